	.target	sm_90a

	.elftype	@"ET_EXEC"


//--------------------- .note.nv.tkinfo           --------------------------
	.section	.note.nv.tkinfo,"",@"SHT_NOTE"
	.sectionflags	@"SHF_NOTE_NV_TKINFO"
	.tkinfo
        /*0018*/ 	.word	0x00000002
        /*0030*/ 	.string	""
        /*0030*/ 	.string	"ptxas"
        /*0030*/ 	.string	"Cuda compilation tools, release 13.0, V13.0.88"
        /*0030*/ 	.string	"Build cuda_13.0.r13.0/compiler.36424714_0"
        /*0030*/ 	.string	"-arch sm_90a -m 64 "



//--------------------- .note.nv.cuinfo           --------------------------
	.section	.note.nv.cuinfo,"",@"SHT_NOTE"
	.sectionflags	@"SHF_NOTE_NV_CUINFO"
        /*0018*/ 	.short	0x0002
        /*001a*/ 	.short	0x005a
        /*001c*/ 	.short	0x0082
	.zero		2


//--------------------- .nv.info                  --------------------------
	.section	.nv.info,"",@"SHT_CUDA_INFO"
	.align	4


	//----- nvinfo : EIATTR_REGCOUNT
	.align		4
        /*0000*/ 	.byte	0x04, 0x2f
        /*0002*/ 	.short	(.L_12 - .L_11)
	.align		4
.L_11:
        /*0004*/ 	.word	index@(_ZN7cutlass13device_kernelINS_4gemm6kernel13GemmUniversalIN4cute5tupleIJiiiiEEENS1_10collective13CollectiveMmaINS1_37MainloopSm90TmaGmmaWarpSpecializedFP8ILi11ENS5_IJNS4_1CILi1EEESB_SB_EEENS1_35KernelTmaWarpSpecializedCooperativeEEENS5_IJNSA_ILi512EEENSA_ILi128EEENSA_ILi32EEEEEENS_12float_e4m3_tENS5_IJlSB_lEEESJ_SK_NS4_8TiledMMAINS4_8MMA_AtomIJNS4_4SM904GMMA31MMA_64x128x32_F32E4M3E4M3_SS_TNILNSO_7ScaleInE1ELSQ_1EEEEEENS4_6LayoutINS5_IJNSA_ILi2EEESB_SB_EEENS5_IJSB_NSA_ILi0EEESW_EEEEENS5_IJNS4_10UnderscoreESZ_SZ_EEEEENS4_13SM90_TMA_LOADENS4_14ComposedLayoutINS4_7SwizzleILi1ELi4ELi3EEENS4_18smem_ptr_flag_bitsILi8EEENST_INS5_IJNSA_ILi8EEESH_EEENS5_IJSH_SB_EEEEEEEvNS4_8identityES12_S1C_vS1D_EENS_8epilogue10collective6detail29Sm90TmaWarpSpecializedAdapterINS1G_15DefaultEpilogueISJ_SK_SK_NS1F_6thread17LinearCombinationISJ_Li1EffLNS1K_9ScaleType4KindE0ELNS_15FloatRoundStyleE2ESJ_EENS1_15EpilogueDefaultEEEEEvvEEEEvNT_6ParamsE)
        /*0008*/ 	.word	0x000000a8


	//----- nvinfo : EIATTR_FRAME_SIZE
	.align		4
.L_12:
        /*000c*/ 	.byte	0x04, 0x11
        /*000e*/ 	.short	(.L_14 - .L_13)
	.align		4
.L_13:
        /*0010*/ 	.word	index@(_ZN7cutlass13device_kernelINS_4gemm6kernel13GemmUniversalIN4cute5tupleIJiiiiEEENS1_10collective13CollectiveMmaINS1_37MainloopSm90TmaGmmaWarpSpecializedFP8ILi11ENS5_IJNS4_1CILi1EEESB_SB_EEENS1_35KernelTmaWarpSpecializedCooperativeEEENS5_IJNSA_ILi512EEENSA_ILi128EEENSA_ILi32EEEEEENS_12float_e4m3_tENS5_IJlSB_lEEESJ_SK_NS4_8TiledMMAINS4_8MMA_AtomIJNS4_4SM904GMMA31MMA_64x128x32_F32E4M3E4M3_SS_TNILNSO_7ScaleInE1ELSQ_1EEEEEENS4_6LayoutINS5_IJNSA_ILi2EEESB_SB_EEENS5_IJSB_NSA_ILi0EEESW_EEEEENS5_IJNS4_10UnderscoreESZ_SZ_EEEEENS4_13SM90_TMA_LOADENS4_14ComposedLayoutINS4_7SwizzleILi1ELi4ELi3EEENS4_18smem_ptr_flag_bitsILi8EEENST_INS5_IJNSA_ILi8EEESH_EEENS5_IJSH_SB_EEEEEEEvNS4_8identityES12_S1C_vS1D_EENS_8epilogue10collective6detail29Sm90TmaWarpSpecializedAdapterINS1G_15DefaultEpilogueISJ_SK_SK_NS1F_6thread17LinearCombinationISJ_Li1EffLNS1K_9ScaleType4KindE0ELNS_15FloatRoundStyleE2ESJ_EENS1_15EpilogueDefaultEEEEEvvEEEEvNT_6ParamsE)
        /*0014*/ 	.word	0x00000598


	//----- nvinfo : EIATTR_MIN_STACK_SIZE
	.align		4
.L_14:
        /*0018*/ 	.byte	0x04, 0x12
        /*001a*/ 	.short	(.L_16 - .L_15)
	.align		4
.L_15:
        /*001c*/ 	.word	index@(_ZN7cutlass13device_kernelINS_4gemm6kernel13GemmUniversalIN4cute5tupleIJiiiiEEENS1_10collective13CollectiveMmaINS1_37MainloopSm90TmaGmmaWarpSpecializedFP8ILi11ENS5_IJNS4_1CILi1EEESB_SB_EEENS1_35KernelTmaWarpSpecializedCooperativeEEENS5_IJNSA_ILi512EEENSA_ILi128EEENSA_ILi32EEEEEENS_12float_e4m3_tENS5_IJlSB_lEEESJ_SK_NS4_8TiledMMAINS4_8MMA_AtomIJNS4_4SM904GMMA31MMA_64x128x32_F32E4M3E4M3_SS_TNILNSO_7ScaleInE1ELSQ_1EEEEEENS4_6LayoutINS5_IJNSA_ILi2EEESB_SB_EEENS5_IJSB_NSA_ILi0EEESW_EEEEENS5_IJNS4_10UnderscoreESZ_SZ_EEEEENS4_13SM90_TMA_LOADENS4_14ComposedLayoutINS4_7SwizzleILi1ELi4ELi3EEENS4_18smem_ptr_flag_bitsILi8EEENST_INS5_IJNSA_ILi8EEESH_EEENS5_IJSH_SB_EEEEEEEvNS4_8identityES12_S1C_vS1D_EENS_8epilogue10collective6detail29Sm90TmaWarpSpecializedAdapterINS1G_15DefaultEpilogueISJ_SK_SK_NS1F_6thread17LinearCombinationISJ_Li1EffLNS1K_9ScaleType4KindE0ELNS_15FloatRoundStyleE2ESJ_EENS1_15EpilogueDefaultEEEEEvvEEEEvNT_6ParamsE)
        /*0020*/ 	.word	0x00000598
.L_16:


//--------------------- .nv.compat                --------------------------
	.section	.nv.compat,"",@"SHT_CUDA_COMPAT_INFO"
	.align	4
        /*0000*/ 	.byte	0x02, 0x09, 0x01, 0x00, 0x02, 0x02, 0x04, 0x00, 0x02, 0x05, 0x05, 0x00, 0x03, 0x07, 0x01, 0x01
        /*0010*/ 	.byte	0x02, 0x03, 0x01, 0x00, 0x02, 0x06, 0x01, 0x00, 0x04, 0x0b, 0x08, 0x00, 0x00, 0x00, 0x00, 0x00
        /*0020*/ 	.byte	0x00, 0x00, 0x00, 0x00


//--------------------- .nv.info._ZN7cutlass13device_kernelINS_4gemm6kernel13GemmUniversalIN4cute5tupleIJiiiiEEENS1_10collective13CollectiveMmaINS1_37MainloopSm90TmaGmmaWarpSpecializedFP8ILi11ENS5_IJNS4_1CILi1EEESB_SB_EEENS1_35KernelTmaWarpSpecializedCooperativeEEENS5_IJNSA_ILi512EEENSA_ILi128EEENSA_ILi32EEEEEENS_12float_e4m3_tENS5_IJlSB_lEEESJ_SK_NS4_8TiledMMAINS4_8MMA_AtomIJNS4_4SM904GMMA31MMA_64x128x32_F32E4M3E4M3_SS_TNILNSO_7ScaleInE1ELSQ_1EEEEEENS4_6LayoutINS5_IJNSA_ILi2EEESB_SB_EEENS5_IJSB_NSA_ILi0EEESW_EEEEENS5_IJNS4_10UnderscoreESZ_SZ_EEEEENS4_13SM90_TMA_LOADENS4_14ComposedLayoutINS4_7SwizzleILi1ELi4ELi3EEENS4_18smem_ptr_flag_bitsILi8EEENST_INS5_IJNSA_ILi8EEESH_EEENS5_IJSH_SB_EEEEEEEvNS4_8identityES12_S1C_vS1D_EENS_8epilogue10collective6detail29Sm90TmaWarpSpecializedAdapterINS1G_15DefaultEpilogueISJ_SK_SK_NS1F_6thread17LinearCombinationISJ_Li1EffLNS1K_9ScaleType4KindE0ELNS_15FloatRoundStyleE2ESJ_EENS1_15EpilogueDefaultEEEEEvvEEEEvNT_6ParamsE --------------------------
	.section	.nv.info._ZN7cutlass13device_kernelINS_4gemm6kernel13GemmUniversalIN4cute5tupleIJiiiiEEENS1_10collective13CollectiveMmaINS1_37MainloopSm90TmaGmmaWarpSpecializedFP8ILi11ENS5_IJNS4_1CILi1EEESB_SB_EEENS1_35KernelTmaWarpSpecializedCooperativeEEENS5_IJNSA_ILi512EEENSA_ILi128EEENSA_ILi32EEEEEENS_12float_e4m3_tENS5_IJlSB_lEEESJ_SK_NS4_8TiledMMAINS4_8MMA_AtomIJNS4_4SM904GMMA31MMA_64x128x32_F32E4M3E4M3_SS_TNILNSO_7ScaleInE1ELSQ_1EEEEEENS4_6LayoutINS5_IJNSA_ILi2EEESB_SB_EEENS5_IJSB_NSA_ILi0EEESW_EEEEENS5_IJNS4_10UnderscoreESZ_SZ_EEEEENS4_13SM90_TMA_LOADENS4_14ComposedLayoutINS4_7SwizzleILi1ELi4ELi3EEENS4_18smem_ptr_flag_bitsILi8EEENST_INS5_IJNSA_ILi8EEESH_EEENS5_IJSH_SB_EEEEEEEvNS4_8identityES12_S1C_vS1D_EENS_8epilogue10collective6detail29Sm90TmaWarpSpecializedAdapterINS1G_15DefaultEpilogueISJ_SK_SK_NS1F_6thread17LinearCombinationISJ_Li1EffLNS1K_9ScaleType4KindE0ELNS_15FloatRoundStyleE2ESJ_EENS1_15EpilogueDefaultEEEEEvvEEEEvNT_6ParamsE,"",@"SHT_CUDA_INFO"
	.sectionflags	@""
	.align	4


	//----- nvinfo : EIATTR_CUDA_API_VERSION
	.align		4
        /*0000*/ 	.byte	0x04, 0x37
        /*0002*/ 	.short	(.L_18 - .L_17)
.L_17:
        /*0004*/ 	.word	0x00000082


	//----- nvinfo : EIATTR_KPARAM_INFO
	.align		4
.L_18:
        /*0008*/ 	.byte	0x04, 0x17
        /*000a*/ 	.short	(.L_20 - .L_19)
.L_19:
        /*000c*/ 	.word	0x00000000
        /*0010*/ 	.short	0x0000
        /*0012*/ 	.short	0x0070
        /*0014*/ 	.byte	0x00, 0xf0, 0x01, 0x10


	//----- nvinfo : EIATTR_SPARSE_MMA_MASK
	.align		4
.L_20:
        /*0018*/ 	.byte	0x03, 0x50
        /*001a*/ 	.short	0x0000


	//----- nvinfo : EIATTR_MAXREG_COUNT
	.align		4
        /*001c*/ 	.byte	0x03, 0x1b
        /*001e*/ 	.short	0x00a8


	//----- nvinfo : EIATTR_NUM_BARRIERS
	.align		4
        /*0020*/ 	.byte	0x02, 0x4c
        /*0022*/ 	.byte	0x01
	.zero		1


	//----- nvinfo : EIATTR_ANNOTATIONS
	.align		4
        /*0024*/ 	.byte	0x04, 0x55
        /*0026*/ 	.short	(.L_22 - .L_21)


	//   ....[0]....
.L_21:
        /*0028*/ 	.word	0x00000001
        /*002c*/ 	.byte	0xc0, 0x06, 0x00, 0x00, 0x01, 0x00, 0x00, 0x00, 0xe0, 0x06, 0x00, 0x00, 0x01, 0x00, 0x00, 0x00
        /* <DEDUP_REMOVED lines=1323> */
        /*52ec*/ 	.byte	0x60, 0xc5, 0x02, 0x00, 0x01, 0x00, 0x00, 0x00, 0xb0, 0xc5, 0x02, 0x00


	//----- nvinfo : EIATTR_MERCURY_ISA_VERSION
	.align		4
.L_22:
        /*52f8*/ 	.byte	0x03, 0x5f
        /*52fa*/ 	.short	0x0101


	//----- nvinfo : EIATTR_INT_WARP_WIDE_INSTR_OFFSETS
	.align		4
        /*52fc*/ 	.byte	0x04, 0x31
        /*52fe*/ 	.short	(.L_24 - .L_23)


	//   ....[0]....
.L_23:
        /*5300*/ 	.word	0x000005a0


	//   ....[1]....
        /*5304*/ 	.word	0x000005c0


	//   ....[2]....
        /*5308*/ 	.word	0x000006d0


	//----- nvinfo : EIATTR_COOP_GROUP_MASK_REGIDS
	.align		4
.L_24:
        /*530c*/ 	.byte	0x04, 0x29
        /*530e*/ 	.short	(.L_26 - .L_25)


	//   ....[0]....
.L_25:
        /*5310*/ 	.word	0xffffffff


	//   ....[1]....
        /*5314*/ 	.word	0xffffffff


	//   ....[2]....
        /*5318*/ 	.word	0xffffffff


	//   ....[3]....
        /*531c*/ 	.word	0xffffffff


	//   ....[4]....
        /*5320*/ 	.word	0xffffffff


	//----- nvinfo : EIATTR_COOP_GROUP_INSTR_OFFSETS
	.align		4
.L_26:
        /*5324*/ 	.byte	0x04, 0x28
        /*5326*/ 	.short	(.L_28 - .L_27)


	//   ....[0]....
.L_27:
        /*5328*/ 	.word	0x00000070


	//   ....[1]....
        /*532c*/ 	.word	0x00000080


	//   ....[2]....
        /*5330*/ 	.word	0x000001a0


	//   ....[3]....
        /*5334*/ 	.word	0x000004d0


	//   ....[4]....
        /*5338*/ 	.word	0x00002860


	//----- nvinfo : EIATTR_REG_RECONFIG
	.align		4
.L_28:
        /*533c*/ 	.byte	0x01, 0x54
	.zero		2


	//----- nvinfo : EIATTR_MBARRIER_INSTR_OFFSETS
	.align		4
        /*5340*/ 	.byte	0x04, 0x39
        /*5342*/ 	.short	(.L_30 - .L_29)


	//   ....[0]....
.L_29:
        /*5344*/ 	.word	0x00000340
        /*5348*/ 	.word	0x000000ff
        /*534c*/ 	.word	0x00000000
        /*5350*/ 	.short	0x0100
        /*5352*/ 	.byte	0x09
	.zero		1


	//   ....[1]....
        /*5354*/ 	.word	0x00000350
        /*5358*/ 	.word	0x000000ff
        /*535c*/ 	.word	0x00000058
        /*5360*/ 	.short	0x0100
        /*5362*/ 	.byte	0x09
	.zero		1


	//   ....[2]....
        /*5364*/ 	.word	0x00000360
        /*5368*/ 	.word	0x000000ff
        /*536c*/ 	.word	0x00000008
        /*5370*/ 	.short	0x0100
        /*5372*/ 	.byte	0x09
	.zero		1


	//   ....[3]....
        /*5374*/ 	.word	0x00000370
        /*5378*/ 	.word	0x000000ff
        /*537c*/ 	.word	0x00000060
        /*5380*/ 	.short	0x0100
        /*5382*/ 	.byte	0x09
	.zero		1


	//   ....[4]....
        /*5384*/ 	.word	0x00000380
        /*5388*/ 	.word	0x000000ff
        /*538c*/ 	.word	0x00000010
        /*5390*/ 	.short	0x0100
        /*5392*/ 	.byte	0x09
	.zero		1


	//   ....[5]....
        /*5394*/ 	.word	0x00000390
        /*5398*/ 	.word	0x000000ff
        /*539c*/ 	.word	0x00000068
        /*53a0*/ 	.short	0x0100
        /*53a2*/ 	.byte	0x09
	.zero		1


	//   ....[6]....
        /*53a4*/ 	.word	0x000003a0
        /*53a8*/ 	.word	0x000000ff
        /*53ac*/ 	.word	0x00000018
        /*53b0*/ 	.short	0x0100
        /*53b2*/ 	.byte	0x09
	.zero		1


	//   ....[7]....
        /*53b4*/ 	.word	0x000003b0
        /*53b8*/ 	.word	0x000000ff
        /*53bc*/ 	.word	0x00000070
        /*53c0*/ 	.short	0x0100
        /*53c2*/ 	.byte	0x09
	.zero		1


	//   ....[8]....
        /*53c4*/ 	.word	0x000003c0
        /*53c8*/ 	.word	0x000000ff
        /*53cc*/ 	.word	0x00000020
        /*53d0*/ 	.short	0x0100
        /*53d2*/ 	.byte	0x09
	.zero		1


	//   ....[9]....
        /*53d4*/ 	.word	0x000003d0
        /*53d8*/ 	.word	0x000000ff
        /*53dc*/ 	.word	0x00000078
        /*53e0*/ 	.short	0x0100
        /*53e2*/ 	.byte	0x09
	.zero		1


	//   ....[10]....
        /*53e4*/ 	.word	0x000003e0
        /*53e8*/ 	.word	0x000000ff
        /*53ec*/ 	.word	0x00000028
        /*53f0*/ 	.short	0x0100
        /*53f2*/ 	.byte	0x09
	.zero		1


	//   ....[11]....
        /*53f4*/ 	.word	0x000003f0
        /*53f8*/ 	.word	0x000000ff
        /*53fc*/ 	.word	0x00000080
        /*5400*/ 	.short	0x0100
        /*5402*/ 	.byte	0x09
	.zero		1


	//   ....[12]....
        /*5404*/ 	.word	0x00000400
        /*5408*/ 	.word	0x000000ff
        /*540c*/ 	.word	0x00000030
        /*5410*/ 	.short	0x0100
        /*5412*/ 	.byte	0x09
	.zero		1


	//   ....[13]....
        /*5414*/ 	.word	0x00000410
        /*5418*/ 	.word	0x000000ff
        /*541c*/ 	.word	0x00000088
        /*5420*/ 	.short	0x0100
        /*5422*/ 	.byte	0x09
	.zero		1


	//   ....[14]....
        /*5424*/ 	.word	0x00000420
        /*5428*/ 	.word	0x000000ff
        /*542c*/ 	.word	0x00000038
        /*5430*/ 	.short	0x0100
        /*5432*/ 	.byte	0x09
	.zero		1


	//   ....[15]....
        /*5434*/ 	.word	0x00000430
        /*5438*/ 	.word	0x000000ff
        /*543c*/ 	.word	0x00000090
        /*5440*/ 	.short	0x0100
        /*5442*/ 	.byte	0x09
	.zero		1


	//   ....[16]....
        /*5444*/ 	.word	0x00000440
        /*5448*/ 	.word	0x000000ff
        /*544c*/ 	.word	0x00000040
        /*5450*/ 	.short	0x0100
        /*5452*/ 	.byte	0x09
	.zero		1


	//   ....[17]....
        /*5454*/ 	.word	0x00000450
        /*5458*/ 	.word	0x000000ff
        /*545c*/ 	.word	0x00000098
        /*5460*/ 	.short	0x0100
        /*5462*/ 	.byte	0x09
	.zero		1


	//   ....[18]....
        /*5464*/ 	.word	0x00000460
        /*5468*/ 	.word	0x000000ff
        /*546c*/ 	.word	0x00000048
        /*5470*/ 	.short	0x0100
        /*5472*/ 	.byte	0x09
	.zero		1


	//   ....[19]....
        /*5474*/ 	.word	0x00000470
        /*5478*/ 	.word	0x000000ff
        /*547c*/ 	.word	0x000000a0
        /*5480*/ 	.short	0x0100
        /*5482*/ 	.byte	0x09
	.zero		1


	//   ....[20]....
        /*5484*/ 	.word	0x00000480
        /*5488*/ 	.word	0x000000ff
        /*548c*/ 	.word	0x00000050
        /*5490*/ 	.short	0x0100
        /*5492*/ 	.byte	0x09
	.zero		1


	//   ....[21]....
        /*5494*/ 	.word	0x00000490
        /*5498*/ 	.word	0x000000ff
        /*549c*/ 	.word	0x000000a8
        /*54a0*/ 	.short	0x0100
        /*54a2*/ 	.byte	0x09
	.zero		1


	//   ....[22]....
        /*54a4*/ 	.word	0x00000700
        /*54a8*/ 	.word	0x000000ff
        /*54ac*/ 	.word	0x000000c0
        /*54b0*/ 	.short	0x0100
        /*54b2*/ 	.byte	0x06
	.zero		1


	//   ....[23]....
        /*54b4*/ 	.word	0x00000710
        /*54b8*/ 	.word	0x000000ff
        /*54bc*/ 	.word	0x000000c8
        /*54c0*/ 	.short	0x0100
        /*54c2*/ 	.byte	0x06
	.zero		1


	//   ....[24]....
        /*54c4*/ 	.word	0x00002c50
        /*54c8*/ 	.word	0x000000ff
        /*54cc*/ 	.word	0x00000000
        /*54d0*/ 	.short	0x010a
        /*54d2*/ 	.byte	0x07
	.zero		1


	//   ....[25]....
        /*54d4*/ 	.word	0x00002cb0
        /*54d8*/ 	.word	0x000000ff
        /*54dc*/ 	.word	0x00000000
        /*54e0*/ 	.short	0x010a
        /*54e2*/ 	.byte	0x07
	.zero		1


	//   ....[26]....
        /*54e4*/ 	.word	0x00006560
        /*54e8*/ 	.word	0x000000ff
        /*54ec*/ 	.word	0x00000000
        /*54f0*/ 	.short	0x010a
        /*54f2*/ 	.byte	0x09
	.zero		1


	//   ....[27]....
        /*54f4*/ 	.word	0x000065a0
        /*54f8*/ 	.word	0x000000ff
        /*54fc*/ 	.word	0x00000000
        /*5500*/ 	.short	0x010a
        /*5502*/ 	.byte	0x09
	.zero		1


	//   ....[28]....
        /*5504*/ 	.word	0x0000a8a0
        /*5508*/ 	.word	0x000000ff
        /*550c*/ 	.word	0x00000000
        /*5510*/ 	.short	0x0101
        /*5512*/ 	.byte	0x08
	.zero		1


	//   ....[29]....
        /*5514*/ 	.word	0x0000df50
        /*5518*/ 	.word	0x000000ff
        /*551c*/ 	.word	0x00000000
        /*5520*/ 	.short	0x0101
        /*5522*/ 	.byte	0x08
	.zero		1


	//   ....[30]....
        /*5524*/ 	.word	0x0002b3d0
        /*5528*/ 	.word	0x00000010
        /*552c*/ 	.word	0x00000058
        /*5530*/ 	.short	0x010a
        /*5532*/ 	.byte	0x3f
	.zero		1


	//   ....[31]....
        /*5534*/ 	.word	0x0002b740
        /*5538*/ 	.word	0x00000002
        /*553c*/ 	.word	0x000000c8
        /*5540*/ 	.short	0x0101
        /*5542*/ 	.byte	0x3f
	.zero		1


	//   ....[32]....
        /*5544*/ 	.word	0x0002bf00
        /*5548*/ 	.word	0x00000003
        /*554c*/ 	.word	0x00000000
        /*5550*/ 	.short	0x010a
        /*5552*/ 	.byte	0x3f
	.zero		1


	//   ....[33]....
        /*5554*/ 	.word	0x0002bf90
        /*5558*/ 	.word	0x00000003
        /*555c*/ 	.word	0x00000000
        /*5560*/ 	.short	0x010a
        /*5562*/ 	.byte	0x3f
	.zero		1


	//   ....[34]....
        /*5564*/ 	.word	0x0002c020
        /*5568*/ 	.word	0x00000003
        /*556c*/ 	.word	0x00000000
        /*5570*/ 	.short	0x010a
        /*5572*/ 	.byte	0x3f
	.zero		1


	//   ....[35]....
        /*5574*/ 	.word	0x0002c0b0
        /*5578*/ 	.word	0x00000003
        /*557c*/ 	.word	0x00000000
        /*5580*/ 	.short	0x010a
        /*5582*/ 	.byte	0x3f
	.zero		1


	//   ....[36]....
        /*5584*/ 	.word	0x0002c140
        /*5588*/ 	.word	0x00000003
        /*558c*/ 	.word	0x00000000
        /*5590*/ 	.short	0x010a
        /*5592*/ 	.byte	0x3f
	.zero		1


	//   ....[37]....
        /*5594*/ 	.word	0x0002c1d0
        /*5598*/ 	.word	0x00000003
        /*559c*/ 	.word	0x00000000
        /*55a0*/ 	.short	0x010a
        /*55a2*/ 	.byte	0x3f
	.zero		1


	//   ....[38]....
        /*55a4*/ 	.word	0x0002c260
        /*55a8*/ 	.word	0x00000003
        /*55ac*/ 	.word	0x00000000
        /*55b0*/ 	.short	0x010a
        /*55b2*/ 	.byte	0x3f
	.zero		1


	//   ....[39]....
        /*55b4*/ 	.word	0x0002c2f0
        /*55b8*/ 	.word	0x00000003
        /*55bc*/ 	.word	0x00000000
        /*55c0*/ 	.short	0x010a
        /*55c2*/ 	.byte	0x3f
	.zero		1


	//   ....[40]....
        /*55c4*/ 	.word	0x0002c380
        /*55c8*/ 	.word	0x00000003
        /*55cc*/ 	.word	0x00000000
        /*55d0*/ 	.short	0x010a
        /*55d2*/ 	.byte	0x3f
	.zero		1


	//   ....[41]....
        /*55d4*/ 	.word	0x0002c410
        /*55d8*/ 	.word	0x00000003
        /*55dc*/ 	.word	0x00000000
        /*55e0*/ 	.short	0x010a
        /*55e2*/ 	.byte	0x3f
	.zero		1


	//   ....[42]....
        /*55e4*/ 	.word	0x0002c4a0
        /*55e8*/ 	.word	0x00000003
        /*55ec*/ 	.word	0x00000000
        /*55f0*/ 	.short	0x010a
        /*55f2*/ 	.byte	0x3f
	.zero		1


	//   ....[43]....
        /*55f4*/ 	.word	0x0002c510
        /*55f8*/ 	.word	0x00000003
        /*55fc*/ 	.word	0x00000000
        /*5600*/ 	.short	0x010a
        /*5602*/ 	.byte	0x3f
	.zero		1


	//   ....[44]....
        /*5604*/ 	.word	0x0002c580
        /*5608*/ 	.word	0x00000000
        /*560c*/ 	.word	0x00000000
        /*5610*/ 	.short	0x010a
        /*5612*/ 	.byte	0x3f
	.zero		1


	//   ....[45]....
        /*5614*/ 	.word	0x0002c660
        /*5618*/ 	.word	0x00000010
        /*561c*/ 	.word	0x00000058
        /*5620*/ 	.short	0x010a
        /*5622*/ 	.byte	0x3f
	.zero		1


	//   ....[46]....
        /*5624*/ 	.word	0x0002c740
        /*5628*/ 	.word	0x00000003
        /*562c*/ 	.word	0x00000000
        /*5630*/ 	.short	0x010a
        /*5632*/ 	.byte	0x3f
	.zero		1


	//   ....[47]....
        /*5634*/ 	.word	0x0002c790
        /*5638*/ 	.word	0x00000003
        /*563c*/ 	.word	0x00000000
        /*5640*/ 	.short	0x010a
        /*5642*/ 	.byte	0x3f
	.zero		1


	//   ....[48]....
        /*5644*/ 	.word	0x0002c7e0
        /*5648*/ 	.word	0x00000003
        /*564c*/ 	.word	0x00000000
        /*5650*/ 	.short	0x010a
        /*5652*/ 	.byte	0x3f
	.zero		1


	//   ....[49]....
        /*5654*/ 	.word	0x0002c830
        /*5658*/ 	.word	0x00000003
        /*565c*/ 	.word	0x00000000
        /*5660*/ 	.short	0x010a
        /*5662*/ 	.byte	0x3f
	.zero		1


	//   ....[50]....
        /*5664*/ 	.word	0x0002c880
        /*5668*/ 	.word	0x00000003
        /*566c*/ 	.word	0x00000000
        /*5670*/ 	.short	0x010a
        /*5672*/ 	.byte	0x3f
	.zero		1


	//   ....[51]....
        /*5674*/ 	.word	0x0002c8d0
        /*5678*/ 	.word	0x00000003
        /*567c*/ 	.word	0x00000000
        /*5680*/ 	.short	0x010a
        /*5682*/ 	.byte	0x3f
	.zero		1


	//   ....[52]....
        /*5684*/ 	.word	0x0002c920
        /*5688*/ 	.word	0x00000003
        /*568c*/ 	.word	0x00000000
        /*5690*/ 	.short	0x010a
        /*5692*/ 	.byte	0x3f
	.zero		1


	//   ....[53]....
        /*5694*/ 	.word	0x0002c970
        /*5698*/ 	.word	0x00000003
        /*569c*/ 	.word	0x00000000
        /*56a0*/ 	.short	0x010a
        /*56a2*/ 	.byte	0x3f
	.zero		1


	//   ....[54]....
        /*56a4*/ 	.word	0x0002c9c0
        /*56a8*/ 	.word	0x00000003
        /*56ac*/ 	.word	0x00000000
        /*56b0*/ 	.short	0x010a
        /*56b2*/ 	.byte	0x3f
	.zero		1


	//   ....[55]....
        /*56b4*/ 	.word	0x0002ca10
        /*56b8*/ 	.word	0x00000003
        /*56bc*/ 	.word	0x00000000
        /*56c0*/ 	.short	0x010a
        /*56c2*/ 	.byte	0x3f
	.zero		1


	//----- nvinfo : EIATTR_NUM_MBARRIERS
	.align		4
.L_30:
        /*56c4*/ 	.byte	0x03, 0x38
        /*56c6*/ 	.short	0x0018


	//----- nvinfo : EIATTR_EXIT_INSTR_OFFSETS
	.align		4
        /*56c8*/ 	.byte	0x04, 0x1c
        /*56ca*/ 	.short	(.L_32 - .L_31)


	//   ....[0]....
.L_31:
        /*56cc*/ 	.word	0x00000770


	//   ....[1]....
        /*56d0*/ 	.word	0x000010d0


	//   ....[2]....
        /*56d4*/ 	.word	0x0002a9e0


	//   ....[3]....
        /*56d8*/ 	.word	0x0002b060


	//   ....[4]....
        /*56dc*/ 	.word	0x0002c4f0


	//----- nvinfo : EIATTR_MAX_THREADS
	.align		4
.L_32:
        /*56e0*/ 	.byte	0x04, 0x05
        /*56e2*/ 	.short	(.L_34 - .L_33)
.L_33:
        /*56e4*/ 	.word	0x00000180
        /*56e8*/ 	.word	0x00000001
        /*56ec*/ 	.word	0x00000001


	//----- nvinfo : EIATTR_CRS_STACK_SIZE
	.align		4
.L_34:
        /*56f0*/ 	.byte	0x04, 0x1e
        /*56f2*/ 	.short	(.L_36 - .L_35)
.L_35:
        /*56f4*/ 	.word	0x00000000


	//----- nvinfo : EIATTR_CBANK_PARAM_SIZE
	.align		4
.L_36:
        /*56f8*/ 	.byte	0x03, 0x19
        /*56fa*/ 	.short	0x0470


	//----- nvinfo : EIATTR_PARAM_CBANK
	.align		4
        /*56fc*/ 	.byte	0x04, 0x0a
        /*56fe*/ 	.short	(.L_38 - .L_37)
	.align		4
.L_37:
        /*5700*/ 	.word	index@(.nv.constant0._ZN7cutlass13device_kernelINS_4gemm6kernel13GemmUniversalIN4cute5tupleIJiiiiEEENS1_10collective13CollectiveMmaINS1_37MainloopSm90TmaGmmaWarpSpecializedFP8ILi11ENS5_IJNS4_1CILi1EEESB_SB_EEENS1_35KernelTmaWarpSpecializedCooperativeEEENS5_IJNSA_ILi512EEENSA_ILi128EEENSA_ILi32EEEEEENS_12float_e4m3_tENS5_IJlSB_lEEESJ_SK_NS4_8TiledMMAINS4_8MMA_AtomIJNS4_4SM904GMMA31MMA_64x128x32_F32E4M3E4M3_SS_TNILNSO_7ScaleInE1ELSQ_1EEEEEENS4_6LayoutINS5_IJNSA_ILi2EEESB_SB_EEENS5_IJSB_NSA_ILi0EEESW_EEEEENS5_IJNS4_10UnderscoreESZ_SZ_EEEEENS4_13SM90_TMA_LOADENS4_14ComposedLayoutINS4_7SwizzleILi1ELi4ELi3EEENS4_18smem_ptr_flag_bitsILi8EEENST_INS5_IJNSA_ILi8EEESH_EEENS5_IJSH_SB_EEEEEEEvNS4_8identityES12_S1C_vS1D_EENS_8epilogue10collective6detail29Sm90TmaWarpSpecializedAdapterINS1G_15DefaultEpilogueISJ_SK_SK_NS1F_6thread17LinearCombinationISJ_Li1EffLNS1K_9ScaleType4KindE0ELNS_15FloatRoundStyleE2ESJ_EENS1_15EpilogueDefaultEEEEEvvEEEEvNT_6ParamsE)
        /*5704*/ 	.short	0x0210
        /*5706*/ 	.short	0x0470


	//----- nvinfo : EIATTR_SW_WAR
	.align		4
.L_38:
        /*5708*/ 	.byte	0x04, 0x36
        /*570a*/ 	.short	(.L_40 - .L_39)
.L_39:
        /*570c*/ 	.word	0x00000008
.L_40:


//--------------------- .nv.callgraph             --------------------------
	.section	.nv.callgraph,"",@"SHT_CUDA_CALLGRAPH"
	.align	4
	.sectionentsize	8
	.align		4
        /*0000*/ 	.word	0x00000000
	.align		4
        /*0004*/ 	.word	0xffffffff
	.align		4
        /*0008*/ 	.word	0x00000000
	.align		4
        /*000c*/ 	.word	0xfffffffe
	.align		4
        /*0010*/ 	.word	0x00000000
	.align		4
        /*0014*/ 	.word	0xfffffffd
	.align		4
        /*0018*/ 	.word	0x00000000
	.align		4
        /*001c*/ 	.word	0xfffffffc


//--------------------- .nv.constant4             --------------------------
	.section	.nv.constant4,"a",@progbits
	.align	8
	.align		8
.nv.constant4:
        /*0000*/ 	.dword	_ZN39_INTERNAL_f3150563_4_k_cu_23f79d87_67104cuda3std3__45__cpo5beginE
	.align		8
        /*0008*/ 	.dword	_ZN39_INTERNAL_f3150563_4_k_cu_23f79d87_67104cuda3std3__45__cpo3endE
	.align		8
        /*0010*/ 	.dword	_ZN39_INTERNAL_f3150563_4_k_cu_23f79d87_67104cuda3std3__45__cpo6cbeginE
	.align		8
        /*0018*/ 	.dword	_ZN39_INTERNAL_f3150563_4_k_cu_23f79d87_67104cuda3std3__45__cpo4cendE
	.align		8
        /*0020*/ 	.dword	_ZN39_INTERNAL_f3150563_4_k_cu_23f79d87_67104cuda3std3__441_GLOBAL__N__f3150563_4_k_cu_23f79d87_67106ignoreE
	.align		8
        /*0028*/ 	.dword	_ZN39_INTERNAL_f3150563_4_k_cu_23f79d87_67104cuda3std3__419piecewise_constructE
	.align		8
        /*0030*/ 	.dword	_ZN39_INTERNAL_f3150563_4_k_cu_23f79d87_67104cuda3std3__48in_placeE
	.align		8
        /*0038*/ 	.dword	_ZN39_INTERNAL_f3150563_4_k_cu_23f79d87_67104cuda3std6ranges3__45__cpo4swapE
	.align		8
        /*0040*/ 	.dword	_ZN39_INTERNAL_f3150563_4_k_cu_23f79d87_67104cuda3std6ranges3__45__cpo9iter_moveE
	.align		8
        /*0048*/ 	.dword	_ZN39_INTERNAL_f3150563_4_k_cu_23f79d87_67104cute7productE
	.align		8
        /*0050*/ 	.dword	_ZN39_INTERNAL_f3150563_4_k_cu_23f79d87_67104cute1_E


//--------------------- .text._ZN7cutlass13device_kernelINS_4gemm6kernel13GemmUniversalIN4cute5tupleIJiiiiEEENS1_10collective13CollectiveMmaINS1_37MainloopSm90TmaGmmaWarpSpecializedFP8ILi11ENS5_IJNS4_1CILi1EEESB_SB_EEENS1_35KernelTmaWarpSpecializedCooperativeEEENS5_IJNSA_ILi512EEENSA_ILi128EEENSA_ILi32EEEEEENS_12float_e4m3_tENS5_IJlSB_lEEESJ_SK_NS4_8TiledMMAINS4_8MMA_AtomIJNS4_4SM904GMMA31MMA_64x128x32_F32E4M3E4M3_SS_TNILNSO_7ScaleInE1ELSQ_1EEEEEENS4_6LayoutINS5_IJNSA_ILi2EEESB_SB_EEENS5_IJSB_NSA_ILi0EEESW_EEEEENS5_IJNS4_10UnderscoreESZ_SZ_EEEEENS4_13SM90_TMA_LOADENS4_14ComposedLayoutINS4_7SwizzleILi1ELi4ELi3EEENS4_18smem_ptr_flag_bitsILi8EEENST_INS5_IJNSA_ILi8EEESH_EEENS5_IJSH_SB_EEEEEEEvNS4_8identityES12_S1C_vS1D_EENS_8epilogue10collective6detail29Sm90TmaWarpSpecializedAdapterINS1G_15DefaultEpilogueISJ_SK_SK_NS1F_6thread17LinearCombinationISJ_Li1EffLNS1K_9ScaleType4KindE0ELNS_15FloatRoundStyleE2ESJ_EENS1_15EpilogueDefaultEEEEEvvEEEEvNT_6ParamsE --------------------------
	.section	.text._ZN7cutlass13device_kernelINS_4gemm6kernel13GemmUniversalIN4cute5tupleIJiiiiEEENS1_10collective13CollectiveMmaINS1_37MainloopSm90TmaGmmaWarpSpecializedFP8ILi11ENS5_IJNS4_1CILi1EEESB_SB_EEENS1_35KernelTmaWarpSpecializedCooperativeEEENS5_IJNSA_ILi512EEENSA_ILi128EEENSA_ILi32EEEEEENS_12float_e4m3_tENS5_IJlSB_lEEESJ_SK_NS4_8TiledMMAINS4_8MMA_AtomIJNS4_4SM904GMMA31MMA_64x128x32_F32E4M3E4M3_SS_TNILNSO_7ScaleInE1ELSQ_1EEEEEENS4_6LayoutINS5_IJNSA_ILi2EEESB_SB_EEENS5_IJSB_NSA_ILi0EEESW_EEEEENS5_IJNS4_10UnderscoreESZ_SZ_EEEEENS4_13SM90_TMA_LOADENS4_14ComposedLayoutINS4_7SwizzleILi1ELi4ELi3EEENS4_18smem_ptr_flag_bitsILi8EEENST_INS5_IJNSA_ILi8EEESH_EEENS5_IJSH_SB_EEEEEEEvNS4_8identityES12_S1C_vS1D_EENS_8epilogue10collective6detail29Sm90TmaWarpSpecializedAdapterINS1G_15DefaultEpilogueISJ_SK_SK_NS1F_6thread17LinearCombinationISJ_Li1EffLNS1K_9ScaleType4KindE0ELNS_15FloatRoundStyleE2ESJ_EENS1_15EpilogueDefaultEEEEEvvEEEEvNT_6ParamsE,"ax",@progbits
	.align	128
.text._ZN7cutlass13device_kernelINS_4gemm6kernel13GemmUniversalIN4cute5tupleIJiiiiEEENS1_10collective13CollectiveMmaINS1_37MainloopSm90TmaGmmaWarpSpecializedFP8ILi11ENS5_IJNS4_1CILi1EEESB_SB_EEENS1_35KernelTmaWarpSpecializedCooperativeEEENS5_IJNSA_ILi512EEENSA_ILi128EEENSA_ILi32EEEEEENS_12float_e4m3_tENS5_IJlSB_lEEESJ_SK_NS4_8TiledMMAINS4_8MMA_AtomIJNS4_4SM904GMMA31MMA_64x128x32_F32E4M3E4M3_SS_TNILNSO_7ScaleInE1ELSQ_1EEEEEENS4_6LayoutINS5_IJNSA_ILi2EEESB_SB_EEENS5_IJSB_NSA_ILi0EEESW_EEEEENS5_IJNS4_10UnderscoreESZ_SZ_EEEEENS4_13SM90_TMA_LOADENS4_14ComposedLayoutINS4_7SwizzleILi1ELi4ELi3EEENS4_18smem_ptr_flag_bitsILi8EEENST_INS5_IJNSA_ILi8EEESH_EEENS5_IJSH_SB_EEEEEEEvNS4_8identityES12_S1C_vS1D_EENS_8epilogue10collective6detail29Sm90TmaWarpSpecializedAdapterINS1G_15DefaultEpilogueISJ_SK_SK_NS1F_6thread17LinearCombinationISJ_Li1EffLNS1K_9ScaleType4KindE0ELNS_15FloatRoundStyleE2ESJ_EENS1_15EpilogueDefaultEEEEEvvEEEEvNT_6ParamsE:
        .type           _ZN7cutlass13device_kernelINS_4gemm6kernel13GemmUniversalIN4cute5tupleIJiiiiEEENS1_10collective13CollectiveMmaINS1_37MainloopSm90TmaGmmaWarpSpecializedFP8ILi11ENS5_IJNS4_1CILi1EEESB_SB_EEENS1_35KernelTmaWarpSpecializedCooperativeEEENS5_IJNSA_ILi512EEENSA_ILi128EEENSA_ILi32EEEEEENS_12float_e4m3_tENS5_IJlSB_lEEESJ_SK_NS4_8TiledMMAINS4_8MMA_AtomIJNS4_4SM904GMMA31MMA_64x128x32_F32E4M3E4M3_SS_TNILNSO_7ScaleInE1ELSQ_1EEEEEENS4_6LayoutINS5_IJNSA_ILi2EEESB_SB_EEENS5_IJSB_NSA_ILi0EEESW_EEEEENS5_IJNS4_10UnderscoreESZ_SZ_EEEEENS4_13SM90_TMA_LOADENS4_14ComposedLayoutINS4_7SwizzleILi1ELi4ELi3EEENS4_18smem_ptr_flag_bitsILi8EEENST_INS5_IJNSA_ILi8EEESH_EEENS5_IJSH_SB_EEEEEEEvNS4_8identityES12_S1C_vS1D_EENS_8epilogue10collective6detail29Sm90TmaWarpSpecializedAdapterINS1G_15DefaultEpilogueISJ_SK_SK_NS1F_6thread17LinearCombinationISJ_Li1EffLNS1K_9ScaleType4KindE0ELNS_15FloatRoundStyleE2ESJ_EENS1_15EpilogueDefaultEEEEEvvEEEEvNT_6ParamsE,@function
        .size           _ZN7cutlass13device_kernelINS_4gemm6kernel13GemmUniversalIN4cute5tupleIJiiiiEEENS1_10collective13CollectiveMmaINS1_37MainloopSm90TmaGmmaWarpSpecializedFP8ILi11ENS5_IJNS4_1CILi1EEESB_SB_EEENS1_35KernelTmaWarpSpecializedCooperativeEEENS5_IJNSA_ILi512EEENSA_ILi128EEENSA_ILi32EEEEEENS_12float_e4m3_tENS5_IJlSB_lEEESJ_SK_NS4_8TiledMMAINS4_8MMA_AtomIJNS4_4SM904GMMA31MMA_64x128x32_F32E4M3E4M3_SS_TNILNSO_7ScaleInE1ELSQ_1EEEEEENS4_6LayoutINS5_IJNSA_ILi2EEESB_SB_EEENS5_IJSB_NSA_ILi0EEESW_EEEEENS5_IJNS4_10UnderscoreESZ_SZ_EEEEENS4_13SM90_TMA_LOADENS4_14ComposedLayoutINS4_7SwizzleILi1ELi4ELi3EEENS4_18smem_ptr_flag_bitsILi8EEENST_INS5_IJNSA_ILi8EEESH_EEENS5_IJSH_SB_EEEEEEEvNS4_8identityES12_S1C_vS1D_EENS_8epilogue10collective6detail29Sm90TmaWarpSpecializedAdapterINS1G_15DefaultEpilogueISJ_SK_SK_NS1F_6thread17LinearCombinationISJ_Li1EffLNS1K_9ScaleType4KindE0ELNS_15FloatRoundStyleE2ESJ_EENS1_15EpilogueDefaultEEEEEvvEEEEvNT_6ParamsE,(.L_x_152 - _ZN7cutlass13device_kernelINS_4gemm6kernel13GemmUniversalIN4cute5tupleIJiiiiEEENS1_10collective13CollectiveMmaINS1_37MainloopSm90TmaGmmaWarpSpecializedFP8ILi11ENS5_IJNS4_1CILi1EEESB_SB_EEENS1_35KernelTmaWarpSpecializedCooperativeEEENS5_IJNSA_ILi512EEENSA_ILi128EEENSA_ILi32EEEEEENS_12float_e4m3_tENS5_IJlSB_lEEESJ_SK_NS4_8TiledMMAINS4_8MMA_AtomIJNS4_4SM904GMMA31MMA_64x128x32_F32E4M3E4M3_SS_TNILNSO_7ScaleInE1ELSQ_1EEEEEENS4_6LayoutINS5_IJNSA_ILi2EEESB_SB_EEENS5_IJSB_NSA_ILi0EEESW_EEEEENS5_IJNS4_10UnderscoreESZ_SZ_EEEEENS4_13SM90_TMA_LOADENS4_14ComposedLayoutINS4_7SwizzleILi1ELi4ELi3EEENS4_18smem_ptr_flag_bitsILi8EEENST_INS5_IJNSA_ILi8EEESH_EEENS5_IJSH_SB_EEEEEEEvNS4_8identityES12_S1C_vS1D_EENS_8epilogue10collective6detail29Sm90TmaWarpSpecializedAdapterINS1G_15DefaultEpilogueISJ_SK_SK_NS1F_6thread17LinearCombinationISJ_Li1EffLNS1K_9ScaleType4KindE0ELNS_15FloatRoundStyleE2ESJ_EENS1_15EpilogueDefaultEEEEEvvEEEEvNT_6ParamsE)
        .other          _ZN7cutlass13device_kernelINS_4gemm6kernel13GemmUniversalIN4cute5tupleIJiiiiEEENS1_10collective13CollectiveMmaINS1_37MainloopSm90TmaGmmaWarpSpecializedFP8ILi11ENS5_IJNS4_1CILi1EEESB_SB_EEENS1_35KernelTmaWarpSpecializedCooperativeEEENS5_IJNSA_ILi512EEENSA_ILi128EEENSA_ILi32EEEEEENS_12float_e4m3_tENS5_IJlSB_lEEESJ_SK_NS4_8TiledMMAINS4_8MMA_AtomIJNS4_4SM904GMMA31MMA_64x128x32_F32E4M3E4M3_SS_TNILNSO_7ScaleInE1ELSQ_1EEEEEENS4_6LayoutINS5_IJNSA_ILi2EEESB_SB_EEENS5_IJSB_NSA_ILi0EEESW_EEEEENS5_IJNS4_10UnderscoreESZ_SZ_EEEEENS4_13SM90_TMA_LOADENS4_14ComposedLayoutINS4_7SwizzleILi1ELi4ELi3EEENS4_18smem_ptr_flag_bitsILi8EEENST_INS5_IJNSA_ILi8EEESH_EEENS5_IJSH_SB_EEEEEEEvNS4_8identityES12_S1C_vS1D_EENS_8epilogue10collective6detail29Sm90TmaWarpSpecializedAdapterINS1G_15DefaultEpilogueISJ_SK_SK_NS1F_6thread17LinearCombinationISJ_Li1EffLNS1K_9ScaleType4KindE0ELNS_15FloatRoundStyleE2ESJ_EENS1_15EpilogueDefaultEEEEEvvEEEEvNT_6ParamsE,@"STO_CUDA_ENTRY STV_DEFAULT"
_ZN7cutlass13device_kernelINS_4gemm6kernel13GemmUniversalIN4cute5tupleIJiiiiEEENS1_10collective13CollectiveMmaINS1_37MainloopSm90TmaGmmaWarpSpecializedFP8ILi11ENS5_IJNS4_1CILi1EEESB_SB_EEENS1_35KernelTmaWarpSpecializedCooperativeEEENS5_IJNSA_ILi512EEENSA_ILi128EEENSA_ILi32EEEEEENS_12float_e4m3_tENS5_IJlSB_lEEESJ_SK_NS4_8TiledMMAINS4_8MMA_AtomIJNS4_4SM904GMMA31MMA_64x128x32_F32E4M3E4M3_SS_TNILNSO_7ScaleInE1ELSQ_1EEEEEENS4_6LayoutINS5_IJNSA_ILi2EEESB_SB_EEENS5_IJSB_NSA_ILi0EEESW_EEEEENS5_IJNS4_10UnderscoreESZ_SZ_EEEEENS4_13SM90_TMA_LOADENS4_14ComposedLayoutINS4_7SwizzleILi1ELi4ELi3EEENS4_18smem_ptr_flag_bitsILi8EEENST_INS5_IJNSA_ILi8EEESH_EEENS5_IJSH_SB_EEEEEEEvNS4_8identityES12_S1C_vS1D_EENS_8epilogue10collective6detail29Sm90TmaWarpSpecializedAdapterINS1G_15DefaultEpilogueISJ_SK_SK_NS1F_6thread17LinearCombinationISJ_Li1EffLNS1K_9ScaleType4KindE0ELNS_15FloatRoundStyleE2ESJ_EENS1_15EpilogueDefaultEEEEEvvEEEEvNT_6ParamsE:
[----:B------:R-:W0:Y:S02]  /*0000*/  LDC R1, c[0x0][0x28] ;  /* 0x00000a00ff017b82 */ /* 0x000e240000000800 */
[----:B0-----:R-:W-:Y:S01]  /*0010*/  VIADD R1, R1, 0xfffffa68 ;  /* 0xfffffa6801017836 */ /* 0x001fe20000000000 */
[----:B------:R-:W0:Y:S01]  /*0020*/  S2R R2, SR_TID.X ;  /* 0x0000000000027919 */ /* 0x000e220000002100 */
[----:B------:R-:W-:Y:S01]  /*0030*/  ELECT P0, URZ, PT ;  /* 0x00000000003f782f */ /* 0x000fe20003800000 */
[----:B------:R-:W-:Y:S01]  /*0040*/  BSSY B0, `(.L_x_0) ;  /* 0x0000015000007945 */ /* 0x000fe20003800000 */
[--C-:B0-----:R-:W-:Y:S02]  /*0050*/  SHF.R.U32.HI R0, RZ, 0x5, R2.reuse ;  /* 0x00000005ff007819 */ /* 0x101fe40000011602 */
[----:B------:R-:W-:-:S03]  /*0060*/  SHF.R.U32.HI R2, RZ, 0x7, R2 ;  /* 0x00000007ff027819 */ /* 0x000fc60000011602 */
[----:B------:R-:W0:Y:S04]  /*0070*/  SHFL.IDX PT, R3, R0, RZ, 0x1f ;  /* 0x00001fff00037589 */ /* 0x000e2800000e0000 */
[----:B------:R-:W1:Y:S01]  /*0080*/  SHFL.IDX PT, R2, R2, RZ, 0x1f ;  /* 0x00001fff02027589 */ /* 0x000e6200000e0000 */
[----:B0-----:R-:W-:Y:S02]  /*0090*/  R2UR UR4, R3 ;  /* 0x00000000030472ca */ /* 0x001fe400000e0000 */
[----:B-1----:R-:W-:-:S11]  /*00a0*/  R2UR UR6, R2 ;  /* 0x00000000020672ca */ /* 0x002fd600000e0000 */
[----:B------:R-:W-:Y:S02]  /*00b0*/  USHF.R.S32.HI UR5, URZ, 0x1f, UR4 ;  /* 0x0000001f3f057899 */ /* 0x000fe40008011404 */
[----:B------:R-:W-:Y:S02]  /*00c0*/  ISETP.NE.OR P0, PT, RZ, UR4, !P0 ;  /* 0x00000004ff007c0c */ /* 0x000fe4000c705670 */
[----:B------:R-:W-:-:S04]  /*00d0*/  ULEA.HI UR5, UR5, UR4, URZ, 0x2 ;  /* 0x0000000405057291 */ /* 0x000fc8000f8f103f */
[----:B------:R-:W-:-:S04]  /*00e0*/  ULOP3.LUT UR5, UR5, 0xfffffffc, URZ, 0xc0, !UPT ;  /* 0xfffffffc05057892 */ /* 0x000fc8000f8ec03f */
[----:B------:R-:W-:-:S03]  /*00f0*/  UIADD3 UR8, UR4, -UR5, URZ ;  /* 0x8000000504087290 */ /* 0x000fc6000fffe03f */
[----:B------:R-:W-:Y:S09]  /*0100*/  @P0 BRA `(.L_x_1) ;  /* 0x0000000000200947 */ /* 0x000ff20003800000 */
[----:B------:R-:W-:Y:S02]  /*0110*/  ULDC.64 UR4, c[0x0][0x198] ;  /* 0x0000660000047ab9 */ /* 0x000fe40000000a00 */
[----:B------:R-:W-:Y:S02]  /*0120*/  UIADD3 UR10, UP0, UR4, 0xf0, URZ ;  /* 0x000000f0040a7890 */ /* 0x000fe4000ff1e03f */
[----:B------:R-:W-:Y:S02]  /*0130*/  UIADD3 UR4, UP1, UR4, 0x1f0, URZ ;  /* 0x000001f004047890 */ /* 0x000fe4000ff3e03f */
[----:B------:R-:W-:Y:S02]  /*0140*/  UIADD3.X UR11, URZ, UR5, URZ, UP0, !UPT ;  /* 0x000000053f0b7290 */ /* 0x000fe400087fe43f */
[----:B------:R-:W-:-:S07]  /*0150*/  UIADD3.X UR5, URZ, UR5, URZ, UP1, !UPT ;  /* 0x000000053f057290 */ /* 0x000fce0008ffe43f */
[----:B------:R0:W-:Y:S02]  /*0160*/  UTMACCTL.PF [UR10] ;  /* 0x000000000a0079b9 */ /* 0x0001e40008040000 */
[----:B------:R0:W-:Y:S02]  /*0170*/  UTMACCTL.PF [UR4] ;  /* 0x00000000040079b9 */ /* 0x0001e40008040000 */
[----:B0-----:R-:W-:Y:S01]  /*0180*/  NOP ;  /* 0x0000000000007918 */ /* 0x001fe20000000000 */
.L_x_1:
[----:B------:R-:W-:Y:S05]  /*0190*/  BSYNC B0 ;  /* 0x0000000000007941 */ /* 0x000fea0003800000 */
.L_x_0:
[----:B------:R-:W0:Y:S01]  /*01a0*/  SHFL.IDX PT, R2, R0, RZ, 0x1f ;  /* 0x00001fff00027589 */ /* 0x000e2200000e0000 */
[----:B------:R-:W-:Y:S01]  /*01b0*/  UISETP.NE.AND UP0, UPT, UR8, 0x3, UPT ;  /* 0x000000030800788c */ /* 0x000fe2000bf05270 */
[----:B------:R-:W-:Y:S01]  /*01c0*/  ISETP.NE.AND P1, PT, RZ, UR6, PT ;  /* 0x00000006ff007c0c */ /* 0x000fe2000bf25270 */
[----:B------:R-:W-:Y:S02]  /*01d0*/  UIADD3 UR10, UR6, -0x1, URZ ;  /* 0xffffffff060a7890 */ /* 0x000fe4000fffe03f */
[----:B------:R-:W-:Y:S02]  /*01e0*/  UISETP.EQ.OR UP0, UPT, UR8, URZ, !UP0 ;  /* 0x0000003f0800728c */ /* 0x000fe4000c702670 */
[----:B------:R-:W-:Y:S02]  /*01f0*/  UISETP.GE.U32.AND UP1, UPT, UR10, 0x2, UPT ;  /* 0x000000020a00788c */ /* 0x000fe4000bf26070 */
[----:B------:R-:W-:-:S04]  /*0200*/  UISETP.EQ.AND UP0, UPT, UR6, URZ, UP0 ;  /* 0x0000003f0600728c */ /* 0x000fc80008702270 */
[----:B------:R-:W-:-:S04]  /*0210*/  USEL UR13, URZ, 0x1, !UP0 ;  /* 0x000000013f0d7887 */ /* 0x000fc8000c000000 */
[----:B------:R-:W-:Y:S01]  /*0220*/  USEL UR13, UR13, 0x2, UP1 ;  /* 0x000000020d0d7887 */ /* 0x000fe20008800000 */
[----:B0-----:R-:W-:-:S13]  /*0230*/  ISETP.NE.AND P0, PT, R2, RZ, PT ;  /* 0x000000ff0200720c */ /* 0x001fda0003f05270 */
[----:B------:R-:W-:Y:S05]  /*0240*/  @P0 BRA `(.L_x_2) ;  /* 0x00000000009c0947 */ /* 0x000fea0003800000 */
[----:B------:R-:W-:Y:S01]  /*0250*/  ELECT P0, URZ, PT ;  /* 0x00000000003f782f */ /* 0x000fe20003800000 */
[----:B------:R-:W-:-:S12]  /*0260*/  BSSY B0, `(.L_x_2) ;  /* 0x0000025000007945 */ /* 0x000fd80003800000 */
[----:B------:R-:W-:Y:S05]  /*0270*/  @!P0 BRA `(.L_x_3) ;  /* 0x00000000008c8947 */ /* 0x000fea0003800000 */
[----:B------:R-:W0:Y:S01]  /*0280*/  S2UR UR9, SR_CgaCtaId ;  /* 0x00000000000979c3 */ /* 0x000e220000008800 */
[----:B------:R-:W-:Y:S01]  /*0290*/  UMOV UR4, 0x400 ;  /* 0x0000040000047882 */ /* 0x000fe20000000000 */
[----:B------:R-:W-:Y:S01]  /*02a0*/  UMOV UR5, 0x1 ;  /* 0x0000000100057882 */ /* 0x000fe20000000000 */
[----:B------:R-:W-:Y:S02]  /*02b0*/  UMOV UR6, 0x100 ;  /* 0x0000010000067882 */ /* 0x000fe40000000000 */
[----:B------:R-:W-:-:S04]  /*02c0*/  UIADD3 UR6, -UR6, 0x100000, URZ ;  /* 0x0010000006067890 */ /* 0x000fc8000fffe13f */
[----:B------:R-:W-:Y:S02]  /*02d0*/  USHF.L.U32 UR7, UR6, 0xb, URZ ;  /* 0x0000000b06077899 */ /* 0x000fe4000800063f */
[----:B------:R-:W-:Y:S02]  /*02e0*/  USHF.L.U32 UR6, UR6, 0x1, URZ ;  /* 0x0000000106067899 */ /* 0x000fe4000800063f */
[----:B0-----:R-:W-:Y:S02]  /*02f0*/  ULEA UR9, UR9, UR4, 0x18 ;  /* 0x0000000409097291 */ /* 0x001fe4000f8ec03f */
[----:B------:R-:W-:-:S04]  /*0300*/  UIADD3 UR4, -UR5, 0x100000, URZ ;  /* 0x0010000005047890 */ /* 0x000fc8000fffe13f */
[----:B------:R-:W-:Y:S02]  /*0310*/  USHF.L.U32 UR5, UR4, 0xb, URZ ;  /* 0x0000000b04057899 */ /* 0x000fe4000800063f */
[----:B------:R-:W-:Y:S01]  /*0320*/  USHF.L.U32 UR4, UR4, 0x1, URZ ;  /* 0x0000000104047899 */ /* 0x000fe2000800063f */
[----:B------:R-:W0:Y:S11]  /*0330*/  FENCE.VIEW.ASYNC.S ;  /* 0x00000000000073c6 */ /* 0x000e360000000000 */
[----:B0-----:R0:W1:Y:S01]  /*0340*/  SYNCS.EXCH.64 URZ, [UR9], UR4 ;  /* 0x00000004093f75b2 */ /* 0x0010620008000100 */
[----:B------:R0:W2:Y:S01]  /*0350*/  SYNCS.EXCH.64 URZ, [UR9+0x58], UR6 ;  /* 0x00005806093f75b2 */ /* 0x0000a20008000100 */
[----:B------:R0:W3:Y:S01]  /*0360*/  SYNCS.EXCH.64 URZ, [UR9+0x8], UR4 ;  /* 0x00000804093f75b2 */ /* 0x0000e20008000100 */
[----:B------:R0:W4:Y:S01]  /*0370*/  SYNCS.EXCH.64 URZ, [UR9+0x60], UR6 ;  /* 0x00006006093f75b2 */ /* 0x0001220008000100 */
[----:B------:R0:W0:Y:S01]  /*0380*/  SYNCS.EXCH.64 URZ, [UR9+0x10], UR4 ;  /* 0x00001004093f75b2 */ /* 0x0000220008000100 */
        /* <DEDUP_REMOVED lines=17> */
[----:B------:R-:W-:Y:S01]  /*04a0*/  NOP ;  /* 0x0000000000007918 */ /* 0x000fe20000000000 */
.L_x_3:
[----:B0-----:R-:W-:Y:S05]  /*04b0*/  BSYNC B0 ;  /* 0x0000000000007941 */ /* 0x001fea0003800000 */
.L_x_2:
[----:B------:R-:W0:Y:S01]  /*04c0*/  LDC R4, c[0x0][0x65c] ;  /* 0x00019700ff047b82 */ /* 0x000e220000000800 */
[----:B------:R5:W1:Y:S01]  /*04d0*/  SHFL.IDX PT, R2, R0, RZ, 0x1f ;  /* 0x00001fff00027589 */ /* 0x000a6200000e0000 */
[----:B------:R-:W-:Y:S01]  /*04e0*/  ELECT P0, URZ, PT ;  /* 0x00000000003f782f */ /* 0x000fe20003800000 */
[----:B------:R-:W-:Y:S01]  /*04f0*/  IMAD.MOV.U32 R3, RZ, RZ, RZ ;  /* 0x000000ffff037224 */ /* 0x000fe200078e00ff */
[----:B------:R-:W-:Y:S01]  /*0500*/  UMOV UR4, 0x20 ;  /* 0x0000002000047882 */ /* 0x000fe20000000000 */
[----:B------:R-:W2:Y:S01]  /*0510*/  S2R R5, SR_CTAID.Y ;  /* 0x0000000000057919 */ /* 0x000ea20000002600 */
[----:B------:R-:W-:Y:S01]  /*0520*/  NOP ;  /* 0x0000000000007918 */ /* 0x000fe20000000000 */
[----:B------:R-:W-:Y:S01]  /*0530*/  NOP ;  /* 0x0000000000007918 */ /* 0x000fe20000000000 */
[----:B-----5:R-:W-:Y:S02]  /*0540*/  LOP3.LUT R0, R0, 0xffffffef, RZ, 0xc0, !PT ;  /* 0xffffffef00007812 */ /* 0x020fe400078ec0ff */
[----:B0-----:R-:W-:-:S02]  /*0550*/  ISETP.NE.AND P2, PT, R4, 0x1, PT ;  /* 0x000000010400780c */ /* 0x001fc40003f45270 */
[----:B-1----:R-:W-:Y:S02]  /*0560*/  ISETP.NE.OR P0, PT, R2, RZ, !P0 ;  /* 0x000000ff0200720c */ /* 0x002fe40004705670 */
[----:B------:R-:W0:Y:S09]  /*0570*/  S2R R2, SR_CTAID.X ;  /* 0x0000000000027919 */ /* 0x000e320000002500 */
[----:B------:R-:W0:Y:S01]  /*0580*/  @P2 LDC R9, c[0x0][0x10] ;  /* 0x00000400ff092b82 */ /* 0x000e220000000800 */
[----:B--2---:R-:W-:Y:S01]  /*0590*/  @P2 IMAD.MOV.U32 R6, RZ, RZ, R5 ;  /* 0x000000ffff062224 */ /* 0x004fe200078e0005 */
[----:B------:R-:W-:Y:S01]  /*05a0*/  VOTEU.ALL UP0, P0 ;  /* 0x00000000003f7886 */ /* 0x000fe20000000000 */
[----:B------:R-:W-:Y:S01]  /*05b0*/  @P2 IMAD.MOV.U32 R7, RZ, RZ, RZ ;  /* 0x000000ffff072224 */ /* 0x000fe200078e00ff */
[----:B------:R-:W-:Y:S01]  /*05c0*/  VOTEU.ALL UP1, P0 ;  /* 0x00000000003f7886 */ /* 0x000fe20000020000 */
[----:B------:R-:W-:Y:S01]  /*05d0*/  @P2 IMAD.MOV.U32 R11, RZ, RZ, RZ ;  /* 0x000000ffff0b2224 */ /* 0x000fe200078e00ff */
[----:B------:R-:W-:Y:S01]  /*05e0*/  @P2 LOP3.LUT R0, R0, 0x10, RZ, 0xfc, !PT ;  /* 0x0000001000002812 */ /* 0x000fe200078efcff */
[----:B------:R-:W-:Y:S01]  /*05f0*/  @!UP0 UMOV UR6, 0x400 ;  /* 0x0000040000068882 */ /* 0x000fe20000000000 */
[----:B------:R-:W1:Y:S01]  /*0600*/  @!P2 LDC R4, c[0x0][0xc] ;  /* 0x00000300ff04ab82 */ /* 0x000e620000000800 */
[----:B------:R-:W-:-:S04]  /*0610*/  @!UP0 UIADD3 UR4, -UR4, 0x100000, URZ ;  /* 0x0010000004048890 */ /* 0x000fc8000fffe13f */
[----:B------:R-:W-:Y:S02]  /*0620*/  @!UP0 USHF.L.U32 UR5, UR4, 0xb, URZ ;  /* 0x0000000b04058899 */ /* 0x000fe4000800063f */
[----:B------:R-:W-:Y:S01]  /*0630*/  @!UP0 USHF.L.U32 UR4, UR4, 0x1, URZ ;  /* 0x0000000104048899 */ /* 0x000fe2000800063f */
[----:B------:R-:W2:Y:S01]  /*0640*/  @!UP0 S2UR UR7, SR_CgaCtaId ;  /* 0x00000000000789c3 */ /* 0x000ea20000008800 */
[----:B0-----:R-:W-:-:S04]  /*0650*/  @P2 IMAD.WIDE.U32 R8, R2, R9, R6 ;  /* 0x0000000902082225 */ /* 0x001fc800078e0006 */
[----:B------:R-:W-:Y:S02]  /*0660*/  @P2 IMAD.MOV.U32 R10, RZ, RZ, R8 ;  /* 0x000000ffff0a2224 */ /* 0x000fe400078e0008 */
[----:B------:R-:W-:Y:S02]  /*0670*/  @P2 IMAD.IADD R12, R9, 0x1, R11 ;  /* 0x00000001090c2824 */ /* 0x000fe400078e020b */
[----:B-1----:R-:W-:-:S04]  /*0680*/  @!P2 IMAD.WIDE.U32 R6, R4, R5, R2 ;  /* 0x000000050406a225 */ /* 0x002fc800078e0002 */
[----:B------:R-:W-:Y:S02]  /*0690*/  @!P2 IMAD.MOV.U32 R10, RZ, RZ, R6 ;  /* 0x000000ffff0aa224 */ /* 0x000fe400078e0006 */
[----:B------:R-:W-:Y:S01]  /*06a0*/  @!P2 IMAD.MOV.U32 R12, RZ, RZ, R7 ;  /* 0x000000ffff0ca224 */ /* 0x000fe200078e0007 */
[----:B--2---:R-:W-:Y:S02]  /*06b0*/  @!UP0 ULEA UR6, UR7, UR6, 0x18 ;  /* 0x0000000607068291 */ /* 0x004fe4000f8ec03f */
[----:B------:R0:W-:Y:S01]  /*06c0*/  STL [R1+0x468], R10 ;  /* 0x0004680a01007387 */ /* 0x0001e20000100800 */
[----:B------:R-:W-:-:S03]  /*06d0*/  VOTEU.ALL UP0, P0 ;  /* 0x00000000003f7886 */ /* 0x000fc60000000000 */
[----:B------:R0:W-:Y:S04]  /*06e0*/  STL [R1+0x464], R12 ;  /* 0x0004640c01007387 */ /* 0x0001e80000100800 */
[----:B------:R-:W1:Y:S02]  /*06f0*/  FENCE.VIEW.ASYNC.S ;  /* 0x00000000000073c6 */ /* 0x000e640000000000 */
[----:B-1----:R0:W3:Y:S01]  /*0700*/  @!UP0 SYNCS.EXCH.64 URZ, [UR6+0xc0], UR4 ;  /* 0x0000c004063f85b2 */ /* 0x0020e20008000100 */
[----:B------:R0:W3:Y:S01]  /*0710*/  @!UP1 SYNCS.EXCH.64 URZ, [UR6+0xc8], UR4 ;  /* 0x0000c804063f95b2 */ /* 0x0000e20008000100 */
[----:B------:R-:W-:Y:S01]  /*0720*/  NOP ;  /* 0x0000000000007918 */ /* 0x000fe20000000000 */
[----:B---34-:R-:W-:Y:S06]  /*0730*/  BAR.SYNC.DEFER_BLOCKING 0x0 ;  /* 0x0000000000007b1d */ /* 0x018fec0000010000 */
[----:B0-----:R-:W-:Y:S05]  /*0740*/  @!P1 BRA `(.L_x_4) ;  /* 0x000002a000a89947 */ /* 0x001fea0003800000 */
[----:B------:R-:W-:-:S06]  /*0750*/  UISETP.GT.U32.AND UP0, UPT, UR10, 0x1, UPT ;  /* 0x000000010a00788c */ /* 0x000fcc000bf04070 */
[----:B------:R-:W-:-:S13]  /*0760*/  PLOP3.LUT P0, PT, PT, PT, UP0, 0x80, 0x0 ;  /* 0x000000000000781c */ /* 0x000fda0003f0f008 */
[----:B------:R-:W-:Y:S05]  /*0770*/  @P0 EXIT ;  /* 0x000000000000094d */ /* 0x000fea0003800000 */
[----:B------:R-:W-:Y:S01]  /*0780*/  IMAD.MOV.U32 R7, RZ, RZ, -0x1 ;  /* 0xffffffffff077424 */ /* 0x000fe200078e00ff */
[----:B------:R-:W-:Y:S01]  /*0790*/  ULDC.64 UR4, c[0x0][0x650] ;  /* 0x0001940000047ab9 */ /* 0x000fe20000000a00 */
[----:B------:R-:W-:Y:S01]  /*07a0*/  IMAD.MOV.U32 R6, RZ, RZ, -0x1 ;  /* 0xffffffffff067424 */ /* 0x000fe200078e00ff */
[----:B------:R-:W-:Y:S01]  /*07b0*/  ISETP.GE.U32.AND P0, PT, R10, UR4, PT ;  /* 0x000000040a007c0c */ /* 0x000fe2000bf06070 */
[----:B------:R-:W-:Y:S01]  /*07c0*/  UMOV UR16, 0xffffffff ;  /* 0xffffffff00107882 */ /* 0x000fe20000000000 */
[----:B------:R0:W-:Y:S01]  /*07d0*/  STL [R1+0x460], R7 ;  /* 0x0004600701007387 */ /* 0x0001e20000100800 */
[----:B------:R-:W-:Y:S02]  /*07e0*/  PRMT R4, RZ, 0x7610, R4 ;  /* 0x00007610ff047816 */ /* 0x000fe40000000004 */
[----:B------:R-:W-:Y:S01]  /*07f0*/  ISETP.GE.U32.AND.EX P0, PT, R12, UR5, PT, P0 ;  /* 0x000000050c007c0c */ /* 0x000fe2000bf06100 */
[----:B------:R0:W-:-:S12]  /*0800*/  STL [R1+0x45c], R6 ;  /* 0x00045c0601007387 */ /* 0x0001d80000100800 */
[----:B0-----:R-:W-:Y:S05]  /*0810*/  @P0 BRA `(.L_x_5) ;  /* 0x00000004006c0947 */ /* 0x001fea0003800000 */
[----:B------:R-:W-:Y:S01]  /*0820*/  ULDC.64 UR14, c[0x0][0x628] ;  /* 0x00018a00000e7ab9 */ /* 0x000fe20000000a00 */
[----:B------:R-:W0:Y:S01]  /*0830*/  LDC.64 R14, c[0x0][0x620] ;  /* 0x00018800ff0e7b82 */ /* 0x000e220000000a00 */
[----:B------:R-:W-:Y:S01]  /*0840*/  ISETP.NE.U32.AND P0, PT, RZ, UR14, PT ;  /* 0x0000000eff007c0c */ /* 0x000fe2000bf05070 */
[----:B------:R-:W-:Y:S01]  /*0850*/  ULDC UR11, c[0x0][0x630] ;  /* 0x00018c00000b7ab9 */ /* 0x000fe20000000800 */
[----:B------:R-:W-:Y:S02]  /*0860*/  R2UR UR4, R10 ;  /* 0x000000000a0472ca */ /* 0x000fe400000e0000 */
[----:B------:R-:W-:Y:S02]  /*0870*/  ISETP.NE.AND.EX P0, PT, RZ, UR15, PT, P0 ;  /* 0x0000000fff007c0c */ /* 0x000fe4000bf05300 */
[----:B------:R-:W-:-:S11]  /*0880*/  R2UR UR5, R12 ;  /* 0x000000000c0572ca */ /* 0x000fd600000e0000 */
[----:B------:R-:W-:Y:S05]  /*0890*/  @!P0 BRA `(.L_x_6) ;  /* 0x0000000000308947 */ /* 0x000fea0003800000 */
[----:B------:R-:W-:Y:S01]  /*08a0*/  R2UR UR4, R10 ;  /* 0x000000000a0472ca */ /* 0x000fe200000e0000 */
[----:B------:R-:W-:Y:S01]  /*08b0*/  ULDC UR8, c[0x0][0x634] ;  /* 0x00018d0000087ab9 */ /* 0x000fe20000000800 */
[----:B------:R-:W-:-:S11]  /*08c0*/  R2UR UR10, R12 ;  /* 0x000000000c0a72ca */ /* 0x000fd600000e0000 */
[----:B------:R-:W-:-:S04]  /*08d0*/  UIADD3 UR8, UP0, UR4, UR8, URZ ;  /* 0x0000000804087290 */ /* 0x000fc8000ff1e03f */
[----:B------:R-:W-:-:S04]  /*08e0*/  UIADD3.X UR10, URZ, UR10, URZ, UP0, !UPT ;  /* 0x0000000a3f0a7290 */ /* 0x000fc800087fe43f */
[----:B------:R-:W-:-:S04]  /*08f0*/  UIMAD.WIDE.U32 UR4, UR10, UR14, URZ ;  /* 0x0000000e0a0472a5 */ /* 0x000fc8000f8e003f */
[----:B------:R-:W-:Y:S02]  /*0900*/  UIMAD.WIDE.U32 UR6, UP0, UR8, UR15, UR4 ;  /* 0x0000000f080672a5 */ /* 0x000fe4000f800004 */
[----:B------:R-:W-:Y:S02]  /*0910*/  UIMAD.WIDE.U32 UR4, UR8, UR14, URZ ;  /* 0x0000000e080472a5 */ /* 0x000fe4000f8e003f */
[----:B------:R-:W-:Y:S02]  /*0920*/  UIADD3.X UR9, URZ, URZ, URZ, UP0, !UPT ;  /* 0x0000003f3f097290 */ /* 0x000fe400087fe43f */
[----:B------:R-:W-:Y:S01]  /*0930*/  UIADD3 URZ, UP0, UR5, UR6, URZ ;  /* 0x00000006053f7290 */ /* 0x000fe2000ff1e03f */
[----:B------:R-:W-:-:S03]  /*0940*/  UMOV UR8, UR7 ;  /* 0x0000000700087c82 */ /* 0x000fc60008000000 */
[----:B------:R-:W-:-:S12]  /*0950*/  UIMAD.WIDE.U32.X UR4, UR10, UR15, UR8, UP0 ;  /* 0x0000000f0a0472a5 */ /* 0x000fd800080e0408 */
.L_x_6:
[----:B------:R-:W-:Y:S01]  /*0960*/  USHF.R.U64 UR16, UR4, UR11, UR5 ;  /* 0x0000000b04107299 */ /* 0x000fe20008001205 */
[----:B------:R-:W1:Y:S01]  /*0970*/  LDC R8, c[0x0][0x618] ;  /* 0x00018600ff087b82 */ /* 0x000e620000000800 */
[----:B------:R-:W-:Y:S01]  /*0980*/  USHF.R.U32.HI UR4, URZ, UR11, UR5 ;  /* 0x0000000b3f047299 */ /* 0x000fe20008011605 */
[----:B------:R-:W-:Y:S01]  /*0990*/  I2FP.F32.U32 R3, R2 ;  /* 0x0000000200037245 */ /* 0x000fe20000201000 */
[----:B------:R-:W-:Y:S01]  /*09a0*/  IMAD.MOV.U32 R6, RZ, RZ, R10 ;  /* 0x000000ffff067224 */ /* 0x000fe200078e000a */
[----:B------:R-:W-:Y:S01]  /*09b0*/  ULDC UR5, c[0x0][0x150] ;  /* 0x0000540000057ab9 */ /* 0x000fe20000000800 */
[----:B------:R-:W-:Y:S01]  /*09c0*/  IADD3 R11, P0, RZ, -UR16, RZ ;  /* 0x80000010ff0b7c10 */ /* 0x000fe2000ff1e0ff */
[----:B------:R-:W-:Y:S02]  /*09d0*/  IMAD.MOV.U32 R7, RZ, RZ, R12 ;  /* 0x000000ffff077224 */ /* 0x000fe400078e000c */
[----:B------:R-:W-:Y:S01]  /*09e0*/  FMUL R3, R3, UR5 ;  /* 0x0000000503037c20 */ /* 0x000fe20008400000 */
[----:B------:R-:W2:Y:S01]  /*09f0*/  LDC.64 R22, c[0x0][0x640] ;  /* 0x00019000ff167b82 */ /* 0x000ea20000000a00 */
[----:B------:R-:W-:Y:S01]  /*0a00*/  IMAD.X R13, RZ, RZ, ~UR4, P0 ;  /* 0x80000004ff0d7e24 */ /* 0x000fe200080e06ff */
[----:B------:R-:W-:Y:S01]  /*0a10*/  ULDC UR4, c[0x0][0x154] ;  /* 0x0000550000047ab9 */ /* 0x000fe20000000800 */
[----:B0-----:R-:W-:-:S02]  /*0a20*/  IMAD.WIDE.U32 R6, R11, R14, R6 ;  /* 0x0000000e0b067225 */ /* 0x001fc400078e0006 */
[----:B------:R-:W0:Y:S03]  /*0a30*/  F2I.U32.TRUNC.NTZ R3, R3 ;  /* 0x0000000300037305 */ /* 0x000e26000020f000 */
[----:B------:R-:W3:Y:S01]  /*0a40*/  LDC R9, c[0x0][0x144] ;  /* 0x00005100ff097b82 */ /* 0x000ee20000000800 */
[----:B------:R-:W-:-:S04]  /*0a50*/  IMAD R4, R13, R14, RZ ;  /* 0x0000000e0d047224 */ /* 0x000fc800078e02ff */
[----:B------:R-:W-:-:S03]  /*0a60*/  IMAD R11, R11, R15, R4 ;  /* 0x0000000f0b0b7224 */ /* 0x000fc600078e0204 */
[----:B------:R-:W4:Y:S01]  /*0a70*/  LDC R10, c[0x0][0x608] ;  /* 0x00018200ff0a7b82 */ /* 0x000f220000000800 */
[----:B------:R-:W-:Y:S02]  /*0a80*/  IMAD.IADD R7, R7, 0x1, R11 ;  /* 0x0000000107077824 */ /* 0x000fe400078e020b */
[----:B0-----:R-:W-:-:S03]  /*0a90*/  IMAD.MOV R4, RZ, RZ, -R3 ;  /* 0x000000ffff047224 */ /* 0x001fc600078e0a03 */
[-CC-:B-1----:R-:W-:Y:S02]  /*0aa0*/  SHF.R.U64 R16, R6, R8.reuse, R7.reuse ;  /* 0x0000000806107219 */ /* 0x182fe40000001207 */
[----:B------:R-:W0:Y:S01]  /*0ab0*/  LDC R20, c[0x0][0x658] ;  /* 0x00019600ff147b82 */ /* 0x000e220000000800 */
[----:B------:R-:W-:Y:S02]  /*0ac0*/  I2FP.F32.U32 R6, R5 ;  /* 0x0000000500067245 */ /* 0x000fe40000201000 */
[----:B--2---:R-:W-:Y:S02]  /*0ad0*/  ISETP.NE.U32.AND P0, PT, R22, RZ, PT ;  /* 0x000000ff1600720c */ /* 0x004fe40003f05070 */
[----:B------:R-:W-:Y:S01]  /*0ae0*/  SHF.R.U32.HI R3, RZ, R8, R7 ;  /* 0x00000008ff037219 */ /* 0x000fe20000011607 */
[----:B------:R-:W-:Y:S01]  /*0af0*/  FMUL R6, R6, UR4 ;  /* 0x0000000406067c20 */ /* 0x000fe20008400000 */
[----:B------:R-:W-:Y:S01]  /*0b00*/  ISETP.NE.AND.EX P0, PT, R23, RZ, PT, P0 ;  /* 0x000000ff1700720c */ /* 0x000fe20003f05300 */
[----:B------:R-:W1:Y:S01]  /*0b10*/  LDC R14, c[0x0][0x148] ;  /* 0x00005200ff0e7b82 */ /* 0x000e620000000800 */
[----:B---3--:R-:W-:Y:S01]  /*0b20*/  IMAD R4, R9, R4, R2 ;  /* 0x0000000409047224 */ /* 0x008fe200078e0202 */
[----:B------:R2:W3:Y:S01]  /*0b30*/  F2I.U32.TRUNC.NTZ R12, R6 ;  /* 0x00000006000c7305 */ /* 0x0004e2000020f000 */
[----:B------:R-:W-:-:S02]  /*0b40*/  IMAD.MOV.U32 R9, RZ, RZ, -0x1 ;  /* 0xffffffffff097424 */ /* 0x000fc400078e00ff */
[----:B------:R-:W-:-:S03]  /*0b50*/  IMAD.MOV.U32 R7, RZ, RZ, 0x1 ;  /* 0x00000001ff077424 */ /* 0x000fc600078e00ff */
[----:B------:R-:W1:Y:S01]  /*0b60*/  LDC R18, c[0x0][0x600] ;  /* 0x00018000ff127b82 */ /* 0x000e620000000800 */
[-CC-:B----4-:R-:W-:Y:S02]  /*0b70*/  SHF.R.U64 R24, R16, R10.reuse, R3.reuse ;  /* 0x0000000a10187219 */ /* 0x190fe40000001203 */
[----:B------:R-:W-:-:S05]  /*0b80*/  SHF.R.U32.HI R3, RZ, R10, R3 ;  /* 0x0000000aff037219 */ /* 0x000fca0000011603 */
[----:B------:R-:W4:Y:S01]  /*0b90*/  LDC R15, c[0x0][0x648] ;  /* 0x00019200ff0f7b82 */ /* 0x000f220000000800 */
[-C--:B0-----:R-:W-:Y:S02]  /*0ba0*/  SHF.L.U32 R2, R9, R20.reuse, RZ ;  /* 0x0000001409027219 */ /* 0x081fe400000006ff */
[--C-:B------:R-:W-:Y:S02]  /*0bb0*/  SHF.R.U64 R26, R24, R20, R3.reuse ;  /* 0x00000014181a7219 */ /* 0x100fe40000001203 */
[----:B------:R-:W-:Y:S02]  /*0bc0*/  LOP3.LUT R11, RZ, R2, RZ, 0x33, !PT ;  /* 0x00000002ff0b7212 */ /* 0x000fe400078e33ff */
[-C--:B------:R-:W-:Y:S01]  /*0bd0*/  SHF.R.U32.HI R3, RZ, R20.reuse, R3 ;  /* 0x00000014ff037219 */ /* 0x080fe20000011603 */
[----:B------:R-:W0:Y:S01]  /*0be0*/  LDC R17, c[0x0][0x638] ;  /* 0x00018e00ff117b82 */ /* 0x000e220000000800 */
[----:B------:R-:W-:Y:S01]  /*0bf0*/  SHF.L.U32 R10, R7, R20, RZ ;  /* 0x00000014070a7219 */ /* 0x000fe200000006ff */
[----:B------:R-:W-:-:S06]  /*0c00*/  IMAD.MOV.U32 R2, RZ, RZ, R26 ;  /* 0x000000ffff027224 */ /* 0x000fcc00078e001a */
[----:B------:R-:W0:Y:S01]  /*0c10*/  LDC R19, c[0x0][0x610] ;  /* 0x00018400ff137b82 */ /* 0x000e220000000800 */
[----:B--23--:R-:W-:Y:S05]  /*0c20*/  @!P0 BRA `(.L_x_7) ;  /* 0x0000000000288947 */ /* 0x00cfea0003800000 */
[----:B------:R-:W2:Y:S02]  /*0c30*/  LDC R9, c[0x0][0x64c] ;  /* 0x00019300ff097b82 */ /* 0x000ea40000000800 */
[----:B--2---:R-:W-:-:S05]  /*0c40*/  IADD3 R9, P0, R26, R9, RZ ;  /* 0x000000091a097210 */ /* 0x004fca0007f1e0ff */
[----:B------:R-:W-:-:S04]  /*0c50*/  IMAD.X R13, RZ, RZ, R3, P0 ;  /* 0x000000ffff0d7224 */ /* 0x000fc800000e0603 */
[----:B------:R-:W-:-:S04]  /*0c60*/  IMAD.WIDE.U32 R2, R13, R22, RZ ;  /* 0x000000160d027225 */ /* 0x000fc800078e00ff */
[----:B------:R-:W-:-:S04]  /*0c70*/  IMAD.WIDE.U32 R6, P0, R9, R23, R2 ;  /* 0x0000001709067225 */ /* 0x000fc80007800002 */
[----:B------:R-:W-:-:S04]  /*0c80*/  IMAD.WIDE.U32 R2, R9, R22, RZ ;  /* 0x0000001609027225 */ /* 0x000fc800078e00ff */
[----:B------:R-:W-:Y:S01]  /*0c90*/  IMAD.X R9, RZ, RZ, RZ, P0 ;  /* 0x000000ffff097224 */ /* 0x000fe200000e06ff */
[----:B------:R-:W-:Y:S01]  /*0ca0*/  IADD3 RZ, P0, R3, R6, RZ ;  /* 0x0000000603ff7210 */ /* 0x000fe20007f1e0ff */
[----:B------:R-:W-:-:S04]  /*0cb0*/  IMAD.MOV.U32 R8, RZ, RZ, R7 ;  /* 0x000000ffff087224 */ /* 0x000fc800078e0007 */
[----:B------:R-:W-:-:S08]  /*0cc0*/  IMAD.WIDE.U32.X R2, R13, R23, R8, P0 ;  /* 0x000000170d027225 */ /* 0x000fd000000e0408 */
.L_x_7:
[----:B----4-:R-:W-:Y:S01]  /*0cd0*/  SHF.R.U64 R2, R2, R15, R3 ;  /* 0x0000000f02027219 */ /* 0x010fe20000001203 */
[----:B-1----:R-:W-:Y:S01]  /*0ce0*/  VIADD R3, R18, 0xffffffff ;  /* 0xffffffff12037836 */ /* 0x002fe20000000000 */
[----:B------:R-:W-:Y:S01]  /*0cf0*/  LOP3.LUT R11, R24, R11, RZ, 0xc0, !PT ;  /* 0x0000000b180b7212 */ /* 0x000fe200078ec0ff */
[----:B------:R-:W-:Y:S02]  /*0d00*/  IMAD.MOV R12, RZ, RZ, -R12 ;  /* 0x000000ffff0c7224 */ /* 0x000fe400078e0a0c */
[----:B------:R-:W-:Y:S01]  /*0d10*/  IMAD.MOV R6, RZ, RZ, -R2 ;  /* 0x000000ffff067224 */ /* 0x000fe200078e0a02 */
[----:B------:R-:W-:Y:S01]  /*0d20*/  LOP3.LUT R16, R16, R3, RZ, 0xc0, !PT ;  /* 0x0000000310107212 */ /* 0x000fe200078ec0ff */
[----:B------:R-:W-:Y:S02]  /*0d30*/  @P2 IMAD R4, R14, R12, R5 ;  /* 0x0000000c0e042224 */ /* 0x000fe400078e0205 */
[----:B------:R-:W-:Y:S02]  /*0d40*/  IMAD R11, R10, R2, R11 ;  /* 0x000000020a0b7224 */ /* 0x000fe400078e020b */
[----:B0-----:R-:W-:-:S02]  /*0d50*/  IMAD R3, R6, R17, R26 ;  /* 0x0000001106037224 */ /* 0x001fc400078e021a */
[----:B------:R-:W-:Y:S02]  /*0d60*/  IMAD R2, R11, R19, R4 ;  /* 0x000000130b027224 */ /* 0x000fe400078e0204 */
[----:B------:R-:W-:Y:S02]  /*0d70*/  IMAD R3, R3, R18, R16 ;  /* 0x0000001203037224 */ /* 0x000fe400078e0210 */
[----:B------:R-:W-:-:S03]  /*0d80*/  IMAD.MOV.U32 R4, RZ, RZ, 0x1 ;  /* 0x00000001ff047424 */ /* 0x000fc600078e00ff */
[----:B------:R-:W-:Y:S02]  /*0d90*/  SEL R5, R3, R2, !P2 ;  /* 0x0000000203057207 */ /* 0x000fe40005000000 */
[----:B------:R-:W-:-:S03]  /*0da0*/  SEL R2, R2, R3, !P2 ;  /* 0x0000000302027207 */ /* 0x000fc60005000000 */
[----:B------:R0:W-:Y:S04]  /*0db0*/  STL [R1+0x45c], R5 ;  /* 0x00045c0501007387 */ /* 0x0001e80000100800 */
[----:B------:R0:W-:Y:S02]  /*0dc0*/  STL [R1+0x460], R2 ;  /* 0x0004600201007387 */ /* 0x0001e40000100800 */
.L_x_5:
[----:B------:R-:W-:-:S08]  /*0dd0*/  NOP ;  /* 0x0000000000007918 */ /* 0x000fd00000000000 */
[----:B------:R-:W1:Y:S02]  /*0de0*/  USETMAXREG.TRY_ALLOC.CTAPOOL UP0, 0xf0 ;  /* 0x000000f0000079c8 */ /* 0x000e640008000600 */
[----:B-1----:R-:W-:-:S13]  /*0df0*/  PLOP3.LUT P0, PT, PT, PT, UP0, 0x80, 0x0 ;  /* 0x000000000000781c */ /* 0x002fda0003f0f008 */
[----:B------:R-:W-:Y:S05]  /*0e00*/  @!P0 BRA `(.L_x_5) ;  /* 0xfffffffc00f08947 */ /* 0x000fea000383ffff */
[----:B------:R-:W-:Y:S01]  /*0e10*/  ULDC.64 UR4, c[0x0][0x598] ;  /* 0x0001660000047ab9 */ /* 0x000fe20000000a00 */
[----:B------:R-:W-:Y:S01]  /*0e20*/  ULDC.64 UR20, c[0x0][0x208] ;  /* 0x0000820000147ab9 */ /* 0x000fe20000000a00 */
[----:B------:R-:W-:-:S04]  /*0e30*/  ISETP.NE.U32.AND P0, PT, RZ, UR4, PT ;  /* 0x00000004ff007c0c */ /* 0x000fc8000bf05070 */
[----:B------:R-:W-:-:S13]  /*0e40*/  ISETP.NE.AND.EX P0, PT, RZ, UR5, PT, P0 ;  /* 0x00000005ff007c0c */ /* 0x000fda000bf05300 */
[----:B------:R-:W-:Y:S05]  /*0e50*/  @!P0 BRA `(.L_x_8) ;  /* 0x0000000000208947 */ /* 0x000fea0003800000 */
[----:B0-----:R-:W0:Y:S02]  /*0e60*/  LDC.64 R2, c[0x0][0x598] ;  /* 0x00016600ff027b82 */ /* 0x001e240000000a00 */
[----:B0-----:R-:W2:Y:S02]  /*0e70*/  LDG.E.64 R2, desc[UR20][R2.64] ;  /* 0x0000001402027981 */ /* 0x001ea4000c1e1b00 */
[----:B--2---:R-:W-:-:S04]  /*0e80*/  ISETP.NE.U32.AND P0, PT, R2, RZ, PT ;  /* 0x000000ff0200720c */ /* 0x004fc80003f05070 */
[----:B------:R-:W-:-:S13]  /*0e90*/  ISETP.NE.AND.EX P0, PT, R3, RZ, PT, P0 ;  /* 0x000000ff0300720c */ /* 0x000fda0003f05300 */
[----:B------:R-:W-:Y:S05]  /*0ea0*/  @!P0 BRA `(.L_x_8) ;  /* 0x00000000000c8947 */ /* 0x000fea0003800000 */
[----:B------:R-:W2:Y:S02]  /*0eb0*/  LD.E R2, desc[UR20][R2.64] ;  /* 0x0000001402027980 */ /* 0x000ea4000c101900 */
[----:B--2---:R-:W-:Y:S01]  /*0ec0*/  R2UR UR22, R2 ;  /* 0x00000000021672ca */ /* 0x004fe200000e0000 */
[----:B------:R-:W-:-:S14]  /*0ed0*/  BRA `(.L_x_9) ;  /* 0x0000000000247947 */ /* 0x000fdc0003800000 */
.L_x_8:
[----:B------:R-:W-:Y:S02]  /*0ee0*/  ULDC.64 UR4, c[0x0][0x588] ;  /* 0x0001620000047ab9 */ /* 0x000fe40000000a00 */
[----:B------:R-:W-:-:S04]  /*0ef0*/  ISETP.NE.U32.AND P0, PT, RZ, UR4, PT ;  /* 0x00000004ff007c0c */ /* 0x000fc8000bf05070 */
[----:B------:R-:W-:-:S13]  /*0f00*/  ISETP.NE.AND.EX P0, PT, RZ, UR5, PT, P0 ;  /* 0x00000005ff007c0c */ /* 0x000fda000bf05300 */
[----:B------:R-:W-:Y:S05]  /*0f10*/  @!P0 BRA `(.L_x_10) ;  /* 0x0000000000108947 */ /* 0x000fea0003800000 */
[----:B0-----:R-:W0:Y:S02]  /*0f20*/  LDC.64 R2, c[0x0][0x588] ;  /* 0x00016200ff027b82 */ /* 0x001e240000000a00 */
[----:B0-----:R-:W2:Y:S02]  /*0f30*/  LDG.E R2, desc[UR20][R2.64] ;  /* 0x0000001402027981 */ /* 0x001ea4000c1e1900 */
[----:B--2---:R-:W-:Y:S01]  /*0f40*/  R2UR UR22, R2 ;  /* 0x00000000021672ca */ /* 0x004fe200000e0000 */
[----:B------:R-:W-:-:S14]  /*0f50*/  BRA `(.L_x_9) ;  /* 0x0000000000047947 */ /* 0x000fdc0003800000 */
.L_x_10:
[----:B------:R-:W-:-:S05]  /*0f60*/  ULDC UR22, c[0x0][0x580] ;  /* 0x0001600000167ab9 */ /* 0x000fca0000000800 */
.L_x_9:
[----:B------:R-:W-:Y:S02]  /*0f70*/  ULDC.64 UR4, c[0x0][0x5a0] ;  /* 0x0001680000047ab9 */ /* 0x000fe40000000a00 */
        /* <DEDUP_REMOVED lines=11> */
.L_x_11:
        /* <DEDUP_REMOVED lines=8> */
.L_x_13:
[----:B------:R-:W-:-:S05]  /*10b0*/  ULDC UR23, c[0x0][0x584] ;  /* 0x0001610000177ab9 */ /* 0x000fca0000000800 */
.L_x_12:
[----:B------:R-:W-:-:S13]  /*10c0*/  LOP3.LUT P0, RZ, R4, 0xff, RZ, 0xc0, !PT ;  /* 0x000000ff04ff7812 */ /* 0x000fda000780c0ff */
[----:B------:R-:W-:Y:S05]  /*10d0*/  @!P0 EXIT ;  /* 0x000000000000894d */ /* 0x000fea0003800000 */
[----:B------:R-:W-:Y:S01]  /*10e0*/  ULDC UR4, c[0x0][0x28c] ;  /* 0x0000a30000047ab9 */ /* 0x000fe20000000800 */
[----:B------:R-:W-:Y:S01]  /*10f0*/  ULDC.64 UR14, c[0x0][0x5c8] ;  /* 0x00017200000e7ab9 */ /* 0x000fe20000000a00 */
[----:B------:R-:W-:Y:S02]  /*1100*/  UIADD3 UR4, UR4, 0x1f, URZ ;  /* 0x0000001f04047890 */ /* 0x000fe4000fffe03f */
[----:B------:R-:W-:Y:S02]  /*1110*/  USHF.L.U64.HI UR24, UR14, 0x7, UR15 ;  /* 0x000000070e187899 */ /* 0x000fe4000801020f */
[----:B------:R-:W-:Y:S02]  /*1120*/  USHF.R.S32.HI UR5, URZ, 0x1f, UR4 ;  /* 0x0000001f3f057899 */ /* 0x000fe40008011404 */
[----:B------:R-:W-:Y:S02]  /*1130*/  USHF.L.U64.HI UR12, UR14, 0x3, UR15 ;  /* 0x000000030e0c7899 */ /* 0x000fe4000801020f */
[----:B------:R-:W-:-:S02]  /*1140*/  ULEA.HI UR5, UR5, UR4, URZ, 0x5 ;  /* 0x0000000405057291 */ /* 0x000fc4000f8f283f */
[----:B------:R-:W-:Y:S02]  /*1150*/  USHF.L.U32 UR25, UR14, 0x7, URZ ;  /* 0x000000070e197899 */ /* 0x000fe4000800063f */
[----:B------:R-:W-:Y:S02]  /*1160*/  USHF.R.S32.HI UR15, URZ, 0x5, UR5 ;  /* 0x000000053f0f7899 */ /* 0x000fe40008011405 */
[----:B------:R-:W-:Y:S02]  /*1170*/  USHF.L.U32 UR14, UR14, 0x3, URZ ;  /* 0x000000030e0e7899 */ /* 0x000fe4000800063f */
[----:B------:R-:W-:Y:S01]  /*1180*/  ULOP3.LUT UR26, UR13, 0x1, URZ, 0xfc, !UPT ;  /* 0x000000010d1a7892 */ /* 0x000fe2000f8efc3f */
[----:B------:R-:W-:Y:S01]  /*1190*/  UMOV UR4, URZ ;  /* 0x0000003f00047c82 */ /* 0x000fe20008000000 */
[----:B------:R-:W-:-:S10]  /*11a0*/  UMOV UR5, URZ ;  /* 0x0000003f00057c82 */ /* 0x000fd40008000000 */
.L_x_102:
[----:B------:R-:W-:Y:S01]  /*11b0*/  STL [R1+0x458], RZ ;  /* 0x000458ff01007387 */ /* 0x000fe20000100800 */
[----:B-1----:R-:W1:Y:S01]  /*11c0*/  S2UR UR11, SR_CgaCtaId ;  /* 0x00000000000b79c3 */ /* 0x002e620000008800 */
[----:B------:R-:W-:Y:S01]  /*11d0*/  UMOV UR17, 0x400 ;  /* 0x0000040000117882 */ /* 0x000fe20000000000 */
[----:B------:R-:W-:Y:S01]  /*11e0*/  UMOV UR6, URZ ;  /* 0x0000003f00067c82 */ /* 0x000fe20008000000 */
[----:B------:R-:W-:Y:S01]  /*11f0*/  STL [R1+0x454], RZ ;  /* 0x000454ff01007387 */ /* 0x000fe20000100800 */
[----:B------:R-:W-:Y:S01]  /*1200*/  UMOV UR7, URZ ;  /* 0x0000003f00077c82 */ /* 0x000fe20008000000 */
[----:B------:R-:W-:Y:S01]  /*1210*/  UMOV UR8, URZ ;  /* 0x0000003f00087c82 */ /* 0x000fe20008000000 */
[----:B------:R-:W-:Y:S01]  /*1220*/  UMOV UR19, UR5 ;  /* 0x0000000500137c82 */ /* 0x000fe20008000000 */
[----:B------:R-:W-:Y:S01]  /*1230*/  STL [R1+0x450], RZ ;  /* 0x000450ff01007387 */ /* 0x000fe20000100800 */
[----:B--2---:R-:W2:Y:S01]  /*1240*/  LDC R3, c[0x0][0x28c] ;  /* 0x0000a300ff037b82 */ /* 0x004ea20000000800 */
[----:B------:R-:W-:-:S02]  /*1250*/  CS2R R236, SRZ ;  /* 0x0000000000ec7805 */ /* 0x000fc4000001ff00 */
[----:B------:R-:W-:Y:S01]  /*1260*/  CS2R R234, SRZ ;  /* 0x0000000000ea7805 */ /* 0x000fe2000001ff00 */
[----:B------:R-:W-:Y:S01]  /*1270*/  STL [R1+0x44c], RZ ;  /* 0x00044cff01007387 */ /* 0x000fe20000100800 */
[----:B------:R-:W-:Y:S02]  /*1280*/  CS2R R232, SRZ ;  /* 0x0000000000e87805 */ /* 0x000fe4000001ff00 */
[----:B------:R-:W-:Y:S02]  /*1290*/  CS2R R230, SRZ ;  /* 0x0000000000e67805 */ /* 0x000fe4000001ff00 */
[----:B------:R-:W-:Y:S01]  /*12a0*/  CS2R R228, SRZ ;  /* 0x0000000000e47805 */ /* 0x000fe2000001ff00 */
[----:B------:R-:W-:Y:S01]  /*12b0*/  STL [R1+0x448], RZ ;  /* 0x000448ff01007387 */ /* 0x000fe20000100800 */
[----:B------:R-:W-:Y:S02]  /*12c0*/  CS2R R226, SRZ ;  /* 0x0000000000e27805 */ /* 0x000fe4000001ff00 */
[----:B------:R-:W-:-:S02]  /*12d0*/  CS2R R224, SRZ ;  /* 0x0000000000e07805 */ /* 0x000fc4000001ff00 */
[----:B------:R-:W-:Y:S01]  /*12e0*/  CS2R R222, SRZ ;  /* 0x0000000000de7805 */ /* 0x000fe2000001ff00 */
[----:B------:R-:W-:Y:S01]  /*12f0*/  STL [R1+0x444], RZ ;  /* 0x000444ff01007387 */ /* 0x000fe20000100800 */
[----:B------:R-:W-:Y:S02]  /*1300*/  CS2R R220, SRZ ;  /* 0x0000000000dc7805 */ /* 0x000fe4000001ff00 */
[----:B------:R-:W-:Y:S02]  /*1310*/  CS2R R218, SRZ ;  /* 0x0000000000da7805 */ /* 0x000fe4000001ff00 */
[----:B------:R-:W-:Y:S01]  /*1320*/  CS2R R216, SRZ ;  /* 0x0000000000d87805 */ /* 0x000fe2000001ff00 */
[----:B------:R-:W-:Y:S01]  /*1330*/  STL [R1+0x440], RZ ;  /* 0x000440ff01007387 */ /* 0x000fe20000100800 */
[----:B-1----:R-:W-:Y:S01]  /*1340*/  ULEA UR17, UR11, UR17, 0x18 ;  /* 0x000000110b117291 */ /* 0x002fe2000f8ec03f */
[----:B------:R-:W-:Y:S02]  /*1350*/  CS2R R22, SRZ ;  /* 0x0000000000167805 */ /* 0x000fe4000001ff00 */
[----:B------:R-:W-:Y:S01]  /*1360*/  CS2R R20, SRZ ;  /* 0x0000000000147805 */ /* 0x000fe2000001ff00 */
[----:B------:R-:W-:Y:S01]  /*1370*/  STL [R1+0x43c], RZ ;  /* 0x00043cff01007387 */ /* 0x000fe20000100800 */
[----:B------:R-:W-:-:S02]  /*1380*/  CS2R R18, SRZ ;  /* 0x0000000000127805 */ /* 0x000fc4000001ff00 */
[----:B------:R-:W-:Y:S02]  /*1390*/  CS2R R16, SRZ ;  /* 0x0000000000107805 */ /* 0x000fe4000001ff00 */
[----:B0-----:R-:W-:Y:S01]  /*13a0*/  CS2R R14, SRZ ;  /* 0x00000000000e7805 */ /* 0x001fe2000001ff00 */
[----:B------:R-:W-:Y:S01]  /*13b0*/  STL [R1+0x438], RZ ;  /* 0x000438ff01007387 */ /* 0x000fe20000100800 */
[----:B--2---:R-:W-:Y:S02]  /*13c0*/  ISETP.GE.AND P0, PT, R3, 0x1, PT ;  /* 0x000000010300780c */ /* 0x004fe40003f06270 */
[----:B------:R-:W-:Y:S02]  /*13d0*/  CS2R R12, SRZ ;  /* 0x00000000000c7805 */ /* 0x000fe4000001ff00 */
[----:B------:R-:W-:Y:S01]  /*13e0*/  CS2R R10, SRZ ;  /* 0x00000000000a7805 */ /* 0x000fe2000001ff00 */
[----:B------:R-:W-:Y:S01]  /*13f0*/  STL [R1+0x434], RZ ;  /* 0x000434ff01007387 */ /* 0x000fe20000100800 */
[----:B------:R-:W-:-:S02]  /*1400*/  CS2R R8, SRZ ;  /* 0x0000000000087805 */ /* 0x000fc4000001ff00 */
[----:B------:R-:W-:Y:S01]  /*1410*/  CS2R R6, SRZ ;  /* 0x0000000000067805 */ /* 0x000fe2000001ff00 */
[----:B0-----:R-:W-:Y:S01]  /*1420*/  IMAD.MOV.U32 R5, RZ, RZ, RZ ;  /* 0x000000ffff057224 */ /* 0x001fe200078e00ff */
        /* <DEDUP_REMOVED lines=128> */
[----:B------:R-:W-:Y:S04]  /*1c30*/  STL [R1+0x3b0], RZ ;  /* 0x0003b0ff01007387 */ /* 0x000fe80000100800 */
        /* <DEDUP_REMOVED lines=148> */
[----:B------:R-:W-:Y:S01]  /*2580*/  STL [R1+0x15c], RZ ;  /* 0x00015cff01007387 */ /* 0x000fe20000100800 */
[----:B------:R-:W0:Y:S03]  /*2590*/  S2R R2, SR_TID.X ;  /* 0x0000000000027919 */ /* 0x000e260000002100 */
        /* <DEDUP_REMOVED lines=8> */
[----:B0-----:R-:W-:-:S03]  /*2620*/  LOP3.LUT R2, R2, 0x80, RZ, 0xc0, !PT ;  /* 0x0000008002027812 */ /* 0x001fc600078ec0ff */
[----:B------:R-:W-:Y:S01]  /*2630*/  STL [R1+0x138], RZ ;  /* 0x000138ff01007387 */ /* 0x000fe20000100800 */
[----:B------:R-:W-:-:S03]  /*2640*/  SHF.R.U32.HI R2, RZ, 0x7, R2 ;  /* 0x00000007ff027819 */ /* 0x000fc60000011602 */
        /* <DEDUP_REMOVED lines=14> */
[----:B------:R-:W-:Y:S04]  /*2730*/  STL [R1], RZ ;  /* 0x000000ff01007387 */ /* 0x000fe80000100800 */
        /* <DEDUP_REMOVED lines=18> */
[----:B------:R-:W0:Y:S04]  /*2860*/  SHFL.IDX PT, R2, R2, RZ, 0x1f ;  /* 0x00001fff02027589 */ /* 0x000e2800000e0000 */
[----:B------:R1:W-:Y:S04]  /*2870*/  STL [R1+0x4c], RZ ;  /* 0x00004cff01007387 */ /* 0x0003e80000100800 */
[----:B------:R1:W-:Y:S04]  /*2880*/  STL [R1+0x50], RZ ;  /* 0x000050ff01007387 */ /* 0x0003e80000100800 */
[----:B------:R1:W-:Y:S04]  /*2890*/  STL [R1+0x54], RZ ;  /* 0x000054ff01007387 */ /* 0x0003e80000100800 */
[----:B------:R1:W-:Y:S04]  /*28a0*/  STL [R1+0x58], RZ ;  /* 0x000058ff01007387 */ /* 0x0003e80000100800 */
[----:B------:R1:W-:Y:S04]  /*28b0*/  STL [R1+0x5c], RZ ;  /* 0x00005cff01007387 */ /* 0x0003e80000100800 */
[----:B------:R1:W-:Y:S01]  /*28c0*/  STL [R1+0x60], RZ ;  /* 0x000060ff01007387 */ /* 0x0003e20000100800 */
[----:B0-----:R-:W-:Y:S01]  /*28d0*/  R2UR UR9, R2 ;  /* 0x00000000020972ca */ /* 0x001fe200000e0000 */
[----:B------:R-:W-:-:S02]  /*28e0*/  IMAD.U32 R2, RZ, RZ, UR4 ;  /* 0x00000004ff027e24 */ /* 0x000fc4000f8e00ff */
[----:B------:R1:W-:Y:S04]  /*28f0*/  STL [R1+0x64], RZ ;  /* 0x000064ff01007387 */ /* 0x0003e80000100800 */
[----:B------:R1:W-:Y:S04]  /*2900*/  STL [R1+0x68], RZ ;  /* 0x000068ff01007387 */ /* 0x0003e80000100800 */
[----:B------:R1:W-:Y:S02]  /*2910*/  STL [R1+0x6c], RZ ;  /* 0x00006cff01007387 */ /* 0x0003e40000100800 */
[----:B------:R-:W-:-:S02]  /*2920*/  ULEA.HI UR10, UR9, UR9, URZ, 0x1 ;  /* 0x00000009090a7291 */ /* 0x000fc4000f8f083f */
[----:B------:R1:W-:Y:S02]  /*2930*/  STL [R1+0x70], RZ ;  /* 0x000070ff01007387 */ /* 0x0003e40000100800 */
[----:B------:R-:W-:Y:S02]  /*2940*/  ULOP3.LUT UR10, UR10, 0x1ffffe, URZ, 0xc0, !UPT ;  /* 0x001ffffe0a0a7892 */ /* 0x000fe4000f8ec03f */
[----:B------:R1:W-:Y:S02]  /*2950*/  STL [R1+0x74], RZ ;  /* 0x000074ff01007387 */ /* 0x0003e40000100800 */
[----:B------:R-:W-:Y:S02]  /*2960*/  UIADD3 UR10, UR9, -UR10, URZ ;  /* 0x8000000a090a7290 */ /* 0x000fe4000fffe03f */
[----:B------:R1:W-:Y:S02]  /*2970*/  STL [R1+0x78], RZ ;  /* 0x000078ff01007387 */ /* 0x0003e40000100800 */
[----:B------:R-:W-:-:S02]  /*2980*/  ULEA UR10, UR10, UR17, 0xb ;  /* 0x000000110a0a7291 */ /* 0x000fc4000f8e583f */
[----:B------:R1:W-:Y:S02]  /*2990*/  STL [R1+0x7c], RZ ;  /* 0x00007cff01007387 */ /* 0x0003e40000100800 */
[----:B------:R-:W-:Y:S02]  /*29a0*/  UIADD3 UR10, UR10, 0x180, URZ ;  /* 0x000001800a0a7890 */ /* 0x000fe4000fffe03f */
[----:B------:R1:W-:Y:S02]  /*29b0*/  STL [R1+0x80], RZ ;  /* 0x000080ff01007387 */ /* 0x0003e40000100800 */
[----:B------:R-:W-:Y:S02]  /*29c0*/  USHF.R.U32.HI UR10, URZ, 0x4, UR10 ;  /* 0x000000043f0a7899 */ /* 0x000fe4000801160a */
[----:B------:R1:W-:Y:S02]  /*29d0*/  STL [R1+0x84], RZ ;  /* 0x000084ff01007387 */ /* 0x0003e40000100800 */
[----:B------:R-:W-:-:S02]  /*29e0*/  ULOP3.LUT UR18, UR10, 0x3fff, URZ, 0xc0, !UPT ;  /* 0x00003fff0a127892 */ /* 0x000fc4000f8ec03f */
[----:B------:R1:W-:Y:S04]  /*29f0*/  STL [R1+0x88], RZ ;  /* 0x000088ff01007387 */ /* 0x0003e80000100800 */
        /* <DEDUP_REMOVED lines=28> */
[----:B------:R1:W-:Y:S01]  /*2bc0*/  STL [R1+0xfc], RZ ;  /* 0x0000fcff01007387 */ /* 0x0003e20000100800 */
[----:B-----5:R-:W-:Y:S05]  /*2bd0*/  @!P0 BRA `(.L_x_14) ;  /* 0x0000003800188947 */ /* 0x020fea0003800000 */
[----:B------:R-:W-:-:S06]  /*2be0*/  UISETP.NE.AND UP0, UPT, UR26, 0x3, UPT ;  /* 0x000000031a00788c */ /* 0x000fcc000bf05270 */
[----:B------:R-:W-:-:S13]  /*2bf0*/  PLOP3.LUT P1, PT, PT, PT, UP0, 0x80, 0x0 ;  /* 0x000000000000781c */ /* 0x000fda0003f2f008 */
[----:B------:R-:W-:Y:S05]  /*2c00*/  @!P1 BRA `(.L_x_15) ;  /* 0x0000000000049947 */ /* 0x000fea0003800000 */
[----:B------:R-:W-:Y:S01]  /*2c10*/  BPT.TRAP 0x1 ;  /* 0x000000040000795c */ /* 0x000fe20000300000 */
.L_x_15:
[----:B------:R-:W-:Y:S01]  /*2c20*/  ULEA UR7, UR5, UR17, 0x3 ;  /* 0x0000001105077291 */ /* 0x000fe2000f8e183f */
[----:B------:R-:W-:-:S05]  /*2c30*/  IMAD.U32 R2, RZ, RZ, UR4 ;  /* 0x00000004ff027e24 */ /* 0x000fca000f8e00ff */
[----:B------:R-:W-:-:S04]  /*2c40*/  SHF.L.U32 R2, R2, 0x1f, RZ ;  /* 0x0000001f02027819 */ /* 0x000fc800000006ff */
[----:B------:R0:W2:Y:S01]  /*2c50*/  SYNCS.PHASECHK.TRANS64.TRYWAIT P0, [UR7], R2 ;  /* 0x00000002ff0075a7 */ /* 0x0000a20008000147 */
[----:B------:R-:W-:Y:S05]  /*2c60*/  @!P1 BRA `(.L_x_16) ;  /* 0x0000000000049947 */ /* 0x000fea0003800000 */
[----:B------:R-:W-:Y:S01]  /*2c70*/  BPT.TRAP 0x1 ;  /* 0x000000040000795c */ /* 0x000fe20000300000 */
.L_x_16:
[----:B------:R3:W-:Y:S01]  /*2c80*/  STL [R1+0x458], RZ ;  /* 0x000458ff01007387 */ /* 0x0007e20000100800 */
[----:B------:R-:W-:Y:S01]  /*2c90*/  UMOV UR6, 0x1 ;  /* 0x0000000100067882 */ /* 0x000fe20000000000 */
[----:B--2---:R-:W-:Y:S05]  /*2ca0*/  @P0 BRA `(.L_x_17) ;  /* 0x0000000000080947 */ /* 0x004fea0003800000 */
[----:B------:R-:W2:Y:S02]  /*2cb0*/  SYNCS.PHASECHK.TRANS64.TRYWAIT P0, [UR7], R2 ;  /* 0x00000002ff0075a7 */ /* 0x000ea40008000147 */
[----:B--2---:R-:W-:Y:S05]  /*2cc0*/  @!P0 BRA `(.L_x_18) ;  /* 0x00000298000c8947 */ /* 0x004fea0003800000 */
.L_x_17:
[----:B------:R-:W-:Y:S01]  /*2cd0*/  UIADD3 UR7, UR17, 0x2c180, URZ ;  /* 0x0002c18011077890 */ /* 0x000fe2000fffe03f */
[----:B------:R-:W-:Y:S01]  /*2ce0*/  WARPGROUP.ARRIVE ;  /* 0x00000000000079c5 */ /* 0x000fe20000000000 */
[----:B------:R-:W-:Y:S01]  /*2cf0*/  ULOP3.LUT UR8, UR18, 0x10000, URZ, 0xfc, !UPT ;  /* 0x0001000012087892 */ /* 0x000fe2000f8efc3f */
[----:B------:R-:W-:Y:S01]  /*2d00*/  STL [R1+0x454], RZ ;  /* 0x000454ff01007387 */ /* 0x000fe20000100800 */
[----:B------:R-:W-:Y:S01]  /*2d10*/  USHF.R.U32.HI UR7, URZ, 0x4, UR7 ;  /* 0x000000043f077899 */ /* 0x000fe20008011607 */
[----:B------:R-:W-:Y:S01]  /*2d20*/  CS2R R236, SRZ ;  /* 0x0000000000ec7805 */ /* 0x000fe2000001ff00 */
[----:B------:R-:W-:Y:S01]  /*2d30*/  UMOV UR9, 0xc0000010 ;  /* 0xc000001000097882 */ /* 0x000fe20000000000 */
[----:B------:R-:W-:Y:S01]  /*2d40*/  UMOV UR11, 0xc0000010 ;  /* 0xc0000010000b7882 */ /* 0x000fe20000000000 */
[----:B------:R-:W-:Y:S01]  /*2d50*/  ULOP3.LUT UR7, UR7, 0x3fff, URZ, 0xc0, !UPT ;  /* 0x00003fff07077892 */ /* 0x000fe2000f8ec03f */
[----:B------:R-:W-:Y:S01]  /*2d60*/  STL [R1+0x450], RZ ;  /* 0x000450ff01007387 */ /* 0x000fe20000100800 */
[----:B------:R-:W-:-:S02]  /*2d70*/  CS2R R234, SRZ ;  /* 0x0000000000ea7805 */ /* 0x000fc4000001ff00 */
[----:B------:R-:W-:Y:S01]  /*2d80*/  CS2R R232, SRZ ;  /* 0x0000000000e87805 */ /* 0x000fe2000001ff00 */
[----:B------:R-:W-:Y:S01]  /*2d90*/  ULOP3.LUT UR10, UR7, 0x10000, URZ, 0xfc, !UPT ;  /* 0x00010000070a7892 */ /* 0x000fe2000f8efc3f */
[----:B------:R-:W-:Y:S01]  /*2da0*/  STL [R1+0x44c], RZ ;  /* 0x00044cff01007387 */ /* 0x000fe20000100800 */
[----:B------:R-:W-:Y:S01]  /*2db0*/  ULEA UR7, UR5, UR8, 0xa ;  /* 0x0000000805077291 */ /* 0x000fe2000f8e503f */
[----:B------:R-:W-:Y:S01]  /*2dc0*/  CS2R R230, SRZ ;  /* 0x0000000000e67805 */ /* 0x000fe2000001ff00 */
[----:B------:R-:W-:Y:S01]  /*2dd0*/  ULEA UR10, UR5, UR10, 0x8 ;  /* 0x0000000a050a7291 */ /* 0x000fe2000f8e403f */
[----:B------:R-:W-:Y:S01]  /*2de0*/  STL [R1+0x448], RZ ;  /* 0x000448ff01007387 */ /* 0x000fe20000100800 */
[----:B------:R-:W-:Y:S02]  /*2df0*/  CS2R R228, SRZ ;  /* 0x0000000000e47805 */ /* 0x000fe4000001ff00 */
[----:B------:R-:W-:Y:S02]  /*2e00*/  CS2R R226, SRZ ;  /* 0x0000000000e27805 */ /* 0x000fe4000001ff00 */
[----:B------:R-:W-:Y:S01]  /*2e10*/  CS2R R224, SRZ ;  /* 0x0000000000e07805 */ /* 0x000fe2000001ff00 */
[----:B------:R-:W-:Y:S01]  /*2e20*/  UMOV UR8, UR7 ;  /* 0x0000000700087c82 */ /* 0x000fe20008000000 */
[----:B------:R-:W-:Y:S01]  /*2e30*/  STL [R1+0x444], RZ ;  /* 0x000444ff01007387 */ /* 0x000fe20000100800 */
[----:B------:R-:W-:-:S02]  /*2e40*/  CS2R R222, SRZ ;  /* 0x0000000000de7805 */ /* 0x000fc4000001ff00 */
[----:B------:R-:W-:Y:S01]  /*2e50*/  CS2R R220, SRZ ;  /* 0x0000000000dc7805 */ /* 0x000fe2000001ff00 */
[----:B------:R-:W-:Y:S01]  /*2e60*/  QGMMA.64x128x32.F32.E4M3.E4M3 R8, gdesc[UR8], RZ, !UPT, gsb0 ;  /* 0x01e00000080879f3 */ /* 0x000fe2000c0008ff */
[----:B------:R-:W-:Y:S01]  /*2e70*/  UIADD3 UR8, UR7, 0x100, URZ ;  /* 0x0000010007087890 */ /* 0x000fe2000fffe03f */
[----:B------:R-:W-:Y:S01]  /*2e80*/  STL [R1+0x440], RZ ;  /* 0x000440ff01007387 */ /* 0x000fe20000100800 */
[----:B------:R-:W-:Y:S01]  /*2e90*/  UMOV UR9, 0xc0000010 ;  /* 0xc000001000097882 */ /* 0x000fe20000000000 */
[----:B------:R-:W-:Y:S02]  /*2ea0*/  CS2R R218, SRZ ;  /* 0x0000000000da7805 */ /* 0x000fe4000001ff00 */
[----:B------:R-:W-:Y:S01]  /*2eb0*/  CS2R R216, SRZ ;  /* 0x0000000000d87805 */ /* 0x000fe2000001ff00 */
[----:B------:R-:W-:Y:S01]  /*2ec0*/  STL [R1+0x43c], RZ ;  /* 0x00043cff01007387 */ /* 0x000fe20000100800 */
[----:B------:R-:W-:Y:S01]  /*2ed0*/  CS2R R6, SRZ ;  /* 0x0000000000067805 */ /* 0x000fe2000001ff00 */
[----:B------:R-:W-:-:S02]  /*2ee0*/  IMAD.MOV.U32 R5, RZ, RZ, RZ ;  /* 0x000000ffff057224 */ /* 0x000fc400078e00ff */
        /* <DEDUP_REMOVED lines=31> */
[----:B------:R-:W-:-:S02]  /*30e0*/  WARPGROUP.DEPBAR.LE gsb0, 0x0 ;  /* 0x00008000000079c5 */ /* 0x000fc40000010000 */
[----:B------:R-:W-:Y:S01]  /*30f0*/  WARPGROUP.ARRIVE ;  /* 0x00000000000079c5 */ /* 0x000fe20000000000 */
[----:B------:R-:W-:Y:S01]  /*3100*/  STL [R1+0x3bc], RZ ;  /* 0x0003bcff01007387 */ /* 0x000fe20000100800 */
[----:B------:R-:W-:Y:S02]  /*3110*/  IMAD.MOV.U32 R4, RZ, RZ, R69 ;  /* 0x000000ffff047224 */ /* 0x000fe400078e0045 */
[----:B--2---:R-:W-:Y:S01]  /*3120*/  IMAD.MOV.U32 R3, RZ, RZ, R70 ;  /* 0x000000ffff037224 */ /* 0x004fe200078e0046 */
[----:B------:R-:W-:Y:S01]  /*3130*/  STL [R1+0x3b8], RZ ;  /* 0x0003b8ff01007387 */ /* 0x000fe20000100800 */
[----:B------:R-:W-:Y:S01]  /*3140*/  QGMMA.64x128x32.F32.E4M3.E4M3 R152, gdesc[UR8], RZ, !UPT, gsb0 ;  /* 0x01e00000089879f3 */ /* 0x000fe2000c0008ff */
[----:B------:R-:W-:Y:S01]  /*3150*/  UIADD3 UR8, UR7, 0x200, URZ ;  /* 0x0000020007087890 */ /* 0x000fe2000fffe03f */
[----:B0-----:R-:W-:Y:S01]  /*3160*/  IMAD.MOV.U32 R2, RZ, RZ, R71 ;  /* 0x000000ffff027224 */ /* 0x001fe200078e0047 */
[----:B------:R-:W-:Y:S01]  /*3170*/  STL [R1+0x3b4], RZ ;  /* 0x0003b4ff01007387 */ /* 0x000fe20000100800 */
[----:B------:R-:W-:-:S03]  /*3180*/  UMOV UR9, 0xc0000010 ;  /* 0xc000001000097882 */ /* 0x000fc60000000000 */
        /* <DEDUP_REMOVED lines=32> */
[----:B------:R-:W-:-:S03]  /*3390*/  WARPGROUP.DEPBAR.LE gsb0, 0x0 ;  /* 0x00008000000079c5 */ /* 0x000fc60000010000 */
[----:B------:R-:W-:Y:S01]  /*33a0*/  STL [R1+0x330], RZ ;  /* 0x000330ff01007387 */ /* 0x000fe20000100800 */
[----:B------:R-:W-:-:S03]  /*33b0*/  WARPGROUP.ARRIVE ;  /* 0x00000000000079c5 */ /* 0x000fc60000000000 */
[----:B------:R-:W-:Y:S03]  /*33c0*/  STL [R1+0x32c], RZ ;  /* 0x00032cff01007387 */ /* 0x000fe60000100800 */
[----:B------:R-:W-:Y:S01]  /*33d0*/  QGMMA.64x128x32.F32.E4M3.E4M3 R88, gdesc[UR8], RZ, !UPT, gsb0 ;  /* 0x01e00000085879f3 */ /* 0x000fe2000c0008ff */
[----:B------:R-:W-:Y:S01]  /*33e0*/  STL [R1+0x328], RZ ;  /* 0x000328ff01007387 */ /* 0x000fe20000100800 */
[----:B------:R-:W-:Y:S01]  /*33f0*/  UIADD3 UR8, UR7, 0x300, URZ ;  /* 0x0000030007087890 */ /* 0x000fe2000fffe03f */
[----:B------:R-:W-:Y:S02]  /*3400*/  UMOV UR9, 0xc0000010 ;  /* 0xc000001000097882 */ /* 0x000fe40000000000 */
[----:B------:R-:W-:Y:S01]  /*3410*/  STL [R1+0x324], RZ ;  /* 0x000324ff01007387 */ /* 0x000fe20000100800 */
[----:B------:R-:W-:Y:S02]  /*3420*/  ULDC UR7, c[0x0][0x50c] ;  /* 0x0001430000077ab9 */ /* 0x000fe40000000800 */
[----:B------:R-:W-:Y:S01]  /*3430*/  UISETP.NE.AND UP0, UPT, UR7, 0x1, UPT ;  /* 0x000000010700788c */ /* 0x000fe2000bf05270 */
[----:B------:R-:W-:Y:S03]  /*3440*/  STL [R1+0x320], RZ ;  /* 0x000320ff01007387 */ /* 0x000fe60000100800 */
[----:B------:R-:W-:Y:S01]  /*3450*/  USEL UR7, URZ, 0x1, UP0 ;  /* 0x000000013f077887 */ /* 0x000fe20008000000 */
[----:B------:R-:W-:Y:S04]  /*3460*/  STL [R1+0x31c], RZ ;  /* 0x00031cff01007387 */ /* 0x000fe80000100800 */
[----:B------:R-:W-:Y:S01]  /*3470*/  STL [R1+0x318], RZ ;  /* 0x000318ff01007387 */ /* 0x000fe20000100800 */
[----:B------:R-:W-:-:S03]  /*3480*/  ISETP.NE.AND P0, PT, RZ, UR7, PT ;  /* 0x00000007ff007c0c */ /* 0x000fc6000bf05270 */
        /* <DEDUP_REMOVED lines=80> */
[----:B------:R0:W-:Y:S04]  /*3990*/  STL.64 [R1], R8 ;  /* 0x0000000801007387 */ /* 0x0001e80000100a00 */
[----:B------:R2:W-:Y:S04]  /*39a0*/  STL.64 [R1+0x8], R10 ;  /* 0x0000080a01007387 */ /* 0x0005e80000100a00 */
[----:B------:R4:W-:Y:S04]  /*39b0*/  STL.64 [R1+0x10], R12 ;  /* 0x0000100c01007387 */ /* 0x0009e80000100a00 */
[----:B------:R5:W-:Y:S01]  /*39c0*/  STL.64 [R1+0x18], R14 ;  /* 0x0000180e01007387 */ /* 0x000be20000100a00 */
[----:B0-----:R-:W-:-:S03]  /*39d0*/  CS2R R8, SRZ ;  /* 0x0000000000087805 */ /* 0x001fc6000001ff00 */
[----:B------:R0:W-:Y:S01]  /*39e0*/  STL.64 [R1+0x20], R16 ;  /* 0x0000201001007387 */ /* 0x0001e20000100a00 */
[----:B--2---:R-:W-:-:S03]  /*39f0*/  CS2R R10, SRZ ;  /* 0x00000000000a7805 */ /* 0x004fc6000001ff00 */
[----:B------:R2:W-:Y:S01]  /*3a00*/  STL.64 [R1+0x28], R18 ;  /* 0x0000281201007387 */ /* 0x0005e20000100a00 */
[----:B----4-:R-:W-:-:S03]  /*3a10*/  CS2R R12, SRZ ;  /* 0x00000000000c7805 */ /* 0x010fc6000001ff00 */
[----:B------:R4:W-:Y:S01]  /*3a20*/  STL.64 [R1+0x30], R20 ;  /* 0x0000301401007387 */ /* 0x0009e20000100a00 */
[----:B-----5:R-:W-:-:S03]  /*3a30*/  CS2R R14, SRZ ;  /* 0x00000000000e7805 */ /* 0x020fc6000001ff00 */
[----:B------:R5:W-:Y:S01]  /*3a40*/  STL.64 [R1+0x38], R22 ;  /* 0x0000381601007387 */ /* 0x000be20000100a00 */
[----:B0-----:R-:W-:-:S03]  /*3a50*/  CS2R R16, SRZ ;  /* 0x0000000000107805 */ /* 0x001fc6000001ff00 */
[----:B------:R-:W-:Y:S01]  /*3a60*/  STL.64 [R1+0x40], R24 ;  /* 0x0000401801007387 */ /* 0x000fe20000100a00 */
[----:B--2---:R-:W-:-:S03]  /*3a70*/  CS2R R18, SRZ ;  /* 0x0000000000127805 */ /* 0x004fc6000001ff00 */
[----:B------:R-:W-:Y:S01]  /*3a80*/  STL.64 [R1+0x48], R26 ;  /* 0x0000481a01007387 */ /* 0x000fe20000100a00 */
[----:B----4-:R-:W-:-:S03]  /*3a90*/  CS2R R20, SRZ ;  /* 0x0000000000147805 */ /* 0x010fc6000001ff00 */
[----:B------:R-:W-:Y:S01]  /*3aa0*/  STL.64 [R1+0x50], R28 ;  /* 0x0000501c01007387 */ /* 0x000fe20000100a00 */
[----:B-----5:R-:W-:-:S03]  /*3ab0*/  CS2R R22, SRZ ;  /* 0x0000000000167805 */ /* 0x020fc6000001ff00 */
[----:B------:R-:W-:Y:S04]  /*3ac0*/  STL.64 [R1+0x58], R30 ;  /* 0x0000581e01007387 */ /* 0x000fe80000100a00 */
        /* <DEDUP_REMOVED lines=19> */
[----:B------:R0:W-:Y:S04]  /*3c00*/  STL.64 [R1+0xf8], R70 ;  /* 0x0000f84601007387 */ /* 0x0001e80000100a00 */
[----:B------:R2:W-:Y:S04]  /*3c10*/  STL [R1+0x1d8], RZ ;  /* 0x0001d8ff01007387 */ /* 0x0005e80000100800 */
[----:B------:R2:W-:Y:S01]  /*3c20*/  STL [R1+0x1d4], RZ ;  /* 0x0001d4ff01007387 */ /* 0x0005e20000100800 */
[----:B0-----:R-:W-:-:S03]  /*3c30*/  WARPGROUP.ARRIVE ;  /* 0x00000000000079c5 */ /* 0x001fc60000000000 */
[----:B------:R2:W-:Y:S04]  /*3c40*/  STL [R1+0x1d0], RZ ;  /* 0x0001d0ff01007387 */ /* 0x0005e80000100800 */
[----:B------:R2:W-:Y:S01]  /*3c50*/  STL [R1+0x1cc], RZ ;  /* 0x0001ccff01007387 */ /* 0x0005e20000100800 */
[----:B------:R-:W-:Y:S03]  /*3c60*/  QGMMA.64x128x32.F32.E4M3.E4M3 R24, gdesc[UR8], RZ, !UPT, gsb0 ;  /* 0x01e00000081879f3 */ /* 0x000fe6000c0008ff */
        /* <DEDUP_REMOVED lines=33> */
[----:B------:R-:W-:-:S03]  /*3e80*/  WARPGROUP.DEPBAR.LE gsb0, 0x0 ;  /* 0x00008000000079c5 */ /* 0x000fc60000010000 */
        /* <DEDUP_REMOVED lines=18> */
[----:B------:R-:W-:Y:S05]  /*3fb0*/  @!P0 BRA `(.L_x_19) ;  /* 0x0000002400048947 */ /* 0x000fea0003800000 */
[----:B------:R-:W4:Y:S04]  /*3fc0*/  LDL R5, [R1] ;  /* 0x0000000001057983 */ /* 0x000f280000100800 */
[----:B------:R-:W3:Y:S04]  /*3fd0*/  LDL R6, [R1+0x4] ;  /* 0x0000040001067983 */ /* 0x000ee80000100800 */
[----:B------:R-:W2:Y:S04]  /*3fe0*/  LDL R7, [R1+0x8] ;  /* 0x0000080001077983 */ /* 0x000ea80000100800 */
        /* <DEDUP_REMOVED lines=36> */
[----:B------:R0:W-:Y:S04]  /*4230*/  STL [R1+0x4c4], R67 ;  /* 0x0004c44301007387 */ /* 0x0001e80000100800 */
[----:B0-----:R-:W2:Y:S04]  /*4240*/  LDL R67, [R1+0x9c] ;  /* 0x00009c0001437983 */ /* 0x001ea80000100800 */
        /* <DEDUP_REMOVED lines=41> */
[----:B0-----:R-:W2:Y:S01]  /*44e0*/  LDL R0, [R1+0xf0] ;  /* 0x0000f00001007983 */ /* 0x001ea20000100800 */
[----:B------:R-:W-:-:S01]  /*44f0*/  FADD R4, RZ, R4 ;  /* 0x00000004ff047221 */ /* 0x000fc20000000000 */
[----:B------:R-:W-:Y:S01]  /*4500*/  FADD R3, RZ, R3 ;  /* 0x00000003ff037221 */ /* 0x000fe20000000000 */
[----:B------:R-:W-:-:S01]  /*4510*/  FADD R2, RZ, R2 ;  /* 0x00000002ff027221 */ /* 0x000fc20000000000 */
[----:B----4-:R-:W-:Y:S01]  /*4520*/  FADD R5, RZ, R5 ;  /* 0x00000005ff057221 */ /* 0x010fe20000000000 */
[----:B---3--:R-:W-:-:S01]  /*4530*/  FADD R6, RZ, R6 ;  /* 0x00000006ff067221 */ /* 0x008fc20000000000 */
[----:B--2---:R-:W-:Y:S01]  /*4540*/  FADD R236, RZ, R67 ;  /* 0x00000043ffec7221 */ /* 0x004fe20000000000 */
[----:B------:R-:W-:-:S01]  /*4550*/  FADD R7, RZ, R7 ;  /* 0x00000007ff077221 */ /* 0x000fc20000000000 */
[----:B------:R-:W2:Y:S01]  /*4560*/  LDL.LU R67, [R1+0x4c4] ;  /* 0x0004c40001437983 */ /* 0x000ea20000300800 */
[----:B------:R-:W-:-:S01]  /*4570*/  FADD R8, RZ, R8 ;  /* 0x00000008ff087221 */ /* 0x000fc20000000000 */
[----:B------:R-:W-:Y:S01]  /*4580*/  FADD R9, RZ, R9 ;  /* 0x00000009ff097221 */ /* 0x000fe20000000000 */
        /* <DEDUP_REMOVED lines=11> */
[----:B------:R-:W3:Y:S01]  /*4640*/  LDL.LU R68, [R1+0x4c0] ;  /* 0x0004c00001447983 */ /* 0x000ee20000300800 */
        /* <DEDUP_REMOVED lines=16> */
[----:B------:R0:W-:Y:S01]  /*4750*/  STL [R1+0x100], R69 ;  /* 0x0001004501007387 */ /* 0x0001e20000100800 */
        /* <DEDUP_REMOVED lines=9> */
[----:B0-----:R-:W4:Y:S01]  /*47f0*/  LDL.LU R69, [R1+0x4bc] ;  /* 0x0004bc0001457983 */ /* 0x001f220000300800 */
[----:B------:R-:W-:-:S03]  /*4800*/  FADD R235, RZ, R235 ;  /* 0x000000ebffeb7221 */ /* 0x000fc60000000000 */
[----:B------:R0:W-:Y:S01]  /*4810*/  STL [R1+0x104], R70 ;  /* 0x0001044601007387 */ /* 0x0001e20000100800 */
[----:B------:R-:W-:-:S03]  /*4820*/  FADD R71, RZ, R71 ;  /* 0x00000047ff477221 */ /* 0x000fc60000000000 */
[----:B0-----:R-:W4:Y:S04]  /*4830*/  LDL.LU R70, [R1+0x4b8] ;  /* 0x0004b80001467983 */ /* 0x001f280000300800 */
        /* <DEDUP_REMOVED lines=51> */
[----:B------:R0:W-:Y:S04]  /*4b70*/  STL [R1+0x14c], R0 ;  /* 0x00014c0001007387 */ /* 0x0001e80000100800 */
[----:B0-----:R0:W5:Y:S04]  /*4b80*/  LDL.LU R0, [R1+0x470] ;  /* 0x0004700001007983 */ /* 0x0011680000300800 */
[----:B------:R1:W-:Y:S04]  /*4b90*/  STL [R1+0x150], R4 ;  /* 0x0001500401007387 */ /* 0x0003e80000100800 */
[----:B------:R2:W-:Y:S04]  /*4ba0*/  STL [R1+0x154], R3 ;  /* 0x0001540301007387 */ /* 0x0005e80000100800 */
[----:B------:R3:W-:Y:S01]  /*4bb0*/  STL [R1+0x158], R2 ;  /* 0x0001580201007387 */ /* 0x0007e20000100800 */
[----:B-1----:R-:W-:-:S01]  /*4bc0*/  FADD R4, RZ, R152 ;  /* 0x00000098ff047221 */ /* 0x002fc20000000000 */
[----:B--2---:R-:W-:-:S04]  /*4bd0*/  FADD R3, RZ, R153 ;  /* 0x00000099ff037221 */ /* 0x004fc80000000000 */
[----:B------:R1:W-:Y:S01]  /*4be0*/  STL [R1+0x15c], R4 ;  /* 0x00015c0401007387 */ /* 0x0003e20000100800 */
[----:B---3--:R-:W-:-:S03]  /*4bf0*/  FADD R2, RZ, R154 ;  /* 0x0000009aff027221 */ /* 0x008fc60000000000 */
        /* <DEDUP_REMOVED lines=341> */
[----:B----4-:R-:W-:-:S03]  /*6150*/  FADD R2, RZ, R69 ;  /* 0x00000045ff027221 */ /* 0x010fc60000000000 */
        /* <DEDUP_REMOVED lines=38> */
[----:B------:R-:W-:-:S05]  /*63c0*/  UMOV UR6, URZ ;  /* 0x0000003f00067c82 */ /* 0x000fca0008000000 */
.L_x_19:
[----:B------:R-:W-:-:S04]  /*63d0*/  UIADD3 UR19, UR5, 0x1, URZ ;  /* 0x0000000105137890 */ /* 0x000fc8000fffe03f */
[----:B------:R-:W-:-:S04]  /*63e0*/  UISETP.NE.AND UP0, UPT, UR19, 0xb, UPT ;  /* 0x0000000b1300788c */ /* 0x000fc8000bf05270 */
[----:B------:R-:W-:Y:S02]  /*63f0*/  USEL UR8, URZ, 0x1, UP0 ;  /* 0x000000013f087887 */ /* 0x000fe40008000000 */
[----:B------:R-:W-:Y:S02]  /*6400*/  USEL UR19, UR19, URZ, UP0 ;  /* 0x0000003f13137287 */ /* 0x000fe40008000000 */
[----:B------:R-:W-:-:S06]  /*6410*/  ULOP3.LUT UR8, UR4, UR8, URZ, 0x3c, !UPT ;  /* 0x0000000804087292 */ /* 0x000fcc000f8e3c3f */
[----:B0-----:R-:W-:Y:S01]  /*6420*/  IMAD.U32 R2, RZ, RZ, UR8 ;  /* 0x00000008ff027e24 */ /* 0x001fe2000f8e00ff */
[----:B------:R-:W-:-:S06]  /*6430*/  UMOV UR8, 0x1 ;  /* 0x0000000100087882 */ /* 0x000fcc0000000000 */
.L_x_14:
[----:B------:R-:W-:-:S04]  /*6440*/  UISETP.LT.AND UP0, UPT, UR15, 0x1, UPT ;  /* 0x000000010f00788c */ /* 0x000fc8000bf01270 */
[----:B------:R-:W-:-:S04]  /*6450*/  USEL UR9, UR15, 0x1, UP0 ;  /* 0x000000010f097887 */ /* 0x000fc80008000000 */
[----:B------:R-:W-:-:S04]  /*6460*/  UIADD3 UR9, UR15, -UR9, URZ ;  /* 0x800000090f097290 */ /* 0x000fc8000fffe03f */
[----:B------:R-:W-:-:S06]  /*6470*/  UISETP.GE.AND UP0, UPT, UR9, 0x1, UPT ;  /* 0x000000010900788c */ /* 0x000fcc000bf06270 */
[----:B------:R-:W-:-:S13]  /*6480*/  PLOP3.LUT P0, PT, PT, PT, UP0, 0x80, 0x0 ;  /* 0x000000000000781c */ /* 0x000fda0003f0f008 */
[----:B------:R-:W-:Y:S05]  /*6490*/  @!P0 BRA `(.L_x_20) ;  /* 0x00000044003c8947 */ /* 0x000fea0003800000 */
[----:B------:R-:W-:Y:S01]  /*64a0*/  IMAD.U32 R3, RZ, RZ, UR9 ;  /* 0x00000009ff037e24 */ /* 0x000fe2000f8e00ff */
[----:B------:R-:W-:Y:S01]  /*64b0*/  UMOV UR27, UR5 ;  /* 0x00000005001b7c82 */ /* 0x000fe20008000000 */
[----:B------:R-:W-:-:S05]  /*64c0*/  ULDC UR28, c[0x0][0x50c] ;  /* 0x00014300001c7ab9 */ /* 0x000fca0000000800 */
.L_x_28:
[----:B------:R-:W-:-:S06]  /*64d0*/  UISETP.NE.AND UP0, UPT, UR26, 0x3, UPT ;  /* 0x000000031a00788c */ /* 0x000fcc000bf05270 */
[----:B------:R-:W-:-:S13]  /*64e0*/  PLOP3.LUT P1, PT, PT, PT, UP0, 0x80, 0x0 ;  /* 0x000000000000781c */ /* 0x000fda0003f2f008 */
[----:B0-----:R-:W-:Y:S05]  /*64f0*/  @!P1 BRA `(.L_x_21) ;  /* 0x0000000000049947 */ /* 0x001fea0003800000 */
[----:B------:R-:W-:Y:S01]  /*6500*/  BPT.TRAP 0x1 ;  /* 0x000000040000795c */ /* 0x000fe20000300000 */
.L_x_21:
[----:B------:R-:W0:Y:S01]  /*6510*/  S2UR UR9, SR_CgaCtaId ;  /* 0x00000000000979c3 */ /* 0x000e220000008800 */
[----:B------:R-:W-:Y:S01]  /*6520*/  UMOV UR17, 0x400 ;  /* 0x0000040000117882 */ /* 0x000fe20000000000 */
[----:B------:R-:W-:Y:S01]  /*6530*/  SHF.L.U32 R4, R2, 0x1f, RZ ;  /* 0x0000001f02047819 */ /* 0x000fe200000006ff */
[----:B0-----:R-:W-:-:S04]  /*6540*/  ULEA UR17, UR9, UR17, 0x18 ;  /* 0x0000001109117291 */ /* 0x001fc8000f8ec03f */
[----:B------:R-:W-:-:S09]  /*6550*/  ULEA UR9, UR19, UR17, 0x3 ;  /* 0x0000001113097291 */ /* 0x000fd2000f8e183f */
[----:B------:R0:W4:Y:S01]  /*6560*/  SYNCS.PHASECHK.TRANS64.TRYWAIT P0, [UR9], R4 ;  /* 0x00000004ff0075a7 */ /* 0x0001220008000149 */
[----:B------:R-:W-:Y:S05]  /*6570*/  @!P1 BRA `(.L_x_22) ;  /* 0x0000000000049947 */ /* 0x000fea0003800000 */
[----:B------:R-:W-:Y:S01]  /*6580*/  BPT.TRAP 0x1 ;  /* 0x000000040000795c */ /* 0x000fe20000300000 */
.L_x_22:
[----:B----4-:R-:W-:Y:S05]  /*6590*/  @P0 BRA `(.L_x_23) ;  /* 0x0000000000080947 */ /* 0x010fea0003800000 */
[----:B------:R-:W4:Y:S02]  /*65a0*/  SYNCS.PHASECHK.TRANS64.TRYWAIT P0, [UR9], R4 ;  /* 0x00000004ff0075a7 */ /* 0x000f240008000149 */
[----:B----4-:R-:W-:Y:S05]  /*65b0*/  @!P0 BRA `(.L_x_24) ;  /* 0x0000025c00e88947 */ /* 0x010fea0003800000 */
.L_x_23:
        /* <DEDUP_REMOVED lines=31> */
[----:B------:R0:W-:Y:S04]  /*67b0*/  STL [R1+0x470], R5 ;  /* 0x0004700501007387 */ /* 0x0001e80000100800 */
[----:B0-----:R-:W4:Y:S04]  /*67c0*/  LDL.LU.64 R4, [R1] ;  /* 0x0000000001047983 */ /* 0x001f280000300a00 */
[----:B------:R-:W4:Y:S04]  /*67d0*/  LDL.LU.64 R6, [R1+0x8] ;  /* 0x0000080001067983 */ /* 0x000f280000300a00 */
        /* <DEDUP_REMOVED lines=29> */
[----:B------:R-:W4:Y:S01]  /*69b0*/  LDL.LU.64 R66, [R1+0xf8] ;  /* 0x0000f80001427983 */ /* 0x000f220000300a00 */
[----:B------:R-:W-:-:S02]  /*69c0*/  UIADD3 UR9, UR17, 0x2c180, URZ ;  /* 0x0002c18011097890 */ /* 0x000fc4000fffe03f */
[----:B------:R-:W-:Y:S02]  /*69d0*/  UISETP.NE.AND UP0, UPT, UR7, URZ, UPT ;  /* 0x0000003f0700728c */ /* 0x000fe4000bf05270 */
[----:B------:R-:W-:Y:S02]  /*69e0*/  USHF.R.U32.HI UR9, URZ, 0x4, UR9 ;  /* 0x000000043f097899 */ /* 0x000fe40008011609 */
[----:B------:R-:W-:Y:S02]  /*69f0*/  USEL UR8, UR8, URZ, !UP0 ;  /* 0x0000003f08087287 */ /* 0x000fe4000c000000 */
[----:B------:R-:W-:Y:S02]  /*6a00*/  ULOP3.LUT UR9, UR9, 0x3fff, URZ, 0xc0, !UPT ;  /* 0x00003fff09097892 */ /* 0x000fe4000f8ec03f */
[----:B------:R-:W-:Y:S02]  /*6a10*/  ULOP3.LUT UR7, UR18, 0x10000, URZ, 0xfc, !UPT ;  /* 0x0001000012077892 */ /* 0x000fe4000f8efc3f */
[----:B------:R-:W-:-:S02]  /*6a20*/  ULOP3.LUT UR9, UR9, 0x10000, URZ, 0xfc, !UPT ;  /* 0x0001000009097892 */ /* 0x000fc4000f8efc3f */
[----:B------:R-:W-:Y:S02]  /*6a30*/  UISETP.NE.U32.AND UP0, UPT, UR8, URZ, UPT ;  /* 0x0000003f0800728c */ /* 0x000fe4000bf05070 */
[----:B------:R-:W-:Y:S02]  /*6a40*/  ULEA UR7, UR19, UR7, 0xa ;  /* 0x0000000713077291 */ /* 0x000fe4000f8e503f */
[----:B------:R-:W-:Y:S01]  /*6a50*/  ULEA UR10, UR19, UR9, 0x8 ;  /* 0x00000009130a7291 */ /* 0x000fe2000f8e403f */
[----:B------:R-:W-:Y:S02]  /*6a60*/  UMOV UR11, 0xc0000010 ;  /* 0xc0000010000b7882 */ /* 0x000fe40000000000 */
[----:B------:R-:W-:Y:S02]  /*6a70*/  UMOV UR9, 0xc0000010 ;  /* 0xc000001000097882 */ /* 0x000fe40000000000 */
[----:B------:R-:W-:Y:S01]  /*6a80*/  UMOV UR8, UR7 ;  /* 0x0000000700087c82 */ /* 0x000fe20008000000 */
[----:B----4-:R-:W-:-:S06]  /*6a90*/  WARPGROUP.ARRIVE ;  /* 0x00000000000079c5 */ /* 0x010fcc0000000000 */
[----:B------:R-:W-:Y:S01]  /*6aa0*/  QGMMA.64x128x32.F32.E4M3.E4M3 R4, gdesc[UR8], R4, UP0, gsb0 ;  /* 0x01e00000080479f3 */ /* 0x000fe2000b800804 */
[----:B------:R-:W-:Y:S01]  /*6ab0*/  UIADD3 UR8, UR7, 0x100, URZ ;  /* 0x0000010007087890 */ /* 0x000fe2000fffe03f */
[----:B------:R-:W-:Y:S01]  /*6ac0*/  UMOV UR9, 0xc0000010 ;  /* 0xc000001000097882 */ /* 0x000fe20000000000 */
[----:B------:R-:W-:Y:S02]  /*6ad0*/  WARPGROUP.DEPBAR.LE gsb0, 0x0 ;  /* 0x00008000000079c5 */ /* 0x000fe40000010000 */
[----:B------:R-:W-:Y:S04]  /*6ae0*/  STL.64 [R1], R4 ;  /* 0x0000000401007387 */ /* 0x000fe80000100a00 */
        /* <DEDUP_REMOVED lines=31> */
[----:B0-----:R-:W4:Y:S04]  /*6ce0*/  LDL.LU.64 R66, [R1+0x568] ;  /* 0x0005680001427983 */ /* 0x001f280000300a00 */
        /* <DEDUP_REMOVED lines=21> */
[----:B------:R-:W-:-:S03]  /*6e40*/  WARPGROUP.ARRIVE ;  /* 0x00000000000079c5 */ /* 0x000fc60000000000 */
[----:B------:R0:W5:Y:S03]  /*6e50*/  LDL.LU.64 R22, [R1+0x4b8] ;  /* 0x0004b80001167983 */ /* 0x0001660000300a00 */
[----:B------:R-:W-:Y:S01]  /*6e60*/  QGMMA.64x128x32.F32.E4M3.E4M3 R152, gdesc[UR8], R152, UP0, gsb0 ;  /* 0x01e00000089879f3 */ /* 0x000fe2000b800898 */
[----:B------:R0:W5:Y:S04]  /*6e70*/  LDL.LU.64 R20, [R1+0x4b0] ;  /* 0x0004b00001147983 */ /* 0x0001680000300a00 */
[----:B------:R0:W5:Y:S04]  /*6e80*/  LDL.LU.64 R18, [R1+0x4a8] ;  /* 0x0004a80001127983 */ /* 0x0001680000300a00 */
[----:B------:R0:W5:Y:S04]  /*6e90*/  LDL.LU.64 R16, [R1+0x4a0] ;  /* 0x0004a00001107983 */ /* 0x0001680000300a00 */
[----:B------:R0:W5:Y:S04]  /*6ea0*/  LDL.LU.64 R14, [R1+0x498] ;  /* 0x00049800010e7983 */ /* 0x0001680000300a00 */
[----:B------:R0:W5:Y:S04]  /*6eb0*/  LDL.LU.64 R12, [R1+0x490] ;  /* 0x00049000010c7983 */ /* 0x0001680000300a00 */
[----:B------:R0:W5:Y:S04]  /*6ec0*/  LDL.LU.64 R10, [R1+0x488] ;  /* 0x00048800010a7983 */ /* 0x0001680000300a00 */
[----:B------:R0:W5:Y:S04]  /*6ed0*/  LDL.LU.64 R8, [R1+0x480] ;  /* 0x0004800001087983 */ /* 0x0001680000300a00 */
[----:B------:R0:W5:Y:S04]  /*6ee0*/  LDL.LU.64 R6, [R1+0x478] ;  /* 0x0004780001067983 */ /* 0x0001680000300a00 */
[----:B------:R0:W5:Y:S01]  /*6ef0*/  LDL.LU R5, [R1+0x470] ;  /* 0x0004700001057983 */ /* 0x0001620000300800 */
[----:B------:R-:W-:Y:S01]  /*6f00*/  UIADD3 UR8, UR7, 0x200, URZ ;  /* 0x0000020007087890 */ /* 0x000fe2000fffe03f */
[----:B------:R-:W-:Y:S01]  /*6f10*/  UMOV UR9, 0xc0000010 ;  /* 0xc000001000097882 */ /* 0x000fe20000000000 */
[----:B------:R-:W-:Y:S01]  /*6f20*/  UIADD3 UR6, UR6, 0x1, URZ ;  /* 0x0000000106067890 */ /* 0x000fe2000fffe03f */
[----:B------:R-:W-:-:S02]  /*6f30*/  WARPGROUP.DEPBAR.LE gsb0, 0x0 ;  /* 0x00008000000079c5 */ /* 0x000fc40000010000 */
[----:B------:R-:W-:-:S06]  /*6f40*/  WARPGROUP.ARRIVE ;  /* 0x00000000000079c5 */ /* 0x000fcc0000000000 */
[----:B------:R-:W-:Y:S01]  /*6f50*/  QGMMA.64x128x32.F32.E4M3.E4M3 R88, gdesc[UR8], R88, UP0, gsb0 ;  /* 0x01e00000085879f3 */ /* 0x000fe2000b800858 */
[----:B------:R-:W-:Y:S01]  /*6f60*/  UIADD3 UR8, UR7, 0x300, URZ ;  /* 0x0000030007087890 */ /* 0x000fe2000fffe03f */
[----:B------:R-:W-:Y:S01]  /*6f70*/  UMOV UR9, 0xc0000010 ;  /* 0xc000001000097882 */ /* 0x000fe20000000000 */
[----:B------:R-:W-:Y:S02]  /*6f80*/  WARPGROUP.DEPBAR.LE gsb0, 0x0 ;  /* 0x00008000000079c5 */ /* 0x000fe40000010000 */
[----:B----4-:R-:W-:-:S07]  /*6f90*/  WARPGROUP.ARRIVE ;  /* 0x00000000000079c5 */ /* 0x010fce0000000000 */
[----:B------:R-:W-:Y:S01]  /*6fa0*/  QGMMA.64x128x32.F32.E4M3.E4M3 R24, gdesc[UR8], R24, UP0, gsb0 ;  /* 0x01e00000081879f3 */ /* 0x000fe2000b800818 */
[----:B------:R-:W-:-:S04]  /*6fb0*/  UISETP.NE.AND UP0, UPT, UR6, UR28, UPT ;  /* 0x0000001c0600728c */ /* 0x000fc8000bf05270 */
[----:B------:R-:W-:-:S06]  /*6fc0*/  USEL UR7, URZ, 0x1, UP0 ;  /* 0x000000013f077887 */ /* 0x000fcc0008000000 */
[----:B------:R-:W-:Y:S01]  /*6fd0*/  ISETP.NE.AND P0, PT, RZ, UR7, PT ;  /* 0x00000007ff007c0c */ /* 0x000fe2000bf05270 */
[----:B------:R-:W-:-:S12]  /*6fe0*/  WARPGROUP.DEPBAR.LE gsb0, 0x0 ;  /* 0x00008000000079c5 */ /* 0x000fd80000010000 */
[----:B0-----:R-:W-:Y:S05]  /*6ff0*/  @!P0 BRA `(.L_x_25) ;  /* 0x00000038000c8947 */ /* 0x001fea0003800000 */
[----:B------:R0:W-:Y:S04]  /*7000*/  STL [R1+0x594], R145 ;  /* 0x0005949101007387 */ /* 0x0001e80000100800 */
[----:B------:R4:W-:Y:S01]  /*7010*/  STL [R1+0x590], R146 ;  /* 0x0005909201007387 */ /* 0x0009e20000100800 */
[----:B0-----:R-:W-:-:S03]  /*7020*/  IMAD.MOV.U32 R145, RZ, RZ, R4 ;  /* 0x000000ffff917224 */ /* 0x001fc600078e0004 */
[----:B----4-:R-:W4:Y:S04]  /*7030*/  LDL R146, [R1+0x4] ;  /* 0x0000040001927983 */ /* 0x010f280000100800 */
[----:B------:R0:W-:Y:S04]  /*7040*/  STL [R1+0x58c], R147 ;  /* 0x00058c9301007387 */ /* 0x0001e80000100800 */
[----:B0-----:R-:W2:Y:S04]  /*7050*/  LDL R147, [R1+0x8] ;  /* 0x0000080001937983 */ /* 0x001ea80000100800 */
[----:B------:R0:W-:Y:S04]  /*7060*/  STL [R1+0x588], R148 ;  /* 0x0005889401007387 */ /* 0x0001e80000100800 */
[----:B0-----:R-:W3:Y:S04]  /*7070*/  LDL R148, [R1+0xc] ;  /* 0x00000c0001947983 */ /* 0x001ee80000100800 */
        /* <DEDUP_REMOVED lines=77> */
[----:B0-----:R-:W3:Y:S04]  /*7550*/  LDL.LU R59, [R1+0x100] ;  /* 0x00010000013b7983 */ /* 0x001ee80000300800 */
[----:B------:R0:W-:Y:S04]  /*7560*/  STL [R1+0x4e8], R60 ;  /* 0x0004e83c01007387 */ /* 0x0001e80000100800 */
[----:B0-----:R-:W3:Y:S04]  /*7570*/  LDL R60, [R1+0xa8] ;  /* 0x0000a800013c7983 */ /* 0x001ee80000100800 */
[----:B------:R0:W-:Y:S04]  /*7580*/  STL [R1+0x4e4], R61 ;  /* 0x0004e43d01007387 */ /* 0x0001e80000100800 */
[----:B0-----:R-:W3:Y:S04]  /*7590*/  LDL.LU R61, [R1+0x104] ;  /* 0x00010400013d7983 */ /* 0x001ee80000300800 */
[----:B------:R0:W-:Y:S04]  /*75a0*/  STL [R1+0x4e0], R62 ;  /* 0x0004e03e01007387 */ /* 0x0001e80000100800 */
[----:B0-----:R-:W3:Y:S04]  /*75b0*/  LDL R62, [R1+0xac] ;  /* 0x0000ac00013e7983 */ /* 0x001ee80000100800 */
[----:B------:R-:W3:Y:S04]  /*75c0*/  LDL.LU R4, [R1+0x128] ;  /* 0x0001280001047983 */ /* 0x000ee80000300800 */
        /* <DEDUP_REMOVED lines=54> */
[----:B-----5:R0:W-:Y:S04]  /*7930*/  STL [R1+0x470], R0 ;  /* 0x0004700001007387 */ /* 0x0201e80000100800 */
[----:B0-----:R-:W3:Y:S01]  /*7940*/  LDL.LU R0, [R1+0x108] ;  /* 0x0001080001007983 */ /* 0x001ee20000300800 */
[----:B------:R-:W-:-:S01]  /*7950*/  FADD R5, R145, R5 ;  /* 0x0000000591057221 */ /* 0x000fc20000000000 */
[----:B----4-:R-:W-:Y:S01]  /*7960*/  FADD R6, R146, R6 ;  /* 0x0000000692067221 */ /* 0x010fe20000000000 */
[----:B--2---:R-:W-:-:S01]  /*7970*/  FADD R7, R147, R7 ;  /* 0x0000000793077221 */ /* 0x004fc20000000000 */
[----:B------:R-:W2:Y:S01]  /*7980*/  LDL.LU R145, [R1+0x594] ;  /* 0x0005940001917983 */ /* 0x000ea20000300800 */
[----:B---3--:R-:W-:-:S01]  /*7990*/  FADD R8, R148, R8 ;  /* 0x0000000894087221 */ /* 0x008fc20000000000 */
[----:B------:R-:W-:-:S02]  /*79a0*/  FADD R9, R149, R9 ;  /* 0x0000000995097221 */ /* 0x000fc40000000000 */
[----:B------:R-:W3:Y:S01]  /*79b0*/  LDL.LU R146, [R1+0x590] ;  /* 0x0005900001927983 */ /* 0x000ee20000300800 */
[----:B------:R-:W-:-:S03]  /*79c0*/  FADD R10, R150, R10 ;  /* 0x0000000a960a7221 */ /* 0x000fc60000000000 */
[----:B------:R-:W4:Y:S01]  /*79d0*/  LDL.LU R147, [R1+0x58c] ;  /* 0x00058c0001937983 */ /* 0x000f220000300800 */
        /* <DEDUP_REMOVED lines=64> */
[----:B------:R-:W-:-:S01]  /*7de0*/  FADD R235, R55, R235 ;  /* 0x000000eb37eb7221 */ /* 0x000fc20000000000 */
[----:B------:R-:W-:Y:S02]  /*7df0*/  FADD R59, R58, R59 ;  /* 0x0000003b3a3b7221 */ /* 0x000fe40000000000 */
[----:B------:R-:W4:Y:S01]  /*7e00*/  LDL.LU R52, [R1+0x508] ;  /* 0x0005080001347983 */ /* 0x000f220000300800 */
[----:B------:R-:W-:-:S03]  /*7e10*/  FADD R236, R56, R236 ;  /* 0x000000ec38ec7221 */ /* 0x000fc60000000000 */
[----:B------:R-:W4:Y:S01]  /*7e20*/  LDL.LU R53, [R1+0x504] ;  /* 0x0005040001357983 */ /* 0x000f220000300800 */
[----:B------:R-:W-:-:S03]  /*7e30*/  FADD R237, R57, R237 ;  /* 0x000000ed39ed7221 */ /* 0x000fc60000000000 */
[----:B------:R-:W4:Y:S01]  /*7e40*/  LDL.LU R54, [R1+0x500] ;  /* 0x0005000001367983 */ /* 0x000f220000300800 */
[----:B------:R-:W-:-:S03]  /*7e50*/  FADD R61, R60, R61 ;  /* 0x0000003d3c3d7221 */ /* 0x000fc60000000000 */
[----:B------:R-:W4:Y:S04]  /*7e60*/  LDL.LU R55, [R1+0x4fc] ;  /* 0x0004fc0001377983 */ /* 0x000f280000300800 */
[----:B------:R-:W4:Y:S04]  /*7e70*/  LDL.LU R56, [R1+0x4f8] ;  /* 0x0004f80001387983 */ /* 0x000f280000300800 */
[----:B------:R-:W4:Y:S04]  /*7e80*/  LDL.LU R57, [R1+0x4f4] ;  /* 0x0004f40001397983 */ /* 0x000f280000300800 */
[----:B------:R-:W4:Y:S04]  /*7e90*/  LDL.LU R58, [R1+0x4f0] ;  /* 0x0004f000013a7983 */ /* 0x000f280000300800 */
[----:B------:R0:W-:Y:S01]  /*7ea0*/  STL [R1+0x100], R59 ;  /* 0x0001003b01007387 */ /* 0x0001e20000100800 */
[----:B------:R-:W-:-:S01]  /*7eb0*/  FADD R76, R78, R76 ;  /* 0x0000004c4e4c7221 */ /* 0x000fc20000000000 */
[----:B------:R-:W-:Y:S01]  /*7ec0*/  FADD R74, R75, R74 ;  /* 0x0000004a4b4a7221 */ /* 0x000fe20000000000 */
[----:B------:R-:W-:-:S01]  /*7ed0*/  FADD R70, R72, R70 ;  /* 0x0000004648467221 */ /* 0x000fc20000000000 */
[----:B0-----:R-:W4:Y:S04]  /*7ee0*/  LDL.LU R59, [R1+0x4ec] ;  /* 0x0004ec00013b7983 */ /* 0x001f280000300800 */
[----:B------:R-:W4:Y:S01]  /*7ef0*/  LDL.LU R60, [R1+0x4e8] ;  /* 0x0004e800013c7983 */ /* 0x000f220000300800 */
[----:B------:R-:W-:-:S03]  /*7f00*/  FADD R80, R82, R80 ;  /* 0x0000005052507221 */ /* 0x000fc60000000000 */
[----:B------:R0:W-:Y:S01]  /*7f10*/  STL [R1+0x104], R61 ;  /* 0x0001043d01007387 */ /* 0x0001e20000100800 */
[----:B------:R-:W-:-:S01]  /*7f20*/  FADD R66, R68, R66 ;  /* 0x0000004244427221 */ /* 0x000fc20000000000 */
[----:B------:R-:W-:Y:S02]  /*7f30*/  FADD R4, R64, R4 ;  /* 0x0000000440047221 */ /* 0x000fe40000000000 */
[----:B0-----:R-:W4:Y:S01]  /*7f40*/  LDL.LU R61, [R1+0x4e4] ;  /* 0x0004e400013d7983 */ /* 0x001f220000300800 */
[----:B------:R-:W-:-:S01]  /*7f50*/  FADD R84, R86, R84 ;  /* 0x0000005456547221 */ /* 0x000fc20000000000 */
[----:B------:R-:W-:Y:S01]  /*7f60*/  FADD R3, R2, R3 ;  /* 0x0000000302037221 */ /* 0x000fe20000000000 */
[----:B------:R-:W-:-:S02]  /*7f70*/  FADD R0, R62, R0 ;  /* 0x000000003e007221 */ /* 0x000fc40000000000 */
[----:B------:R-:W4:Y:S04]  /*7f80*/  LDL.LU R62, [R1+0x4e0] ;  /* 0x0004e000013e7983 */ /* 0x000f280000300800 */
[----:B------:R-:W-:Y:S04]  /*7f90*/  STL [R1+0x108], R0 ;  /* 0x0001080001007387 */ /* 0x000fe80000100800 */
[----:B------:R-:W-:Y:S04]  /*7fa0*/  STL [R1+0x10c], R3 ;  /* 0x00010c0301007387 */ /* 0x000fe80000100800 */
[----:B------:R-:W-:Y:S04]  /*7fb0*/  STL [R1+0x110], R84 ;  /* 0x0001105401007387 */ /* 0x000fe80000100800 */
[----:B------:R-:W-:Y:S04]  /*7fc0*/  STL [R1+0x114], R80 ;  /* 0x0001145001007387 */ /* 0x000fe80000100800 */
[----:B------:R-:W-:Y:S04]  /*7fd0*/  STL [R1+0x118], R76 ;  /* 0x0001184c01007387 */ /* 0x000fe80000100800 */
[----:B------:R-:W-:Y:S04]  /*7fe0*/  STL [R1+0x11c], R74 ;  /* 0x00011c4a01007387 */ /* 0x000fe80000100800 */
[----:B------:R-:W2:Y:S04]  /*7ff0*/  LDL.LU R64, [R1+0x12c] ;  /* 0x00012c0001407983 */ /* 0x000ea80000300800 */
[----:B------:R-:W-:Y:S04]  /*8000*/  STL [R1+0x120], R70 ;  /* 0x0001204601007387 */ /* 0x000fe80000100800 */
[----:B------:R0:W-:Y:S04]  /*8010*/  STL [R1+0x124], R66 ;  /* 0x0001244201007387 */ /* 0x0001e80000100800 */
[----:B0-----:R-:W3:Y:S04]  /*8020*/  LDL.LU R66, [R1+0x130] ;  /* 0x0001300001427983 */ /* 0x001ee80000300800 */
[----:B------:R-:W4:Y:S04]  /*8030*/  LDL.LU R68, [R1+0x134] ;  /* 0x0001340001447983 */ /* 0x000f280000300800 */
[----:B------:R0:W-:Y:S04]  /*8040*/  STL [R1+0x128], R4 ;  /* 0x0001280401007387 */ /* 0x0001e80000100800 */
[----:B------:R-:W4:Y:S04]  /*8050*/  LDL.LU R70, [R1+0x138] ;  /* 0x0001380001467983 */ /* 0x000f280000300800 */
        /* <DEDUP_REMOVED lines=9> */
[----:B0-----:R-:W4:Y:S04]  /*80f0*/  LDL.LU R4, [R1+0x160] ;  /* 0x0001600001047983 */ /* 0x001f280000300800 */
[----:B------:R-:W4:Y:S04]  /*8100*/  LDL.LU R3, [R1+0x164] ;  /* 0x0001640001037983 */ /* 0x000f280000300800 */
[----:B------:R-:W4:Y:S04]  /*8110*/  LDL.LU R2, [R1+0x168] ;  /* 0x0001680001027983 */ /* 0x000f280000300800 */
[----:B------:R-:W4:Y:S01]  /*8120*/  LDL.LU R0, [R1+0x16c] ;  /* 0x00016c0001007983 */ /* 0x000f220000300800 */
[----:B--2---:R-:W-:-:S03]  /*8130*/  FADD R64, R63, R64 ;  /* 0x000000403f407221 */ /* 0x004fc60000000000 */
[----:B------:R-:W2:Y:S04]  /*8140*/  LDL.LU R63, [R1+0x4dc] ;  /* 0x0004dc00013f7983 */ /* 0x000ea80000300800 */
[----:B------:R0:W-:Y:S04]  /*8150*/  STL [R1+0x12c], R64 ;  /* 0x00012c4001007387 */ /* 0x0001e80000100800 */
[----:B0-----:R-:W2:Y:S01]  /*8160*/  LDL.LU R64, [R1+0x4d8] ;  /* 0x0004d80001407983 */ /* 0x001ea20000300800 */
[----:B---3--:R-:W-:-:S03]  /*8170*/  FADD R66, R65, R66 ;  /* 0x0000004241427221 */ /* 0x008fc60000000000 */
[----:B------:R-:W3:Y:S01]  /*8180*/  LDL.LU R65, [R1+0x4d4] ;  /* 0x0004d40001417983 */ /* 0x000ee20000300800 */
[----:B----4-:R-:W-:-:S03]  /*8190*/  FADD R68, R67, R68 ;  /* 0x0000004443447221 */ /* 0x010fc60000000000 */
[----:B------:R0:W-:Y:S01]  /*81a0*/  STL [R1+0x130], R66 ;  /* 0x0001304201007387 */ /* 0x0001e20000100800 */
[----:B------:R-:W-:-:S03]  /*81b0*/  FADD R70, R69, R70 ;  /* 0x0000004645467221 */ /* 0x000fc60000000000 */
[----:B0-----:R-:W4:Y:S01]  /*81c0*/  LDL.LU R66, [R1+0x4d0] ;  /* 0x0004d00001427983 */ /* 0x001f220000300800 */
[----:B------:R-:W-:-:S03]  /*81d0*/  FADD R72, R71, R72 ;  /* 0x0000004847487221 */ /* 0x000fc60000000000 */
[----:B------:R-:W4:Y:S04]  /*81e0*/  LDL.LU R67, [R1+0x4cc] ;  /* 0x0004cc0001437983 */ /* 0x000f280000300800 */
[----:B------:R0:W-:Y:S01]  /*81f0*/  STL [R1+0x134], R68 ;  /* 0x0001344401007387 */ /* 0x0001e20000100800 */
[----:B------:R-:W-:-:S01]  /*8200*/  FADD R74, R73, R74 ;  /* 0x0000004a494a7221 */ /* 0x000fc20000000000 */
[----:B------:R-:W-:Y:S01]  /*8210*/  FADD R86, R87, R86 ;  /* 0x0000005657567221 */ /* 0x000fe20000000000 */
[----:B------:R-:W-:-:S01]  /*8220*/  FADD R84, R85, R84 ;  /* 0x0000005455547221 */ /* 0x000fc20000000000 */
[----:B0-----:R-:W4:Y:S04]  /*8230*/  LDL.LU R68, [R1+0x4c8] ;  /* 0x0004c80001447983 */ /* 0x001f280000300800 */
        /* <DEDUP_REMOVED lines=15> */
[----:B------:R-:W-:-:S02]  /*8330*/  FADD R2, R155, R2 ;  /* 0x000000029b027221 */ /* 0x000fc40000000000 */
[----:B0-----:R-:W4:Y:S01]  /*8340*/  LDL.LU R74, [R1+0x4b0] ;  /* 0x0004b000014a7983 */ /* 0x001f220000300800 */
[----:B------:R-:W-:-:S03]  /*8350*/  FADD R0, R156, R0 ;  /* 0x000000009c007221 */ /* 0x000fc60000000000 */
[----:B------:R0:W-:Y:S04]  /*8360*/  STL [R1+0x144], R86 ;  /* 0x0001445601007387 */ /* 0x0001e80000100800 */
[----:B------:R1:W-:Y:S04]  /*8370*/  STL [R1+0x148], R84 ;  /* 0x0001485401007387 */ /* 0x0003e80000100800 */
[----:B------:R1:W-:Y:S04]  /*8380*/  STL [R1+0x14c], R82 ;  /* 0x00014c5201007387 */ /* 0x0003e80000100800 */
[----:B------:R1:W-:Y:S04]  /*8390*/  STL [R1+0x150], R80 ;  /* 0x0001505001007387 */ /* 0x0003e80000100800 */
[----:B------:R1:W-:Y:S04]  /*83a0*/  STL [R1+0x154], R78 ;  /* 0x0001544e01007387 */ /* 0x0003e80000100800 */
[----:B------:R1:W-:Y:S04]  /*83b0*/  STL [R1+0x158], R76 ;  /* 0x0001584c01007387 */ /* 0x0003e80000100800 */
[----:B------:R1:W-:Y:S04]  /*83c0*/  STL [R1+0x15c], R75 ;  /* 0x00015c4b01007387 */ /* 0x0003e80000100800 */
[----:B------:R1:W-:Y:S04]  /*83d0*/  STL [R1+0x160], R4 ;  /* 0x0001600401007387 */ /* 0x0003e80000100800 */
[----:B------:R-:W2:Y:S04]  /*83e0*/  LDL.LU R87, [R1+0x170] ;  /* 0x0001700001577983 */ /* 0x000ea80000300800 */
[----:B------:R1:W-:Y:S04]  /*83f0*/  STL [R1+0x164], R3 ;  /* 0x0001640301007387 */ /* 0x0003e80000100800 */
[----:B0-----:R-:W3:Y:S04]  /*8400*/  LDL.LU R86, [R1+0x174] ;  /* 0x0001740001567983 */ /* 0x001ee80000300800 */
[----:B------:R0:W-:Y:S04]  /*8410*/  STL [R1+0x168], R2 ;  /* 0x0001680201007387 */ /* 0x0001e80000100800 */
[----:B------:R-:W4:Y:S04]  /*8420*/  LDL.LU R85, [R1+0x178] ;  /* 0x0001780001557983 */ /* 0x000f280000300800 */
[----:B------:R0:W-:Y:S04]  /*8430*/  STL [R1+0x16c], R0 ;  /* 0x00016c0001007387 */ /* 0x0001e80000100800 */
[----:B-1----:R-:W4:Y:S04]  /*8440*/  LDL.LU R84, [R1+0x17c] ;  /* 0x00017c0001547983 */ /* 0x002f280000300800 */
        /* <DEDUP_REMOVED lines=12> */
[----:B------:R-:W4:Y:S01]  /*8510*/  LDL.LU R0, [R1+0x1b0] ;  /* 0x0001b00001007983 */ /* 0x000f220000300800 */
[----:B--2---:R-:W-:-:S05]  /*8520*/  FADD R87, R157, R87 ;  /* 0x000000579d577221 */ /* 0x004fca0000000000 */
[----:B------:R0:W-:Y:S01]  /*8530*/  STL [R1+0x170], R87 ;  /* 0x0001705701007387 */ /* 0x0001e20000100800 */
[----:B---3--:R-:W-:-:S05]  /*8540*/  FADD R86, R158, R86 ;  /* 0x000000569e567221 */ /* 0x008fca0000000000 */
[----:B------:R1:W-:Y:S01]  /*8550*/  STL [R1+0x174], R86 ;  /* 0x0001745601007387 */ /* 0x0003e20000100800 */
[----:B----4-:R-:W-:-:S05]  /*8560*/  FADD R85, R159, R85 ;  /* 0x000000559f557221 */ /* 0x010fca0000000000 */
[----:B------:R2:W-:Y:S01]  /*8570*/  STL [R1+0x178], R85 ;  /* 0x0001785501007387 */ /* 0x0005e20000100800 */
[----:B------:R-:W-:-:S01]  /*8580*/  FADD R84, R160, R84 ;  /* 0x00000054a0547221 */ /* 0x000fc20000000000 */
[----:B------:R-:W-:-:S04]  /*8590*/  FADD R83, R161, R83 ;  /* 0x00000053a1537221 */ /* 0x000fc80000000000 */
[----:B------:R3:W-:Y:S01]  /*85a0*/  STL [R1+0x17c], R84 ;  /* 0x00017c5401007387 */ /* 0x0007e20000100800 */
[----:B------:R-:W-:-:S03]  /*85b0*/  FADD R82, R162, R82 ;  /* 0x00000052a2527221 */ /* 0x000fc60000000000 */
        /* <DEDUP_REMOVED lines=20> */
[----:B0-----:R-:W4:Y:S01]  /*8700*/  LDL.LU R87, [R1+0x1b4] ;  /* 0x0001b40001577983 */ /* 0x001f220000300800 */
[----:B------:R-:W-:-:S03]  /*8710*/  FADD R0, R173, R0 ;  /* 0x00000000ad007221 */ /* 0x000fc60000000000 */
[----:B------:R0:W-:Y:S04]  /*8720*/  STL [R1+0x1a8], R3 ;  /* 0x0001a80301007387 */ /* 0x0001e80000100800 */
[----:B-1----:R-:W4:Y:S04]  /*8730*/  LDL.LU R86, [R1+0x1b8] ;  /* 0x0001b80001567983 */ /* 0x002f280000300800 */
[----:B------:R1:W-:Y:S04]  /*8740*/  STL [R1+0x1ac], R2 ;  /* 0x0001ac0201007387 */ /* 0x0003e80000100800 */
[----:B--2---:R-:W2:Y:S04]  /*8750*/  LDL.LU R85, [R1+0x1bc] ;  /* 0x0001bc0001557983 */ /* 0x004ea80000300800 */
[----:B------:R1:W-:Y:S04]  /*8760*/  STL [R1+0x1b0], R0 ;  /* 0x0001b00001007387 */ /* 0x0003e80000100800 */
[----:B---3--:R-:W3:Y:S04]  /*8770*/  LDL.LU R84, [R1+0x1c0] ;  /* 0x0001c00001547983 */ /* 0x008ee80000300800 */
[----:B----4-:R-:W4:Y:S04]  /*8780*/  LDL.LU R83, [R1+0x1c4] ;  /* 0x0001c40001537983 */ /* 0x010f280000300800 */
        /* <DEDUP_REMOVED lines=10> */
[----:B-1----:R-:W4:Y:S04]  /*8830*/  LDL.LU R2, [R1+0x1f0] ;  /* 0x0001f00001027983 */ /* 0x002f280000300800 */
[----:B------:R-:W4:Y:S01]  /*8840*/  LDL.LU R0, [R1+0x1f4] ;  /* 0x0001f40001007983 */ /* 0x000f220000300800 */
[----:B------:R-:W-:-:S01]  /*8850*/  FADD R87, R174, R87 ;  /* 0x00000057ae577221 */ /* 0x000fc20000000000 */
[----:B------:R-:W-:-:S04]  /*8860*/  FADD R86, R175, R86 ;  /* 0x00000056af567221 */ /* 0x000fc80000000000 */
[----:B------:R0:W-:Y:S01]  /*8870*/  STL [R1+0x1b4], R87 ;  /* 0x0001b45701007387 */ /* 0x0001e20000100800 */
[----:B--2---:R-:W-:-:S03]  /*8880*/  FADD R85, R176, R85 ;  /* 0x00000055b0557221 */ /* 0x004fc60000000000 */
[----:B------:R1:W-:Y:S01]  /*8890*/  STL [R1+0x1b8], R86 ;  /* 0x0001b85601007387 */ /* 0x0003e20000100800 */
[----:B---3--:R-:W-:-:S03]  /*88a0*/  FADD R84, R177, R84 ;  /* 0x00000054b1547221 */ /* 0x008fc60000000000 */
[----:B------:R2:W-:Y:S01]  /*88b0*/  STL [R1+0x1bc], R85 ;  /* 0x0001bc5501007387 */ /* 0x0005e20000100800 */
[----:B----4-:R-:W-:-:S03]  /*88c0*/  FADD R83, R178, R83 ;  /* 0x00000053b2537221 */ /* 0x010fc60000000000 */
        /* <DEDUP_REMOVED lines=402> */
[----:B------:R-:W-:Y:S01]  /*a1f0*/  STL [R1+0x3d4], R87 ;  /* 0x0003d45701007387 */ /* 0x000fe20000100800 */
[----:B--2---:R-:W-:-:S03]  /*a200*/  FADD R85, R56, R85 ;  /* 0x0000005538557221 */ /* 0x004fc60000000000 */
[----:B------:R-:W-:Y:S01]  /*a210*/  STL [R1+0x3d8], R86 ;  /* 0x0003d85601007387 */ /* 0x000fe20000100800 */
[----:B---3--:R-:W-:-:S03]  /*a220*/  FADD R84, R57, R84 ;  /* 0x0000005439547221 */ /* 0x008fc60000000000 */
[----:B------:R-:W-:Y:S01]  /*a230*/  STL [R1+0x3dc], R85 ;  /* 0x0003dc5501007387 */ /* 0x000fe20000100800 */
[----:B----4-:R-:W-:-:S03]  /*a240*/  FADD R83, R58, R83 ;  /* 0x000000533a537221 */ /* 0x010fc60000000000 */
[----:B------:R-:W-:Y:S01]  /*a250*/  STL [R1+0x3e0], R84 ;  /* 0x0003e05401007387 */ /* 0x000fe20000100800 */
[----:B------:R-:W-:-:S03]  /*a260*/  FADD R82, R59, R82 ;  /* 0x000000523b527221 */ /* 0x000fc60000000000 */
        /* <DEDUP_REMOVED lines=16> */
[----:B------:R0:W-:Y:S04]  /*a370*/  STL [R1+0x404], R75 ;  /* 0x0004044b01007387 */ /* 0x0001e80000100800 */
[----:B------:R-:W-:Y:S04]  /*a380*/  STL [R1+0x408], R4 ;  /* 0x0004080401007387 */ /* 0x000fe80000100800 */
[----:B0-----:R-:W2:Y:S01]  /*a390*/  LDL.LU R75, [R1+0x418] ;  /* 0x00041800014b7983 */ /* 0x001ea20000300800 */
[----:B------:R-:W-:-:S01]  /*a3a0*/  FADD R3, R68, R3 ;  /* 0x0000000344037221 */ /* 0x000fc20000000000 */
[----:B------:R-:W-:Y:S01]  /*a3b0*/  FADD R2, R69, R2 ;  /* 0x0000000245027221 */ /* 0x000fe20000000000 */
[----:B------:R-:W-:-:S03]  /*a3c0*/  FADD R0, R70, R0 ;  /* 0x0000000046007221 */ /* 0x000fc60000000000 */
[----:B------:R0:W-:Y:S04]  /*a3d0*/  STL [R1+0x40c], R3 ;  /* 0x00040c0301007387 */ /* 0x0001e80000100800 */
[----:B------:R-:W3:Y:S04]  /*a3e0*/  LDL.LU R76, [R1+0x41c] ;  /* 0x00041c00014c7983 */ /* 0x000ee80000300800 */
[----:B------:R1:W-:Y:S04]  /*a3f0*/  STL [R1+0x410], R2 ;  /* 0x0004100201007387 */ /* 0x0003e80000100800 */
        /* <DEDUP_REMOVED lines=14> */
[----:B------:R-:W4:Y:S04]  /*a4e0*/  LDL.LU R0, [R1+0x454] ;  /* 0x0004540001007983 */ /* 0x000f280000300800 */
[----:B------:R-:W4:Y:S01]  /*a4f0*/  LDL.LU R4, [R1+0x458] ;  /* 0x0004580001047983 */ /* 0x000f220000300800 */
[----:B--2---:R-:W-:-:S05]  /*a500*/  FADD R75, R71, R75 ;  /* 0x0000004b474b7221 */ /* 0x004fca0000000000 */
[----:B------:R0:W-:Y:S04]  /*a510*/  STL [R1+0x418], R75 ;  /* 0x0004184b01007387 */ /* 0x0001e80000100800 */
[----:B0-----:R-:W2:Y:S01]  /*a520*/  LDL.LU R75, [R1+0x4ac] ;  /* 0x0004ac00014b7983 */ /* 0x001ea20000300800 */
[----:B---3--:R-:W-:-:S01]  /*a530*/  FADD R76, R72, R76 ;  /* 0x0000004c484c7221 */ /* 0x008fc20000000000 */
[----:B----4-:R-:W-:-:S04]  /*a540*/  FADD R77, R73, R77 ;  /* 0x0000004d494d7221 */ /* 0x010fc80000000000 */
[----:B------:R0:W-:Y:S01]  /*a550*/  STL [R1+0x41c], R76 ;  /* 0x00041c4c01007387 */ /* 0x0001e20000100800 */
[----:B------:R-:W-:-:S03]  /*a560*/  FADD R78, R74, R78 ;  /* 0x0000004e4a4e7221 */ /* 0x000fc60000000000 */
[----:B0-----:R-:W3:Y:S04]  /*a570*/  LDL.LU R76, [R1+0x4a8] ;  /* 0x0004a800014c7983 */ /* 0x001ee80000300800 */
[----:B------:R0:W-:Y:S04]  /*a580*/  STL [R1+0x420], R77 ;  /* 0x0004204d01007387 */ /* 0x0001e80000100800 */
[----:B0-----:R-:W4:Y:S04]  /*a590*/  LDL.LU R77, [R1+0x4a4] ;  /* 0x0004a400014d7983 */ /* 0x001f280000300800 */
[----:B------:R0:W-:Y:S04]  /*a5a0*/  STL [R1+0x424], R78 ;  /* 0x0004244e01007387 */ /* 0x0001e80000100800 */
[----:B0-----:R-:W4:Y:S01]  /*a5b0*/  LDL.LU R78, [R1+0x4a0] ;  /* 0x0004a000014e7983 */ /* 0x001f220000300800 */
[----:B--2---:R-:W-:-:S05]  /*a5c0*/  FADD R79, R75, R79 ;  /* 0x0000004f4b4f7221 */ /* 0x004fca0000000000 */
[----:B------:R0:W-:Y:S04]  /*a5d0*/  STL [R1+0x428], R79 ;  /* 0x0004284f01007387 */ /* 0x0001e80000100800 */
[----:B0-----:R-:W2:Y:S01]  /*a5e0*/  LDL.LU R79, [R1+0x49c] ;  /* 0x00049c00014f7983 */ /* 0x001ea20000300800 */
[----:B---3--:R-:W-:-:S05]  /*a5f0*/  FADD R80, R76, R80 ;  /* 0x000000504c507221 */ /* 0x008fca0000000000 */
[----:B------:R0:W-:Y:S01]  /*a600*/  STL [R1+0x42c], R80 ;  /* 0x00042c5001007387 */ /* 0x0001e20000100800 */
[----:B----4-:R-:W-:-:S03]  /*a610*/  FADD R81, R77, R81 ;  /* 0x000000514d517221 */ /* 0x010fc60000000000 */
[----:B0-----:R-:W3:Y:S04]  /*a620*/  LDL.LU R80, [R1+0x498] ;  /* 0x0004980001507983 */ /* 0x001ee80000300800 */
[----:B------:R0:W-:Y:S01]  /*a630*/  STL [R1+0x430], R81 ;  /* 0x0004305101007387 */ /* 0x0001e20000100800 */
[----:B------:R-:W-:-:S03]  /*a640*/  FADD R82, R78, R82 ;  /* 0x000000524e527221 */ /* 0x000fc60000000000 */
        /* <DEDUP_REMOVED lines=21> */
[----:B0-----:R0:W5:Y:S04]  /*a7a0*/  LDL.LU R3, [R1+0x478] ;  /* 0x0004780001037983 */ /* 0x0011680000300800 */
[----:B------:R1:W-:Y:S01]  /*a7b0*/  STL [R1+0x450], R2 ;  /* 0x0004500201007387 */ /* 0x0003e20000100800 */
[----:B------:R-:W-:-:S03]  /*a7c0*/  FADD R0, R86, R0 ;  /* 0x0000000056007221 */ /* 0x000fc60000000000 */
[----:B-1----:R0:W5:Y:S04]  /*a7d0*/  LDL.LU R2, [R1+0x474] ;  /* 0x0004740001027983 */ /* 0x0021680000300800 */
[----:B------:R1:W-:Y:S04]  /*a7e0*/  STL [R1+0x454], R0 ;  /* 0x0004540001007387 */ /* 0x0003e80000100800 */
[----:B-1----:R0:W5:Y:S01]  /*a7f0*/  LDL.LU R0, [R1+0x470] ;  /* 0x0004700001007983 */ /* 0x0021620000300800 */
[----:B------:R-:W-:Y:S01]  /*a800*/  UMOV UR6, URZ ;  /* 0x0000003f00067c82 */ /* 0x000fe20008000000 */
[----:B--2---:R-:W-:-:S05]  /*a810*/  FADD R4, R4, R87 ;  /* 0x0000005704047221 */ /* 0x004fca0000000000 */
[----:B------:R0:W-:Y:S02]  /*a820*/  STL [R1+0x458], R4 ;  /* 0x0004580401007387 */ /* 0x0001e40000100800 */
.L_x_25:
[----:B------:R-:W-:Y:S05]  /*a830*/  @!P1 BRA `(.L_x_26) ;  /* 0x0000000000049947 */ /* 0x000fea0003800000 */
[----:B------:R-:W-:Y:S01]  /*a840*/  BPT.TRAP 0x1 ;  /* 0x000000040000795c */ /* 0x000fe20000300000 */
.L_x_26:
[----:B------:R-:W-:Y:S02]  /*a850*/  UISETP.GT.U32.AND UP0, UPT, UR13, 0x1, UPT ;  /* 0x000000010d00788c */ /* 0x000fe4000bf04070 */
[----:B------:R-:W-:-:S04]  /*a860*/  ULEA UR8, UR27, UR17, 0x3 ;  /* 0x000000111b087291 */ /* 0x000fc8000f8e183f */
[----:B------:R-:W-:Y:S01]  /*a870*/  UIADD3 UR8, UR8, 0x58, URZ ;  /* 0x0000005808087890 */ /* 0x000fe2000fffe03f */
[----:B------:R-:W-:-:S03]  /*a880*/  PLOP3.LUT P0, PT, PT, PT, UP0, 0x80, 0x0 ;  /* 0x000000000000781c */ /* 0x000fc60003f0f008 */
[----:B------:R-:W-:-:S09]  /*a890*/  UPRMT UR8, URZ, 0x654, UR8 ;  /* 0x000006543f087896 */ /* 0x000fd20008000008 */
[----:B------:R-:W-:Y:S01]  /*a8a0*/  SYNCS.ARRIVE.TRANS64.RED.A1T0 RZ, [UR8], RZ ;  /* 0x000000ffffff79a7 */ /* 0x000fe20008100408 */
[----:B------:R-:W-:Y:S05]  /*a8b0*/  @P0 BRA `(.L_x_27) ;  /* 0x0000000000040947 */ /* 0x000fea0003800000 */
[----:B------:R-:W-:Y:S01]  /*a8c0*/  BPT.TRAP 0x1 ;  /* 0x000000040000795c */ /* 0x000fe20000300000 */
.L_x_27:
[----:B------:R-:W-:Y:S01]  /*a8d0*/  UIADD3 UR19, UR19, 0x1, URZ ;  /* 0x0000000113137890 */ /* 0x000fe2000fffe03f */
[C---:B-----5:R-:W-:Y:S01]  /*a8e0*/  ISETP.GT.AND P0, PT, R3.reuse, 0x1, PT ;  /* 0x000000010300780c */ /* 0x060fe20003f04270 */
[----:B------:R-:W-:Y:S01]  /*a8f0*/  UIADD3 UR27, UR27, 0x1, URZ ;  /* 0x000000011b1b7890 */ /* 0x000fe2000fffe03f */
[----:B------:R-:W-:Y:S01]  /*a900*/  VIADD R3, R3, 0xffffffff ;  /* 0xffffffff03037836 */ /* 0x000fe20000000000 */
[----:B------:R-:W-:Y:S02]  /*a910*/  UISETP.NE.AND UP0, UPT, UR19, 0xb, UPT ;  /* 0x0000000b1300788c */ /* 0x000fe4000bf05270 */
[----:B------:R-:W-:Y:S02]  /*a920*/  UISETP.NE.AND UP1, UPT, UR27, 0xb, UPT ;  /* 0x0000000b1b00788c */ /* 0x000fe4000bf25270 */
[----:B------:R-:W-:Y:S02]  /*a930*/  USEL UR8, URZ, 0x1, UP0 ;  /* 0x000000013f087887 */ /* 0x000fe40008000000 */
[----:B------:R-:W-:-:S02]  /*a940*/  USEL UR19, UR19, URZ, UP0 ;  /* 0x0000003f13137287 */ /* 0x000fc40008000000 */
[----:B------:R-:W-:Y:S02]  /*a950*/  USEL UR27, UR27, URZ, UP1 ;  /* 0x0000003f1b1b7287 */ /* 0x000fe40008800000 */
[----:B------:R-:W-:Y:S01]  /*a960*/  LOP3.LUT R2, R2, UR8, RZ, 0x3c, !PT ;  /* 0x0000000802027c12 */ /* 0x000fe2000f8e3cff */
[----:B------:R-:W-:Y:S01]  /*a970*/  UMOV UR8, 0x1 ;  /* 0x0000000100087882 */ /* 0x000fe20000000000 */
[----:B------:R-:W-:Y:S08]  /*a980*/  @P0 BRA `(.L_x_28) ;  /* 0xffffffb800d00947 */ /* 0x000ff0000383ffff */
.L_x_20:
[----:B------:R-:W-:-:S04]  /*a990*/  UISETP.NE.AND UP0, UPT, UR6, URZ, UPT ;  /* 0x0000003f0600728c */ /* 0x000fc8000bf05270 */
[----:B------:R-:W-:-:S06]  /*a9a0*/  USEL UR6, URZ, 0x1, !UP0 ;  /* 0x000000013f067887 */ /* 0x000fcc000c000000 */
[----:B------:R-:W-:-:S13]  /*a9b0*/  ISETP.NE.AND P0, PT, RZ, UR6, PT ;  /* 0x00000006ff007c0c */ /* 0x000fda000bf05270 */
[----:B------:R-:W-:Y:S05]  /*a9c0*/  @!P0 BRA `(.L_x_29) ;  /* 0x0000003400188947 */ /* 0x000fea0003800000 */
[----:B------:R4:W-:Y:S04]  /*a9d0*/  STL [R1+0x51c], R45 ;  /* 0x00051c2d01007387 */ /* 0x0009e80000100800 */
[----:B----4-:R-:W4:Y:S04]  /*a9e0*/  LDL.LU R45, [R1] ;  /* 0x00000000012d7983 */ /* 0x010f280000300800 */
[----:B------:R0:W-:Y:S04]  /*a9f0*/  STL [R1+0x518], R46 ;  /* 0x0005182e01007387 */ /* 0x0001e80000100800 */
[----:B0-----:R-:W2:Y:S04]  /*aa00*/  LDL.LU R46, [R1+0x4] ;  /* 0x00000400012e7983 */ /* 0x001ea80000300800 */
[----:B------:R0:W-:Y:S04]  /*aa10*/  STL [R1+0x514], R47 ;  /* 0x0005142f01007387 */ /* 0x0001e80000100800 */
[----:B0-----:R-:W3:Y:S04]  /*aa20*/  LDL.LU R47, [R1+0x8] ;  /* 0x00000800012f7983 */ /* 0x001ee80000300800 */
        /* <DEDUP_REMOVED lines=8> */
[----:B------:R-:W3:Y:S04]  /*aab0*/  LDL.LU R2, [R1+0x104] ;  /* 0x0001040001027983 */ /* 0x000ee80000300800 */
[----:B------:R-:W3:Y:S04]  /*aac0*/  LDL.LU R3, [R1+0xac] ;  /* 0x0000ac0001037983 */ /* 0x000ee80000300800 */
[----:B------:R-:W3:Y:S04]  /*aad0*/  LDL.LU R4, [R1+0x108] ;  /* 0x0001080001047983 */ /* 0x000ee80000300800 */
        /* <DEDUP_REMOVED lines=69> */
[----:B0-----:R-:W3:Y:S01]  /*af30*/  LDL.LU R86, [R1+0x24] ;  /* 0x0000240001567983 */ /* 0x001ee20000300800 */
[----:B----4-:R-:W-:-:S03]  /*af40*/  FADD R5, R45, R5 ;  /* 0x000000052d057221 */ /* 0x010fc60000000000 */
[----:B------:R0:W-:Y:S01]  /*af50*/  STL [R1+0x474], R87 ;  /* 0x0004745701007387 */ /* 0x0001e20000100800 */
[----:B--2---:R-:W-:Y:S01]  /*af60*/  FADD R6, R46, R6 ;  /* 0x000000062e067221 */ /* 0x004fe20000000000 */
[----:B---3--:R-:W-:Y:S01]  /*af70*/  FADD R7, R47, R7 ;  /* 0x000000072f077221 */ /* 0x008fe20000000000 */
[----:B------:R-:W-:Y:S01]  /*af80*/  FADD R8, R48, R8 ;  /* 0x0000000830087221 */ /* 0x000fe20000000000 */
[----:B------:R-:W-:Y:S01]  /*af90*/  FADD R9, R49, R9 ;  /* 0x0000000931097221 */ /* 0x000fe20000000000 */
[----:B0-----:R-:W2:Y:S04]  /*afa0*/  LDL.LU R87, [R1+0x20] ;  /* 0x0000200001577983 */ /* 0x001ea80000300800 */
[----:B-----5:R0:W-:Y:S01]  /*afb0*/  STL [R1+0x470], R0 ;  /* 0x0004700001007387 */ /* 0x0201e20000100800 */
[----:B------:R-:W-:Y:S01]  /*afc0*/  FADD R53, R54, R53 ;  /* 0x0000003536357221 */ /* 0x000fe20000000000 */
[----:B------:R-:W-:Y:S01]  /*afd0*/  FADD R10, R50, R10 ;  /* 0x0000000a320a7221 */ /* 0x000fe20000000000 */
[----:B------:R-:W-:Y:S01]  /*afe0*/  FADD R11, R51, R11 ;  /* 0x0000000b330b7221 */ /* 0x000fe20000000000 */
[----:B------:R-:W-:Y:S01]  /*aff0*/  FADD R2, R52, R2 ;  /* 0x0000000234027221 */ /* 0x000fe20000000000 */
[----:B0-----:R-:W3:Y:S04]  /*b000*/  LDL.LU R0, [R1+0x1c] ;  /* 0x00001c0001007983 */ /* 0x001ee80000300800 */
[----:B------:R-:W4:Y:S04]  /*b010*/  LDL.LU R45, [R1+0x51c] ;  /* 0x00051c00012d7983 */ /* 0x000f280000300800 */
[----:B------:R-:W4:Y:S04]  /*b020*/  LDL.LU R46, [R1+0x518] ;  /* 0x00051800012e7983 */ /* 0x000f280000300800 */
[----:B------:R-:W4:Y:S04]  /*b030*/  LDL.LU R47, [R1+0x514] ;  /* 0x00051400012f7983 */ /* 0x000f280000300800 */
[----:B------:R-:W4:Y:S01]  /*b040*/  LDL.LU R48, [R1+0x510] ;  /* 0x0005100001307983 */ /* 0x000f220000300800 */
[----:B------:R-:W-:-:S03]  /*b050*/  FADD R4, R3, R4 ;  /* 0x0000000403047221 */ /* 0x000fc60000000000 */
[----:B------:R-:W4:Y:S04]  /*b060*/  LDL.LU R49, [R1+0x50c] ;  /* 0x00050c0001317983 */ /* 0x000f280000300800 */
[----:B------:R-:W4:Y:S04]  /*b070*/  LDL.LU R50, [R1+0x508] ;  /* 0x0005080001327983 */ /* 0x000f280000300800 */
[----:B------:R-:W4:Y:S01]  /*b080*/  LDL.LU R51, [R1+0x504] ;  /* 0x0005040001337983 */ /* 0x000f220000300800 */
[----:B------:R-:W-:Y:S01]  /*b090*/  FADD R237, R55, R237 ;  /* 0x000000ed37ed7221 */ /* 0x000fe20000000000 */
[----:B------:R-:W-:Y:S01]  /*b0a0*/  FADD R236, R56, R236 ;  /* 0x000000ec38ec7221 */ /* 0x000fe20000000000 */
[----:B------:R-:W-:Y:S01]  /*b0b0*/  FADD R235, R57, R235 ;  /* 0x000000eb39eb7221 */ /* 0x000fe20000000000 */
[----:B------:R-:W4:Y:S01]  /*b0c0*/  LDL.LU R52, [R1+0xb0] ;  /* 0x0000b00001347983 */ /* 0x000f220000300800 */
[----:B------:R-:W-:Y:S01]  /*b0d0*/  FADD R234, R58, R234 ;  /* 0x000000ea3aea7221 */ /* 0x000fe20000000000 */
[----:B------:R-:W-:Y:S01]  /*b0e0*/  FADD R233, R59, R233 ;  /* 0x000000e93be97221 */ /* 0x000fe20000000000 */
[----:B------:R-:W-:Y:S01]  /*b0f0*/  FADD R232, R60, R232 ;  /* 0x000000e83ce87221 */ /* 0x000fe20000000000 */
[----:B------:R0:W-:Y:S01]  /*b100*/  STL [R1+0x100], R53 ;  /* 0x0001003501007387 */ /* 0x0001e20000100800 */
[----:B------:R-:W-:Y:S01]  /*b110*/  FADD R231, R61, R231 ;  /* 0x000000e73de77221 */ /* 0x000fe20000000000 */
        /* <DEDUP_REMOVED lines=22> */
[----:B------:R-:W-:-:S02]  /*b280*/  FADD R16, R84, R16 ;  /* 0x0000001054107221 */ /* 0x000fc40000000000 */
[----:B------:R-:W4:Y:S04]  /*b290*/  LDL.LU R84, [R1+0x10c] ;  /* 0x00010c0001547983 */ /* 0x000f280000300800 */
[----:B------:R1:W-:Y:S04]  /*b2a0*/  STL [R1+0x104], R2 ;  /* 0x0001040201007387 */ /* 0x0003e80000100800 */
[----:B0-----:R-:W4:Y:S01]  /*b2b0*/  LDL.LU R53, [R1+0xb4] ;  /* 0x0000b40001357983 */ /* 0x001f220000300800 */
[----:B------:R-:W-:-:S03]  /*b2c0*/  FADD R15, R85, R15 ;  /* 0x0000000f550f7221 */ /* 0x000fc60000000000 */
[----:B------:R0:W-:Y:S04]  /*b2d0*/  STL [R1+0x108], R4 ;  /* 0x0001080401007387 */ /* 0x0001e80000100800 */
[----:B------:R-:W4:Y:S04]  /*b2e0*/  LDL.LU R85, [R1+0x110] ;  /* 0x0001100001557983 */ /* 0x000f280000300800 */
[----:B------:R-:W4:Y:S01]  /*b2f0*/  LDL.LU R54, [R1+0xb8] ;  /* 0x0000b80001367983 */ /* 0x000f220000300800 */
[----:B------:R-:W-:-:S03]  /*b300*/  FADD R14, R86, R14 ;  /* 0x0000000e560e7221 */ /* 0x000fc60000000000 */
[----:B------:R-:W4:Y:S04]  /*b310*/  LDL.LU R86, [R1+0x114] ;  /* 0x0001140001567983 */ /* 0x000f280000300800 */
[----:B------:R-:W4:Y:S04]  /*b320*/  LDL.LU R55, [R1+0xbc] ;  /* 0x0000bc0001377983 */ /* 0x000f280000300800 */
[----:B-1----:R-:W4:Y:S04]  /*b330*/  LDL.LU R2, [R1+0x118] ;  /* 0x0001180001027983 */ /* 0x002f280000300800 */
[----:B------:R-:W4:Y:S01]  /*b340*/  LDL.LU R56, [R1+0xc0] ;  /* 0x0000c00001387983 */ /* 0x000f220000300800 */
[----:B--2---:R-:W-:-:S03]  /*b350*/  FADD R13, R87, R13 ;  /* 0x0000000d570d7221 */ /* 0x004fc60000000000 */
[----:B------:R-:W2:Y:S04]  /*b360*/  LDL.LU R3, [R1+0x11c] ;  /* 0x00011c0001037983 */ /* 0x000ea80000300800 */
[----:B------:R-:W2:Y:S04]  /*b370*/  LDL.LU R57, [R1+0xc4] ;  /* 0x0000c40001397983 */ /* 0x000ea80000300800 */
[----:B0-----:R-:W2:Y:S01]  /*b380*/  LDL.LU R4, [R1+0x120] ;  /* 0x0001200001047983 */ /* 0x001ea20000300800 */
[----:B---3--:R-:W-:-:S03]  /*b390*/  FADD R12, R0, R12 ;  /* 0x0000000c000c7221 */ /* 0x008fc60000000000 */
[----:B------:R-:W3:Y:S04]  /*b3a0*/  LDL.LU R58, [R1+0xc8] ;  /* 0x0000c800013a7983 */ /* 0x000ee80000300800 */
        /* <DEDUP_REMOVED lines=26> */
[----:B------:R-:W3:Y:S01]  /*b550*/  LDL.LU R83, [R1+0x158] ;  /* 0x0001580001537983 */ /* 0x000ee20000300800 */
[----:B----4-:R-:W-:-:S03]  /*b560*/  FADD R84, R52, R84 ;  /* 0x0000005434547221 */ /* 0x010fc60000000000 */
[----:B------:R-:W4:Y:S04]  /*b570*/  LDL.LU R52, [R1+0x500] ;  /* 0x0005000001347983 */ /* 0x000f280000300800 */
[----:B------:R0:W-:Y:S04]  /*b580*/  STL [R1+0x10c], R84 ;  /* 0x00010c5401007387 */ /* 0x0001e80000100800 */
[----:B0-----:R-:W4:Y:S01]  /*b590*/  LDL.LU R84, [R1+0x15c] ;  /* 0x00015c0001547983 */ /* 0x001f220000300800 */
[----:B------:R-:W-:-:S03]  /*b5a0*/  FADD R85, R53, R85 ;  /* 0x0000005535557221 */ /* 0x000fc60000000000 */
[----:B------:R-:W4:Y:S04]  /*b5b0*/  LDL.LU R53, [R1+0x4fc] ;  /* 0x0004fc0001357983 */ /* 0x000f280000300800 */
[----:B------:R0:W-:Y:S01]  /*b5c0*/  STL [R1+0x110], R85 ;  /* 0x0001105501007387 */ /* 0x0001e20000100800 */
[----:B------:R-:W-:-:S03]  /*b5d0*/  FADD R86, R54, R86 ;  /* 0x0000005636567221 */ /* 0x000fc60000000000 */
[----:B0-----:R-:W4:Y:S04]  /*b5e0*/  LDL.LU R85, [R1+0x160] ;  /* 0x0001600001557983 */ /* 0x001f280000300800 */
[----:B------:R-:W4:Y:S04]  /*b5f0*/  LDL.LU R54, [R1+0x4f8] ;  /* 0x0004f80001367983 */ /* 0x000f280000300800 */
[----:B------:R0:W-:Y:S04]  /*b600*/  STL [R1+0x114], R86 ;  /* 0x0001145601007387 */ /* 0x0001e80000100800 */
[----:B0-----:R-:W4:Y:S01]  /*b610*/  LDL.LU R86, [R1+0x164] ;  /* 0x0001640001567983 */ /* 0x001f220000300800 */
[----:B------:R-:W-:Y:S01]  /*b620*/  FADD R2, R55, R2 ;  /* 0x0000000237027221 */ /* 0x000fe20000000000 */
[----:B--2---:R-:W-:-:S02]  /*b630*/  FADD R3, R56, R3 ;  /* 0x0000000338037221 */ /* 0x004fc40000000000 */
[----:B------:R-:W2:Y:S01]  /*b640*/  LDL.LU R55, [R1+0x4f4] ;  /* 0x0004f40001377983 */ /* 0x000ea20000300800 */
[----:B------:R-:W-:-:S03]  /*b650*/  FADD R4, R57, R4 ;  /* 0x0000000439047221 */ /* 0x000fc60000000000 */
[----:B------:R0:W-:Y:S01]  /*b660*/  STL [R1+0x118], R2 ;  /* 0x0001180201007387 */ /* 0x0001e20000100800 */
[----:B---3--:R-:W-:-:S03]  /*b670*/  FADD R59, R58, R59 ;  /* 0x0000003b3a3b7221 */ /* 0x008fc60000000000 */
[----:B0-----:R-:W3:Y:S04]  /*b680*/  LDL.LU R2, [R1+0x168] ;  /* 0x0001680001027983 */ /* 0x001ee80000300800 */
[----:B------:R-:W2:Y:S04]  /*b690*/  LDL.LU R56, [R1+0x4f0] ;  /* 0x0004f00001387983 */ /* 0x000ea80000300800 */
[----:B------:R0:W-:Y:S01]  /*b6a0*/  STL [R1+0x11c], R3 ;  /* 0x00011c0301007387 */ /* 0x0001e20000100800 */
[----:B------:R-:W-:Y:S01]  /*b6b0*/  FADD R61, R60, R61 ;  /* 0x0000003d3c3d7221 */ /* 0x000fe20000000000 */
[----:B------:R-:W-:-:S02]  /*b6c0*/  FADD R63, R62, R63 ;  /* 0x0000003f3e3f7221 */ /* 0x000fc40000000000 */
[----:B0-----:R-:W2:Y:S04]  /*b6d0*/  LDL.LU R3, [R1+0x16c] ;  /* 0x00016c0001037983 */ /* 0x001ea80000300800 */
[----:B------:R-:W2:Y:S04]  /*b6e0*/  LDL.LU R57, [R1+0x4ec] ;  /* 0x0004ec0001397983 */ /* 0x000ea80000300800 */
[----:B------:R0:W-:Y:S01]  /*b6f0*/  STL [R1+0x120], R4 ;  /* 0x0001200401007387 */ /* 0x0001e20000100800 */
[----:B------:R-:W-:-:S03]  /*b700*/  FADD R65, R64, R65 ;  /* 0x0000004140417221 */ /* 0x000fc60000000000 */
        /* <DEDUP_REMOVED lines=42> */
[----:B------:R0:W-:Y:S04]  /*b9b0*/  STL [R1+0x14c], R80 ;  /* 0x00014c5001007387 */ /* 0x0001e80000100800 */
[----:B0-----:R-:W2:Y:S04]  /*b9c0*/  LDL.LU R80, [R1+0x17c] ;  /* 0x00017c0001507983 */ /* 0x001ea80000300800 */
[----:B------:R-:W2:Y:S04]  /*b9d0*/  LDL.LU R77, [R1+0x49c] ;  /* 0x00049c00014d7983 */ /* 0x000ea80000300800 */
[----:B------:R0:W-:Y:S01]  /*b9e0*/  STL [R1+0x150], R81 ;  /* 0x0001505101007387 */ /* 0x0001e20000100800 */
[----:B----4-:R-:W-:-:S03]  /*b9f0*/  FADD R84, R152, R84 ;  /* 0x0000005498547221 */ /* 0x010fc60000000000 */
[----:B0-----:R-:W4:Y:S04]  /*ba00*/  LDL.LU R81, [R1+0x180] ;  /* 0x0001800001517983 */ /* 0x001f280000300800 */
[----:B------:R0:W-:Y:S04]  /*ba10*/  STL [R1+0x154], R82 ;  /* 0x0001545201007387 */ /* 0x0001e80000100800 */
[----:B0-----:R-:W4:Y:S01]  /*ba20*/  LDL.LU R82, [R1+0x184] ;  /* 0x0001840001527983 */ /* 0x001f220000300800 */
[----:B------:R-:W-:-:S03]  /*ba30*/  FADD R85, R153, R85 ;  /* 0x0000005599557221 */ /* 0x000fc60000000000 */
[----:B------:R0:W-:Y:S04]  /*ba40*/  STL [R1+0x158], R83 ;  /* 0x0001585301007387 */ /* 0x0001e80000100800 */
[----:B0-----:R-:W4:Y:S01]  /*ba50*/  LDL.LU R83, [R1+0x188] ;  /* 0x0001880001537983 */ /* 0x001f220000300800 */
[----:B------:R-:W-:-:S03]  /*ba60*/  FADD R86, R154, R86 ;  /* 0x000000569a567221 */ /* 0x000fc60000000000 */
[----:B------:R0:W-:Y:S04]  /*ba70*/  STL [R1+0x15c], R84 ;  /* 0x00015c5401007387 */ /* 0x0001e80000100800 */
[----:B0-----:R-:W4:Y:S04]  /*ba80*/  LDL.LU R84, [R1+0x18c] ;  /* 0x00018c0001547983 */ /* 0x001f280000300800 */
[----:B------:R0:W-:Y:S04]  /*ba90*/  STL [R1+0x160], R85 ;  /* 0x0001605501007387 */ /* 0x0001e80000100800 */
[----:B0-----:R-:W4:Y:S04]  /*baa0*/  LDL.LU R85, [R1+0x190] ;  /* 0x0001900001557983 */ /* 0x001f280000300800 */
[----:B------:R0:W-:Y:S04]  /*bab0*/  STL [R1+0x164], R86 ;  /* 0x0001645601007387 */ /* 0x0001e80000100800 */
[----:B0-----:R-:W4:Y:S04]  /*bac0*/  LDL.LU R86, [R1+0x194] ;  /* 0x0001940001567983 */ /* 0x001f280000300800 */
[----:B------:R-:W4:Y:S04]  /*bad0*/  LDL.LU R87, [R1+0x198] ;  /* 0x0001980001577983 */ /* 0x000f280000300800 */
[----:B------:R-:W4:Y:S01]  /*bae0*/  LDL.LU R0, [R1+0x19c] ;  /* 0x00019c0001007983 */ /* 0x000f220000300800 */
[----:B---3--:R-:W-:Y:S01]  /*baf0*/  FADD R2, R155, R2 ;  /* 0x000000029b027221 */ /* 0x008fe20000000000 */
[----:B--2---:R-:W-:-:S04]  /*bb00*/  FADD R3, R156, R3 ;  /* 0x000000039c037221 */ /* 0x004fc80000000000 */
[----:B------:R0:W-:Y:S01]  /*bb10*/  STL [R1+0x168], R2 ;  /* 0x0001680201007387 */ /* 0x0001e20000100800 */
[----:B------:R-:W-:-:S03]  /*bb20*/  FADD R4, R157, R4 ;  /* 0x000000049d047221 */ /* 0x000fc60000000000 */
[----:B------:R-:W2:Y:S04]  /*bb30*/  LDL.LU R157, [R1+0x1cc] ;  /* 0x0001cc00019d7983 */ /* 0x000ea80000300800 */
[----:B------:R1:W-:Y:S04]  /*bb40*/  STL [R1+0x16c], R3 ;  /* 0x00016c0301007387 */ /* 0x0003e80000100800 */
[----:B------:R-:W3:Y:S04]  /*bb50*/  LDL.LU R156, [R1+0x1d0] ;  /* 0x0001d000019c7983 */ /* 0x000ee80000300800 */
[----:B------:R-:W3:Y:S04]  /*bb60*/  LDL.LU R155, [R1+0x1d4] ;  /* 0x0001d400019b7983 */ /* 0x000ee80000300800 */
[----:B------:R1:W-:Y:S04]  /*bb70*/  STL [R1+0x170], R4 ;  /* 0x0001700401007387 */ /* 0x0003e80000100800 */
[----:B------:R-:W3:Y:S04]  /*bb80*/  LDL.LU R154, [R1+0x1d8] ;  /* 0x0001d800019a7983 */ /* 0x000ee80000300800 */
[----:B------:R-:W3:Y:S04]  /*bb90*/  LDL.LU R153, [R1+0x1dc] ;  /* 0x0001dc0001997983 */ /* 0x000ee80000300800 */
[----:B------:R-:W3:Y:S04]  /*bba0*/  LDL.LU R152, [R1+0x1e0] ;  /* 0x0001e00001987983 */ /* 0x000ee80000300800 */
[----:B0-----:R-:W3:Y:S04]  /*bbb0*/  LDL.LU R2, [R1+0x1e4] ;  /* 0x0001e40001027983 */ /* 0x001ee80000300800 */
[----:B-1----:R-:W3:Y:S04]  /*bbc0*/  LDL.LU R3, [R1+0x1e8] ;  /* 0x0001e80001037983 */ /* 0x002ee80000300800 */
[----:B------:R-:W3:Y:S01]  /*bbd0*/  LDL.LU R4, [R1+0x1ec] ;  /* 0x0001ec0001047983 */ /* 0x000ee20000300800 */
[----:B------:R-:W-:-:S05]  /*bbe0*/  FADD R78, R158, R78 ;  /* 0x0000004e9e4e7221 */ /* 0x000fca0000000000 */
[----:B------:R0:W-:Y:S04]  /*bbf0*/  STL [R1+0x174], R78 ;  /* 0x0001744e01007387 */ /* 0x0001e80000100800 */
[----:B0-----:R-:W3:Y:S01]  /*bc00*/  LDL.LU R78, [R1+0x498] ;  /* 0x00049800014e7983 */ /* 0x001ee20000300800 */
[----:B------:R-:W-:-:S03]  /*bc10*/  FADD R79, R159, R79 ;  /* 0x0000004f9f4f7221 */ /* 0x000fc60000000000 */
[----:B------:R-:W3:Y:S04]  /*bc20*/  LDL.LU R158, [R1+0x1c8] ;  /* 0x0001c800019e7983 */ /* 0x000ee80000300800 */
[----:B------:R0:W-:Y:S04]  /*bc30*/  STL [R1+0x178], R79 ;  /* 0x0001784f01007387 */ /* 0x0001e80000100800 */
[----:B0-----:R-:W3:Y:S01]  /*bc40*/  LDL.LU R79, [R1+0x494] ;  /* 0x00049400014f7983 */ /* 0x001ee20000300800 */
[----:B------:R-:W-:-:S03]  /*bc50*/  FADD R80, R160, R80 ;  /* 0x00000050a0507221 */ /* 0x000fc60000000000 */
[----:B------:R-:W3:Y:S04]  /*bc60*/  LDL.LU R159, [R1+0x1c4] ;  /* 0x0001c400019f7983 */ /* 0x000ee80000300800 */
[----:B------:R0:W-:Y:S04]  /*bc70*/  STL [R1+0x17c], R80 ;  /* 0x00017c5001007387 */ /* 0x0001e80000100800 */
[----:B0-----:R-:W3:Y:S01]  /*bc80*/  LDL.LU R80, [R1+0x490] ;  /* 0x0004900001507983 */ /* 0x001ee20000300800 */
[----:B----4-:R-:W-:-:S03]  /*bc90*/  FADD R81, R161, R81 ;  /* 0x00000051a1517221 */ /* 0x010fc60000000000 */
[----:B------:R-:W4:Y:S04]  /*bca0*/  LDL.LU R160, [R1+0x1c0] ;  /* 0x0001c00001a07983 */ /* 0x000f280000300800 */
[----:B------:R0:W-:Y:S01]  /*bcb0*/  STL [R1+0x180], R81 ;  /* 0x0001805101007387 */ /* 0x0001e20000100800 */
[----:B------:R-:W-:-:S03]  /*bcc0*/  FADD R82, R162, R82 ;  /* 0x00000052a2527221 */ /* 0x000fc60000000000 */
[----:B0-----:R-:W4:Y:S04]  /*bcd0*/  LDL.LU R81, [R1+0x48c] ;  /* 0x00048c0001517983 */ /* 0x001f280000300800 */
[----:B------:R-:W4:Y:S04]  /*bce0*/  LDL.LU R161, [R1+0x1bc] ;  /* 0x0001bc0001a17983 */ /* 0x000f280000300800 */
[----:B------:R0:W-:Y:S01]  /*bcf0*/  STL [R1+0x184], R82 ;  /* 0x0001845201007387 */ /* 0x0001e20000100800 */
[----:B------:R-:W-:-:S03]  /*bd00*/  FADD R83, R163, R83 ;  /* 0x00000053a3537221 */ /* 0x000fc60000000000 */
[----:B0-----:R-:W4:Y:S04]  /*bd10*/  LDL.LU R82, [R1+0x488] ;  /* 0x0004880001527983 */ /* 0x001f280000300800 */
[----:B------:R-:W4:Y:S01]  /*bd20*/  LDL.LU R162, [R1+0x1b8] ;  /* 0x0001b80001a27983 */ /* 0x000f220000300800 */
[----:B------:R-:W-:-:S03]  /*bd30*/  FADD R84, R164, R84 ;  /* 0x00000054a4547221 */ /* 0x000fc60000000000 */
[----:B------:R0:W-:Y:S04]  /*bd40*/  STL [R1+0x188], R83 ;  /* 0x0001885301007387 */ /* 0x0001e80000100800 */
[----:B0-----:R-:W4:Y:S01]  /*bd50*/  LDL.LU R83, [R1+0x484] ;  /* 0x0004840001537983 */ /* 0x001f220000300800 */
[----:B------:R-:W-:-:S03]  /*bd60*/  FADD R85, R165, R85 ;  /* 0x00000055a5557221 */ /* 0x000fc60000000000 */
[----:B------:R-:W4:Y:S04]  /*bd70*/  LDL.LU R163, [R1+0x1b4] ;  /* 0x0001b40001a37983 */ /* 0x000f280000300800 */
[----:B------:R0:W-:Y:S01]  /*bd80*/  STL [R1+0x18c], R84 ;  /* 0x00018c5401007387 */ /* 0x0001e20000100800 */
[----:B------:R-:W-:-:S03]  /*bd90*/  FADD R86, R166, R86 ;  /* 0x00000056a6567221 */ /* 0x000fc60000000000 */
[----:B0-----:R-:W4:Y:S04]  /*bda0*/  LDL.LU R84, [R1+0x480] ;  /* 0x0004800001547983 */ /* 0x001f280000300800 */
[----:B------:R-:W4:Y:S01]  /*bdb0*/  LDL.LU R164, [R1+0x1b0] ;  /* 0x0001b00001a47983 */ /* 0x000f220000300800 */
[----:B------:R-:W-:-:S03]  /*bdc0*/  FADD R87, R167, R87 ;  /* 0x00000057a7577221 */ /* 0x000fc60000000000 */
[----:B------:R0:W-:Y:S01]  /*bdd0*/  STL [R1+0x190], R85 ;  /* 0x0001905501007387 */ /* 0x0001e20000100800 */
[----:B------:R-:W-:-:S03]  /*bde0*/  FADD R0, R168, R0 ;  /* 0x00000000a8007221 */ /* 0x000fc60000000000 */
[----:B0-----:R-:W4:Y:S04]  /*bdf0*/  LDL.LU R85, [R1+0x47c] ;  /* 0x00047c0001557983 */ /* 0x001f280000300800 */
[----:B------:R-:W4:Y:S04]  /*be00*/  LDL.LU R165, [R1+0x1ac] ;  /* 0x0001ac0001a57983 */ /* 0x000f280000300800 */
[----:B------:R0:W-:Y:S04]  /*be10*/  STL [R1+0x194], R86 ;  /* 0x0001945601007387 */ /* 0x0001e80000100800 */
[----:B0-----:R-:W4:Y:S04]  /*be20*/  LDL.LU R86, [R1+0x478] ;  /* 0x0004780001567983 */ /* 0x001f280000300800 */
[----:B------:R-:W4:Y:S04]  /*be30*/  LDL.LU R166, [R1+0x1a8] ;  /* 0x0001a80001a67983 */ /* 0x000f280000300800 */
[----:B------:R0:W-:Y:S04]  /*be40*/  STL [R1+0x198], R87 ;  /* 0x0001985701007387 */ /* 0x0001e80000100800 */
[----:B0-----:R-:W4:Y:S04]  /*be50*/  LDL.LU R87, [R1+0x474] ;  /* 0x0004740001577983 */ /* 0x001f280000300800 */
[----:B------:R-:W4:Y:S04]  /*be60*/  LDL.LU R167, [R1+0x1a4] ;  /* 0x0001a40001a77983 */ /* 0x000f280000300800 */
[----:B------:R0:W-:Y:S04]  /*be70*/  STL [R1+0x19c], R0 ;  /* 0x00019c0001007387 */ /* 0x0001e80000100800 */
[----:B0-----:R0:W5:Y:S04]  /*be80*/  LDL.LU R0, [R1+0x470] ;  /* 0x0004700001007983 */ /* 0x0011680000300800 */
[----:B------:R-:W4:Y:S01]  /*be90*/  LDL.LU R168, [R1+0x1a0] ;  /* 0x0001a00001a87983 */ /* 0x000f220000300800 */
[----:B--2---:R-:W-:Y:S01]  /*bea0*/  FADD R157, R180, R157 ;  /* 0x0000009db49d7221 */ /* 0x004fe20000000000 */
[----:B---3--:R-:W-:Y:S01]  /*beb0*/  FADD R156, R181, R156 ;  /* 0x0000009cb59c7221 */ /* 0x008fe20000000000 */
        /* <DEDUP_REMOVED lines=9> */
[----:B----4-:R-:W-:Y:S01]  /*bf50*/  FADD R160, R177, R160 ;  /* 0x000000a0b1a07221 */ /* 0x010fe20000000000 */
[----:B------:R-:W-:Y:S01]  /*bf60*/  FADD R161, R176, R161 ;  /* 0x000000a1b0a17221 */ /* 0x000fe20000000000 */
[----:B------:R-:W-:Y:S01]  /*bf70*/  FADD R162, R175, R162 ;  /* 0x000000a2afa27221 */ /* 0x000fe20000000000 */
[----:B------:R-:W-:Y:S01]  /*bf80*/  FADD R163, R174, R163 ;  /* 0x000000a3aea37221 */ /* 0x000fe20000000000 */
[----:B------:R-:W-:Y:S01]  /*bf90*/  FADD R164, R173, R164 ;  /* 0x000000a4ada47221 */ /* 0x000fe20000000000 */
[----:B------:R-:W-:Y:S01]  /*bfa0*/  FADD R165, R172, R165 ;  /* 0x000000a5aca57221 */ /* 0x000fe20000000000 */
[----:B------:R-:W-:Y:S01]  /*bfb0*/  FADD R166, R171, R166 ;  /* 0x000000a6aba67221 */ /* 0x000fe20000000000 */
[----:B------:R-:W-:Y:S01]  /*bfc0*/  FADD R167, R170, R167 ;  /* 0x000000a7aaa77221 */ /* 0x000fe20000000000 */
[----:B------:R-:W-:-:S05]  /*bfd0*/  FADD R168, R169, R168 ;  /* 0x000000a8a9a87221 */ /* 0x000fca0000000000 */
        /* <DEDUP_REMOVED lines=17> */
[----:B------:R-:W4:Y:S04]  /*c0f0*/  LDL.LU R179, [R1+0x1f0] ;  /* 0x0001f00001b37983 */ /* 0x000f280000300800 */
[----:B------:R0:W-:Y:S04]  /*c100*/  STL [R1+0x1e4], R2 ;  /* 0x0001e40201007387 */ /* 0x0001e80000100800 */
[----:B------:R-:W4:Y:S04]  /*c110*/  LDL.LU R178, [R1+0x1f4] ;  /* 0x0001f40001b27983 */ /* 0x000f280000300800 */
        /* <DEDUP_REMOVED lines=11> */
[----:B-1----:R-:W4:Y:S04]  /*c1d0*/  LDL.LU R168, [R1+0x21c] ;  /* 0x00021c0001a87983 */ /* 0x002f280000300800 */
[----:B--2---:R-:W2:Y:S04]  /*c1e0*/  LDL.LU R167, [R1+0x220] ;  /* 0x0002200001a77983 */ /* 0x004ea80000300800 */
[----:B---3--:R-:W3:Y:S04]  /*c1f0*/  LDL.LU R166, [R1+0x224] ;  /* 0x0002240001a67983 */ /* 0x008ee80000300800 */
[----:B----4-:R-:W4:Y:S04]  /*c200*/  LDL.LU R165, [R1+0x228] ;  /* 0x0002280001a57983 */ /* 0x010f280000300800 */
[----:B0-----:R-:W4:Y:S04]  /*c210*/  LDL.LU R164, [R1+0x22c] ;  /* 0x00022c0001a47983 */ /* 0x001f280000300800 */
        /* <DEDUP_REMOVED lines=14> */
[----:B------:R-:W4:Y:S01]  /*c300*/  LDL.LU R4, [R1+0x268] ;  /* 0x0002680001047983 */ /* 0x000f220000300800 */
[----:B------:R-:W-:Y:S01]  /*c310*/  FADD R179, R189, R179 ;  /* 0x000000b3bdb37221 */ /* 0x000fe20000000000 */
        /* <DEDUP_REMOVED lines=72> */
[----:B--2---:R-:W2:Y:S04]  /*c7a0*/  LDL.LU R168, [R1+0x298] ;  /* 0x0002980001a87983 */ /* 0x004ea80000300800 */
        /* <DEDUP_REMOVED lines=355> */
[----:B------:R-:W-:Y:S01]  /*dde0*/  FADD R3, R86, R3 ;  /* 0x0000000356037221 */ /* 0x000fe20000000000 */
[----:B------:R-:W-:-:S05]  /*ddf0*/  FADD R4, R4, R87 ;  /* 0x0000005704047221 */ /* 0x000fca0000000000 */
[----:B------:R0:W-:Y:S04]  /*de00*/  STL [R1+0x458], R4 ;  /* 0x0004580401007387 */ /* 0x0001e80000100800 */
[----:B------:R0:W-:Y:S04]  /*de10*/  STL [R1+0x450], R2 ;  /* 0x0004500201007387 */ /* 0x0001e80000100800 */
[----:B------:R0:W-:Y:S02]  /*de20*/  STL [R1+0x454], R3 ;  /* 0x0004540301007387 */ /* 0x0001e40000100800 */
.L_x_29:
[----:B0-----:R-:W0:Y:S02]  /*de30*/  LDC R2, c[0x0][0x28c] ;  /* 0x0000a300ff027b82 */ /* 0x001e240000000800 */
[----:B0-----:R-:W-:-:S13]  /*de40*/  ISETP.GE.AND P0, PT, R2, 0x1, PT ;  /* 0x000000010200780c */ /* 0x001fda0003f06270 */
[----:B------:R-:W-:Y:S05]  /*de50*/  @!P0 BRA `(.L_x_30) ;  /* 0x0000000000488947 */ /* 0x000fea0003800000 */
[----:B------:R-:W-:-:S06]  /*de60*/  UISETP.NE.AND UP0, UPT, UR26, 0x3, UPT ;  /* 0x000000031a00788c */ /* 0x000fcc000bf05270 */
[----:B------:R-:W-:-:S13]  /*de70*/  PLOP3.LUT P0, PT, PT, PT, UP0, 0x80, 0x0 ;  /* 0x000000000000781c */ /* 0x000fda0003f0f008 */
[----:B------:R-:W-:Y:S05]  /*de80*/  @!P0 BRA `(.L_x_31) ;  /* 0x0000000000048947 */ /* 0x000fea0003800000 */
[----:B------:R-:W-:Y:S01]  /*de90*/  BPT.TRAP 0x1 ;  /* 0x000000040000795c */ /* 0x000fe20000300000 */
.L_x_31:
[----:B------:R-:W-:-:S04]  /*dea0*/  UISETP.LT.AND UP0, UPT, UR15, 0x1, UPT ;  /* 0x000000010f00788c */ /* 0x000fc8000bf01270 */
[----:B------:R-:W-:Y:S02]  /*deb0*/  USEL UR8, UR15, 0x1, UP0 ;  /* 0x000000010f087887 */ /* 0x000fe40008000000 */
[----:B------:R-:W-:Y:S02]  /*dec0*/  UISETP.GT.U32.AND UP0, UPT, UR13, 0x1, UPT ;  /* 0x000000010d00788c */ /* 0x000fe4000bf04070 */
[----:B------:R-:W-:-:S04]  /*ded0*/  UIADD3 UR8, UR5, UR15, -UR8 ;  /* 0x0000000f05087290 */ /* 0x000fc8000fffe808 */
[----:B------:R-:W-:Y:S01]  /*dee0*/  UIMAD.WIDE.U32 UR6, UR8, -0x45d1745d, URZ ;  /* 0xba2e8ba3080678a5 */ /* 0x000fe2000f8e003f */
[----:B------:R-:W-:-:S03]  /*def0*/  PLOP3.LUT P0, PT, PT, PT, UP0, 0x80, 0x0 ;  /* 0x000000000000781c */ /* 0x000fc60003f0f008 */
[----:B------:R-:W-:-:S04]  /*df00*/  USHF.R.U32.HI UR6, URZ, 0x3, UR7 ;  /* 0x000000033f067899 */ /* 0x000fc80008011607 */
[----:B------:R-:W-:-:S04]  /*df10*/  UIMAD UR8, UR6, -0xb, UR8 ;  /* 0xfffffff5060878a4 */ /* 0x000fc8000f8e0208 */
[----:B------:R-:W-:-:S04]  /*df20*/  ULEA UR8, UR8, UR17, 0x3 ;  /* 0x0000001108087291 */ /* 0x000fc8000f8e183f */
[----:B------:R-:W-:-:S04]  /*df30*/  UIADD3 UR8, UR8, 0x58, URZ ;  /* 0x0000005808087890 */ /* 0x000fc8000fffe03f */
[----:B------:R-:W-:-:S09]  /*df40*/  UPRMT UR8, URZ, 0x654, UR8 ;  /* 0x000006543f087896 */ /* 0x000fd20008000008 */
[----:B------:R-:W-:Y:S01]  /*df50*/  SYNCS.ARRIVE.TRANS64.RED.A1T0 RZ, [UR8], RZ ;  /* 0x000000ffffff79a7 */ /* 0x000fe20008100408 */
[----:B------:R-:W-:Y:S05]  /*df60*/  @P0 BRA `(.L_x_30) ;  /* 0x0000000000040947 */ /* 0x000fea0003800000 */
[----:B------:R-:W-:Y:S01]  /*df70*/  BPT.TRAP 0x1 ;  /* 0x000000040000795c */ /* 0x000fe20000300000 */
.L_x_30:
[----:B------:R-:W4:Y:S01]  /*df80*/  LDL.LU R24, [R1+0x45c] ;  /* 0x00045c0001187983 */ /* 0x000f220000300800 */
[----:B------:R-:W0:Y:S01]  /*df90*/  LDC R2, c[0x0][0x288] ;  /* 0x0000a200ff027b82 */ /* 0x000e220000000800 */
[----:B------:R-:W1:Y:S01]  /*dfa0*/  S2R R3, SR_TID.X ;  /* 0x0000000000037919 */ /* 0x000e620000002100 */
[----:B------:R-:W-:Y:S02]  /*dfb0*/  UIADD3 UR5, UR15, UR5, URZ ;  /* 0x000000050f057290 */ /* 0x000fe4000fffe03f */
[----:B------:R-:W-:Y:S01]  /*dfc0*/  UISETP.GE.U32.AND UP1, UPT, UR15, 0xb, UPT ;  /* 0x0000000b0f00788c */ /* 0x000fe2000bf26070 */
[----:B------:R-:W2:Y:S01]  /*dfd0*/  LDL.LU R4, [R1+0x460] ;  /* 0x0004600001047983 */ /* 0x000ea20000300800 */
[----:B------:R-:W-:Y:S01]  /*dfe0*/  UISETP.GT.U32.AND UP0, UPT, UR5, 0xa, UPT ;  /* 0x0000000a0500788c */ /* 0x000fe2000bf04070 */
[----:B------:R-:W-:Y:S01]  /*dff0*/  IMAD.MOV.U32 R146, RZ, RZ, -0x1 ;  /* 0xffffffffff927424 */ /* 0x000fe200078e00ff */
[----:B------:R-:W-:Y:S01]  /*e000*/  ULDC UR6, c[0x0][0x284] ;  /* 0x0000a10000067ab9 */ /* 0x000fe20000000800 */
[----:B------:R-:W-:Y:S01]  /*e010*/  USHF.R.S32.HI UR9, URZ, 0x1f, UR16 ;  /* 0x0000001f3f097899 */ /* 0x000fe20008011410 */
[----:B------:R-:W-:Y:S01]  /*e020*/  ULDC.64 UR18, c[0x0][0x5d0] ;  /* 0x0001740000127ab9 */ /* 0x000fe20000000a00 */
[----:B------:R-:W-:-:S02]  /*e030*/  UISETP.LT.U32.AND UP0, UPT, UR15, 0xb, UP0 ;  /* 0x0000000b0f00788c */ /* 0x000fc40008701070 */
[----:B------:R-:W-:Y:S02]  /*e040*/  UIMAD UR8, UR9, UR18, URZ ;  /* 0x00000012090872a4 */ /* 0x000fe4000f8e023f */
[----:B------:R-:W-:Y:S02]  /*e050*/  USEL UR10, URZ, 0x1, !UP0 ;  /* 0x000000013f0a7887 */ /* 0x000fe4000c000000 */
[----:B------:R-:W-:Y:S02]  /*e060*/  UIMAD UR8, UR16, UR19, UR8 ;  /* 0x00000013100872a4 */ /* 0x000fe4000f8e0208 */
[----:B------:R-:W-:Y:S01]  /*e070*/  ULOP3.LUT UR4, UR4, UR10, URZ, 0x3c, !UPT ;  /* 0x0000000a04047292 */ /* 0x000fe2000f8e3c3f */
[C---:B-1----:R-:W-:Y:S01]  /*e080*/  LOP3.LUT R28, R3.reuse, 0x3, RZ, 0xc0, !PT ;  /* 0x00000003031c7812 */ /* 0x042fe200078ec0ff */
[----:B------:R-:W-:Y:S01]  /*e090*/  IMAD.SHL.U32 R27, R3, 0x2, RZ ;  /* 0x00000002031b7824 */ /* 0x000fe200078e00ff */
[----:B------:R-:W-:-:S03]  /*e0a0*/  SHF.R.U32.HI R29, RZ, 0x7, R3 ;  /* 0x00000007ff1d7819 */ /* 0x000fc60000011603 */
[----:B0-----:R-:W-:Y:S01]  /*e0b0*/  IMAD R28, R28, -0x2, R2 ;  /* 0xfffffffe1c1c7824 */ /* 0x001fe200078e0202 */
[----:B------:R-:W-:-:S05]  /*e0c0*/  LOP3.LUT R29, R29, 0x1, RZ, 0xc0, !PT ;  /* 0x000000011d1d7812 */ /* 0x000fca00078ec0ff */
[----:B------:R-:W-:Y:S02]  /*e0d0*/  IMAD.SHL.U32 R31, R29, 0x40, RZ ;  /* 0x000000401d1f7824 */ /* 0x000fe400078e00ff */
[----:B----4-:R-:W-:Y:S02]  /*e0e0*/  IMAD.SHL.U32 R26, R24, 0x80, RZ ;  /* 0x00000080181a7824 */ /* 0x010fe400078e00ff */
[----:B------:R-:W-:Y:S02]  /*e0f0*/  IMAD.U32 R24, RZ, RZ, UR18 ;  /* 0x00000012ff187e24 */ /* 0x000fe4000f8e00ff */
[----:B------:R-:W-:Y:S01]  /*e100*/  IMAD.IADD R28, R28, 0x1, -R26 ;  /* 0x000000011c1c7824 */ /* 0x000fe200078e0a1a */
[----:B------:R-:W-:Y:S02]  /*e110*/  ISETP.GE.AND P0, PT, R26, R2, PT ;  /* 0x000000021a00720c */ /* 0x000fe40003f06270 */
[----:B------:R-:W-:Y:S01]  /*e120*/  SHF.R.U32.HI R2, RZ, 0x2, R3 ;  /* 0x00000002ff027819 */ /* 0x000fe20000011603 */
[----:B--2---:R-:W-:Y:S01]  /*e130*/  IMAD.WIDE R36, R4, 0x200, RZ ;  /* 0x0000020004247825 */ /* 0x004fe200078e02ff */
[----:B------:R-:W-:-:S02]  /*e140*/  LOP3.LUT R3, R3, 0x60, RZ, 0xc0, !PT ;  /* 0x0000006003037812 */ /* 0x000fc400078ec0ff */
[----:B------:R-:W-:Y:S02]  /*e150*/  LOP3.LUT R2, R2, 0x7, RZ, 0xc0, !PT ;  /* 0x0000000702027812 */ /* 0x000fe400078ec0ff */
[----:B------:R-:W-:Y:S02]  /*e160*/  SHF.R.U32.HI R3, RZ, 0x1, R3 ;  /* 0x00000001ff037819 */ /* 0x000fe40000011603 */
[--C-:B------:R-:W-:Y:S02]  /*e170*/  LOP3.LUT R31, R31, 0x40, R2.reuse, 0xe2, !PT ;  /* 0x000000401f1f7812 */ /* 0x100fe400078ee202 */
[----:B------:R-:W-:Y:S02]  /*e180*/  IADD3 R2, RZ, -R3, -R2 ;  /* 0x80000003ff027210 */ /* 0x000fe40007ffe802 */
[----:B------:R-:W-:Y:S02]  /*e190*/  LOP3.LUT R26, R26, 0x6, R27, 0xf8, !PT ;  /* 0x000000061a1a7812 */ /* 0x000fe400078ef81b */
[----:B------:R-:W-:Y:S01]  /*e1a0*/  LOP3.LUT R31, R36, R31, R3, 0xfe, !PT ;  /* 0x0000001f241f7212 */ /* 0x000fe200078efe03 */
[----:B------:R-:W-:Y:S01]  /*e1b0*/  IMAD R29, R29, -0x40, R2 ;  /* 0xffffffc01d1d7824 */ /* 0x000fe200078e0202 */
[----:B------:R-:W-:Y:S01]  /*e1c0*/  SHF.R.S32.HI R27, RZ, 0x1f, R26 ;  /* 0x0000001fff1b7819 */ /* 0x000fe2000001141a */
[----:B------:R-:W-:-:S02]  /*e1d0*/  IMAD.SHL.U32 R2, R4, 0x200, RZ ;  /* 0x0000020004027824 */ /* 0x000fc400078e00ff */
[----:B------:R-:W-:-:S03]  /*e1e0*/  IMAD.WIDE.U32 R24, R24, UR16, R26 ;  /* 0x0000001018187c25 */ /* 0x000fc6000f8e001a */
[C---:B------:R-:W-:Y:S02]  /*e1f0*/  ISETP.GE.OR P0, PT, R2.reuse, UR6, P0 ;  /* 0x0000000602007c0c */ /* 0x040fe40008706670 */
[----:B------:R-:W-:Y:S01]  /*e200*/  IADD3 R29, -R2, UR6, R29 ;  /* 0x00000006021d7c10 */ /* 0x000fe2000fffe11d */
[----:B------:R-:W-:Y:S01]  /*e210*/  @UP1 UIMAD.WIDE.U32 UR6, UR5, -0x45d1745d, URZ ;  /* 0xba2e8ba3050618a5 */ /* 0x000fe2000f8e003f */
[----:B------:R-:W-:-:S03]  /*e220*/  VIADD R25, R25, UR8 ;  /* 0x0000000819197c36 */ /* 0x000fc60008000000 */
[----:B------:R-:W-:-:S04]  /*e230*/  @UP1 USHF.R.U32.HI UR6, URZ, 0x3, UR7 ;  /* 0x000000033f061899 */ /* 0x000fc80008011607 */
[----:B------:R-:W-:Y:S02]  /*e240*/  @UP1 ULOP3.LUT UR4, UR4, 0x1, UR6, 0x78, !UPT ;  /* 0x0000000104041892 */ /* 0x000fe4000f8e7806 */
[----:B------:R-:W-:Y:S10]  /*e250*/  @P0 BRA `(.L_x_32) ;  /* 0x000001c000000947 */ /* 0x000ff40003800000 */
[----:B------:R-:W0:Y:S01]  /*e260*/  LDC.64 R2, c[0x0][0x5c8] ;  /* 0x00017200ff027b82 */ /* 0x000e220000000a00 */
[----:B------:R-:W-:Y:S01]  /*e270*/  FSETP.NEU.AND P0, PT, RZ, UR23, PT ;  /* 0x00000017ff007c0b */ /* 0x000fe2000bf0d000 */
[----:B------:R-:W-:Y:S01]  /*e280*/  BSSY B0, `(.L_x_32) ;  /* 0x0001bfd000007945 */ /* 0x000fe20003800000 */
[-C--:B0-----:R-:W-:Y:S02]  /*e290*/  IMAD R30, R37, R2.reuse, RZ ;  /* 0x00000002251e7224 */ /* 0x081fe400078e02ff */
[----:B------:R-:W-:-:S04]  /*e2a0*/  IMAD.WIDE.U32 R24, R31, R2, R24 ;  /* 0x000000021f187225 */ /* 0x000fc800078e0018 */
[----:B------:R-:W-:-:S04]  /*e2b0*/  IMAD R30, R31, R3, R30 ;  /* 0x000000031f1e7224 */ /* 0x000fc800078e021e */
[----:B------:R-:W-:Y:S01]  /*e2c0*/  IMAD.IADD R30, R25, 0x1, R30 ;  /* 0x00000001191e7824 */ /* 0x000fe200078e021e */
[----:B------:R-:W-:Y:S06]  /*e2d0*/  @!P0 BRA `(.L_x_33) ;  /* 0x000000fc00b48947 */ /* 0x000fec0003800000 */
[----:B------:R-:W-:Y:S01]  /*e2e0*/  ULDC.64 UR6, c[0x0][0x5b8] ;  /* 0x00016e0000067ab9 */ /* 0x000fe20000000a00 */
[----:B------:R-:W-:Y:S01]  /*e2f0*/  ISETP.GE.AND P1, PT, R29, 0x1, PT ;  /* 0x000000011d00780c */ /* 0x000fe20003f26270 */
[----:B------:R-:W-:Y:S01]  /*e300*/  IMAD.U32 R4, RZ, RZ, UR6 ;  /* 0x00000006ff047e24 */ /* 0x000fe2000f8e00ff */
[----:B------:R-:W-:Y:S01]  /*e310*/  UIMAD UR6, UR9, UR6, URZ ;  /* 0x00000006090672a4 */ /* 0x000fe2000f8e023f */
[----:B------:R-:W2:Y:S01]  /*e320*/  LDL.LU R38, [R1+0x100] ;  /* 0x0001000001267983 */ /* 0x000ea20000300800 */
[----:B------:R-:W-:Y:S01]  /*e330*/  ULDC.64 UR10, c[0x0][0x5a8] ;  /* 0x00016a00000a7ab9 */ /* 0x000fe20000000a00 */
[----:B------:R-:W-:Y:S01]  /*e340*/  IMAD.WIDE.U32 R26, R4, UR16, R26 ;  /* 0x00000010041a7c25 */ /* 0x000fe2000f8e001a */
[----:B------:R-:W-:Y:S01]  /*e350*/  UIMAD UR6, UR16, UR7, UR6 ;  /* 0x00000007100672a4 */ /* 0x000fe2000f8e0206 */
[C---:B------:R-:W-:Y:S01]  /*e360*/  ISETP.LT.OR P2, PT, R28.reuse, 0x1, !P1 ;  /* 0x000000011c00780c */ /* 0x040fe20004f41670 */
[----:B------:R-:W-:Y:S01]  /*e370*/  ULDC.64 UR8, c[0x0][0x5b0] ;  /* 0x00016c0000087ab9 */ /* 0x000fe20000000a00 */
[----:B------:R-:W-:Y:S01]  /*e380*/  IMAD.MOV.U32 R32, RZ, RZ, R26 ;  /* 0x000000ffff207224 */ /* 0x000fe200078e001a */
[----:B------:R-:W-:Y:S01]  /*e390*/  ISETP.LT.OR P3, PT, R28, 0x2, !P1 ;  /* 0x000000021c00780c */ /* 0x000fe20004f61670 */
[----:B------:R-:W4:Y:S01]  /*e3a0*/  LDL.LU R39, [R1+0x104] ;  /* 0x0001040001277983 */ /* 0x000f220000300800 */
[----:B------:R-:W-:Y:S01]  /*e3b0*/  VIADD R33, R27, UR6 ;  /* 0x000000061b217c36 */ /* 0x000fe20008000000 */
[----:B------:R-:W-:Y:S01]  /*e3c0*/  ULDC.64 UR6, c[0x0][0x5c8] ;  /* 0x0001720000067ab9 */ /* 0x000fe20000000a00 */
[----:B------:R-:W-:Y:S01]  /*e3d0*/  IMAD R4, R37, UR8, RZ ;  /* 0x0000000825047c24 */ /* 0x000fe2000f8e02ff */
[----:B------:R-:W3:Y:S01]  /*e3e0*/  LDL.LU R40, [R1+0x108] ;  /* 0x0001080001287983 */ /* 0x000ee20000300800 */
[----:B------:R-:W-:-:S04]  /*e3f0*/  IMAD.WIDE.U32 R26, R31, UR8, R32 ;  /* 0x000000081f1a7c25 */ /* 0x000fc8000f8e0020 */
[----:B------:R-:W-:Y:S01]  /*e400*/  IMAD R4, R31, UR9, R4 ;  /* 0x000000091f047c24 */ /* 0x000fe2000f8e0204 */
[----:B------:R-:W-:Y:S01]  /*e410*/  IADD3 R26, P0, R26, UR10, RZ ;  /* 0x0000000a1a1a7c10 */ /* 0x000fe2000ff1e0ff */
[----:B------:R-:W0:Y:S03]  /*e420*/  @!P2 LDC.64 R34, c[0x0][0x5c0] ;  /* 0x00017000ff22ab82 */ /* 0x000e260000000a00 */
[--C-:B------:R-:W-:Y:S02]  /*e430*/  IADD3.X R27, R27, UR11, R4.reuse, P0, !PT ;  /* 0x0000000b1b1b7c10 */ /* 0x100fe400087fe404 */
[----:B------:R-:W-:-:S06]  /*e440*/  PRMT R4, RZ, 0x7610, R4 ;  /* 0x00007610ff047816 */ /* 0x000fcc0000000004 */
[----:B------:R-:W2:Y:S02]  /*e450*/  @!P2 LDG.E.U8 R4, desc[UR20][R26.64] ;  /* 0x000000141a04a981 */ /* 0x000ea4000c1e1100 */
[----:B--2---:R-:W-:-:S04]  /*e460*/  LOP3.LUT R4, R4, 0xff, RZ, 0xc0, !PT ;  /* 0x000000ff04047812 */ /* 0x004fc800078ec0ff */
[----:B------:R-:W-:-:S05]  /*e470*/  F2FP.F16.E4M3.UNPACK_B R4, R4 ;  /* 0x00000004ff04723e */ /* 0x000fca00020006ff */
[----:B------:R-:W-:-:S05]  /*e480*/  HADD2.F32 R4, -RZ, R4.H0_H0 ;  /* 0x20000004ff047230 */ /* 0x000fca0000004100 */
[----:B------:R-:W-:-:S04]  /*e490*/  FMUL R4, R4, UR23 ;  /* 0x0000001704047c20 */ /* 0x000fc80008400000 */
[----:B------:R-:W-:Y:S01]  /*e4a0*/  FFMA R36, R5, UR22, R4 ;  /* 0x0000001605247c23 */ /* 0x000fe20008000004 */
[----:B0-----:R-:W-:Y:S02]  /*e4b0*/  @!P2 IADD3 R4, P0, R24, R34, RZ ;  /* 0x000000221804a210 */ /* 0x001fe40007f1e0ff */
[----:B------:R-:W-:Y:S02]  /*e4c0*/  PRMT R34, RZ, 0x7610, R34 ;  /* 0x00007610ff227816 */ /* 0x000fe40000000022 */
[----:B------:R-:W-:Y:S01]  /*e4d0*/  F2FP.SATFINITE.E4M3.F32.PACK_AB_MERGE_C R36, RZ, R36, RZ ;  /* 0x00000024ff24723e */ /* 0x000fe200048070ff */
[----:B------:R-:W-:-:S05]  /*e4e0*/  @!P2 IMAD.X R5, R30, 0x1, R35, P0 ;  /* 0x000000011e05a824 */ /* 0x000fca00000e0623 */
[----:B------:R0:W-:Y:S04]  /*e4f0*/  @!P2 STG.E.U8 desc[UR20][R4.64], R36 ;  /* 0x000000240400a986 */ /* 0x0001e8000c101114 */
[----:B------:R-:W2:Y:S01]  /*e500*/  @!P3 LDG.E.U8 R34, desc[UR20][R26.64+0x1] ;  /* 0x000001141a22b981 */ /* 0x000ea2000c1e1100 */
[----:B0-----:R-:W0:Y:S02]  /*e510*/  @!P3 LDC.64 R4, c[0x0][0x5c0] ;  /* 0x00017000ff04bb82 */ /* 0x001e240000000a00 */
[----:B0-----:R-:W-:-:S05]  /*e520*/  @!P3 IADD3 R4, P0, R24, R4, RZ ;  /* 0x000000041804b210 */ /* 0x001fca0007f1e0ff */
[----:B------:R-:W-:Y:S01]  /*e530*/  @!P3 IMAD.X R5, R30, 0x1, R5, P0 ;  /* 0x000000011e05b824 */ /* 0x000fe200000e0605 */
[----:B--2---:R-:W-:-:S04]  /*e540*/  LOP3.LUT R34, R34, 0xff, RZ, 0xc0, !PT ;  /* 0x000000ff22227812 */ /* 0x004fc800078ec0ff */
[----:B------:R-:W-:-:S05]  /*e550*/  F2FP.F16.E4M3.UNPACK_B R34, R34 ;  /* 0x00000022ff22723e */ /* 0x000fca00020006ff */
[----:B------:R-:W-:-:S05]  /*e560*/  HADD2.F32 R34, -RZ, R34.H0_H0 ;  /* 0x20000022ff227230 */ /* 0x000fca0000004100 */
[----:B------:R-:W-:-:S04]  /*e570*/  FMUL R34, R34, UR23 ;  /* 0x0000001722227c20 */ /* 0x000fc80008400000 */
[----:B------:R-:W-:-:S05]  /*e580*/  FFMA R34, R6, UR22, R34 ;  /* 0x0000001606227c23 */ /* 0x000fca0008000022 */
[----:B------:R-:W-:-:S05]  /*e590*/  F2FP.SATFINITE.E4M3.F32.PACK_AB_MERGE_C R34, RZ, R34, RZ ;  /* 0x00000022ff22723e */ /* 0x000fca00048070ff */
[----:B------:R0:W-:Y:S02]  /*e5a0*/  @!P3 STG.E.U8 desc[UR20][R4.64+0x1], R34 ;  /* 0x000001220400b986 */ /* 0x0001e4000c101114 */
[----:B0-----:R-:W-:-:S05]  /*e5b0*/  IADD3 R4, P0, R31, 0x8, RZ ;  /* 0x000000081f047810 */ /* 0x001fca0007f1e0ff */
[----:B------:R-:W-:Y:S01]  /*e5c0*/  IMAD.X R6, RZ, RZ, R37, P0 ;  /* 0x000000ffff067224 */ /* 0x000fe200000e0625 */
[----:B------:R-:W-:-:S03]  /*e5d0*/  ISETP.GE.AND P0, PT, R29, 0x9, PT ;  /* 0x000000091d00780c */ /* 0x000fc60003f06270 */
[----:B------:R-:W-:Y:S01]  /*e5e0*/  IMAD R6, R6, UR8, RZ ;  /* 0x0000000806067c24 */ /* 0x000fe2000f8e02ff */
[----:B------:R-:W-:-:S03]  /*e5f0*/  ISETP.LT.OR P2, PT, R28, 0x1, !P0 ;  /* 0x000000011c00780c */ /* 0x000fc60004741670 */
[C---:B------:R-:W-:Y:S02]  /*e600*/  IMAD R6, R4.reuse, UR9, R6 ;  /* 0x0000000904067c24 */ /* 0x040fe4000f8e0206 */
[----:B------:R-:W-:-:S03]  /*e610*/  IMAD.WIDE.U32 R4, R4, UR8, R32 ;  /* 0x0000000804047c25 */ /* 0x000fc6000f8e0020 */
[----:B------:R-:W-:-:S05]  /*e620*/  IADD3 R4, P3, R4, UR10, RZ ;  /* 0x0000000a04047c10 */ /* 0x000fca000ff7e0ff */
[----:B------:R-:W0:Y:S01]  /*e630*/  @!P2 LDC.64 R34, c[0x0][0x5c0] ;  /* 0x00017000ff22ab82 */ /* 0x000e220000000a00 */
[--C-:B------:R-:W-:Y:S02]  /*e640*/  IADD3.X R5, R5, UR11, R6.reuse, P3, !PT ;  /* 0x0000000b05057c10 */ /* 0x100fe40009ffe406 */
[----:B------:R-:W-:-:S06]  /*e650*/  PRMT R6, RZ, 0x7610, R6 ;  /* 0x00007610ff067816 */ /* 0x000fcc0000000006 */
[----:B------:R-:W2:Y:S01]  /*e660*/  @!P2 LDG.E.U8 R6, desc[UR20][R4.64] ;  /* 0x000000140406a981 */ /* 0x000ea2000c1e1100 */
[----:B------:R-:W-:Y:S02]  /*e670*/  ISETP.LT.OR P3, PT, R28, 0x2, !P0 ;  /* 0x000000021c00780c */ /* 0x000fe40004761670 */
[----:B--2---:R-:W-:-:S04]  /*e680*/  LOP3.LUT R6, R6, 0xff, RZ, 0xc0, !PT ;  /* 0x000000ff06067812 */ /* 0x004fc800078ec0ff */
[----:B------:R-:W-:-:S05]  /*e690*/  F2FP.F16.E4M3.UNPACK_B R6, R6 ;  /* 0x00000006ff06723e */ /* 0x000fca00020006ff */
[----:B------:R-:W-:-:S05]  /*e6a0*/  HADD2.F32 R6, -RZ, R6.H0_H0 ;  /* 0x20000006ff067230 */ /* 0x000fca0000004100 */
[----:B------:R-:W-:-:S04]  /*e6b0*/  FMUL R6, R6, UR23 ;  /* 0x0000001706067c20 */ /* 0x000fc80008400000 */
[----:B------:R-:W-:Y:S01]  /*e6c0*/  FFMA R36, R7, UR22, R6 ;  /* 0x0000001607247c23 */ /* 0x000fe20008000006 */
[--C-:B0-----:R-:W-:Y:S02]  /*e6d0*/  @!P2 IADD3 R6, P4, P5, R24, UR14, R34.reuse ;  /* 0x0000000e1806ac10 */ /* 0x101fe4000fd9e022 */
[----:B------:R-:W-:Y:S02]  /*e6e0*/  PRMT R34, RZ, 0x7610, R34 ;  /* 0x00007610ff227816 */ /* 0x000fe40000000022 */
[----:B------:R-:W-:Y:S02]  /*e6f0*/  @!P2 IADD3.X R7, R30, UR12, R35, P4, P5 ;  /* 0x0000000c1e07ac10 */ /* 0x000fe4000a7ea423 */
[----:B------:R-:W-:-:S05]  /*e700*/  F2FP.SATFINITE.E4M3.F32.PACK_AB_MERGE_C R36, RZ, R36, RZ ;  /* 0x00000024ff24723e */ /* 0x000fca00048070ff */
[----:B------:R0:W-:Y:S04]  /*e710*/  @!P2 STG.E.U8 desc[UR20][R6.64], R36 ;  /* 0x000000240600a986 */ /* 0x0001e8000c101114 */
[----:B------:R-:W2:Y:S01]  /*e720*/  @!P3 LDG.E.U8 R34, desc[UR20][R4.64+0x1] ;  /* 0x000001140422b981 */ /* 0x000ea2000c1e1100 */
[----:B------:R-:W-:Y:S01]  /*e730*/  ISETP.LT.OR P2, PT, R28, 0x9, !P1 ;  /* 0x000000091c00780c */ /* 0x000fe20004f41670 */
[----:B0-----:R-:W0:Y:S02]  /*e740*/  @!P3 LDC.64 R6, c[0x0][0x5c0] ;  /* 0x00017000ff06bb82 */ /* 0x001e240000000a00 */
[----:B0-----:R-:W-:-:S04]  /*e750*/  @!P3 IADD3 R6, P4, P5, R24, UR14, R6 ;  /* 0x0000000e1806bc10 */ /* 0x001fc8000fd9e006 */
[----:B------:R-:W-:Y:S02]  /*e760*/  @!P3 IADD3.X R7, R30, UR12, R7, P4, P5 ;  /* 0x0000000c1e07bc10 */ /* 0x000fe4000a7ea407 */
[----:B--2---:R-:W-:-:S04]  /*e770*/  LOP3.LUT R34, R34, 0xff, RZ, 0xc0, !PT ;  /* 0x000000ff22227812 */ /* 0x004fc800078ec0ff */
[----:B------:R-:W-:-:S05]  /*e780*/  F2FP.F16.E4M3.UNPACK_B R34, R34 ;  /* 0x00000022ff22723e */ /* 0x000fca00020006ff */
[----:B------:R-:W-:-:S05]  /*e790*/  HADD2.F32 R34, -RZ, R34.H0_H0 ;  /* 0x20000022ff227230 */ /* 0x000fca0000004100 */
[----:B------:R-:W-:-:S04]  /*e7a0*/  FMUL R34, R34, UR23 ;  /* 0x0000001722227c20 */ /* 0x000fc80008400000 */
[----:B------:R-:W-:Y:S01]  /*e7b0*/  FFMA R34, R8, UR22, R34 ;  /* 0x0000001608227c23 */ /* 0x000fe20008000022 */
[----:B------:R-:W-:-:S04]  /*e7c0*/  PRMT R8, RZ, 0x7610, R8 ;  /* 0x00007610ff087816 */ /* 0x000fc80000000008 */
[----:B------:R-:W-:-:S05]  /*e7d0*/  F2FP.SATFINITE.E4M3.F32.PACK_AB_MERGE_C R34, RZ, R34, RZ ;  /* 0x00000022ff22723e */ /* 0x000fca00048070ff */
[----:B------:R0:W-:Y:S04]  /*e7e0*/  @!P3 STG.E.U8 desc[UR20][R6.64+0x1], R34 ;  /* 0x000001220600b986 */ /* 0x0001e8000c101114 */
[----:B------:R-:W2:Y:S01]  /*e7f0*/  @!P2 LDG.E.U8 R8, desc[UR20][R26.64+0x8] ;  /* 0x000008141a08a981 */ /* 0x000ea2000c1e1100 */
[----:B------:R-:W-:Y:S01]  /*e800*/  ISETP.LT.OR P3, PT, R28, 0xa, !P1 ;  /* 0x0000000a1c00780c */ /* 0x000fe20004f61670 */
        /* <DEDUP_REMOVED lines=10> */
[----:B0-----:R-:W-:Y:S01]  /*e8b0*/  PRMT R8, RZ, 0x7610, R8 ;  /* 0x00007610ff087816 */ /* 0x001fe20000000008 */
[----:B------:R-:W0:Y:S05]  /*e8c0*/  @!P3 LDC.64 R6, c[0x0][0x5c0] ;  /* 0x00017000ff06bb82 */ /* 0x000e2a0000000a00 */
[----:B------:R-:W2:Y:S01]  /*e8d0*/  @!P3 LDG.E.U8 R8, desc[UR20][R26.64+0x9] ;  /* 0x000009141a08b981 */ /* 0x000ea2000c1e1100 */
[----:B------:R-:W-:Y:S02]  /*e8e0*/  ISETP.LT.OR P2, PT, R28, 0x9, !P0 ;  /* 0x000000091c00780c */ /* 0x000fe40004741670 */
        /* <DEDUP_REMOVED lines=13> */
[----:B0-----:R-:W-:-:S04]  /*e9c0*/  @!P2 IADD3 R6, P4, P5, R24, UR14, R6 ;  /* 0x0000000e1806ac10 */ /* 0x001fc8000fd9e006 */
[----:B------:R-:W-:Y:S02]  /*e9d0*/  @!P2 IADD3.X R7, R30, UR12, R7, P4, P5 ;  /* 0x0000000c1e07ac10 */ /* 0x000fe4000a7ea407 */
        /* <DEDUP_REMOVED lines=70> */
[----:B------:R-:W-:Y:S02]  /*ee40*/  F2FP.SATFINITE.E4M3.F32.PACK_AB_MERGE_C R9, RZ, R8, RZ ;  /* 0x00000008ff09723e */ /* 0x000fe400048070ff */
[----:B------:R-:W-:-:S03]  /*ee50*/  PRMT R8, RZ, 0x7610, R8 ;  /* 0x00007610ff087816 */ /* 0x000fc60000000008 */
        /* <DEDUP_REMOVED lines=23> */
[--C-:B------:R-:W-:Y:S01]  /*efd0*/  FFMA R18, R18, UR22, R8.reuse ;  /* 0x0000001612127c23 */ /* 0x100fe20008000008 */
[----:B------:R-:W-:-:S04]  /*efe0*/  PRMT R8, RZ, 0x7610, R8 ;  /* 0x00007610ff087816 */ /* 0x000fc80000000008 */
        /* <DEDUP_REMOVED lines=362> */
[----:B------:R-:W-:Y:S02]  /*10690*/  FFMA R8, R38, UR22, R8 ;  /* 0x0000001626087c23 */ /* 0x000fe40008000008 */
[----:B------:R-:W2:Y:S03]  /*106a0*/  LDL.LU R38, [R1+0x10c] ;  /* 0x00010c0001267983 */ /* 0x000ea60000300800 */
[----:B------:R-:W-:Y:S02]  /*106b0*/  F2FP.SATFINITE.E4M3.F32.PACK_AB_MERGE_C R9, RZ, R8, RZ ;  /* 0x00000008ff09723e */ /* 0x000fe400048070ff */
[----:B------:R-:W-:-:S03]  /*106c0*/  PRMT R8, RZ, 0x7610, R8 ;  /* 0x00007610ff087816 */ /* 0x000fc60000000008 */
[----:B------:R0:W-:Y:S04]  /*106d0*/  @!P3 STG.E.U8 desc[UR20][R6.64+0x51], R9 ;  /* 0x000051090600b986 */ /* 0x0001e8000c101114 */
[----:B------:R-:W4:Y:S01]  /*106e0*/  @!P2 LDG.E.U8 R8, desc[UR20][R4.64+0x50] ;  /* 0x000050140408a981 */ /* 0x000f22000c1e1100 */
[----:B------:R-:W-:Y:S01]  /*106f0*/  ISETP.LT.OR P3, PT, R28, 0x52, !P0 ;  /* 0x000000521c00780c */ /* 0x000fe20004761670 */
[----:B0-----:R-:W0:Y:S02]  /*10700*/  @!P2 LDC.64 R6, c[0x0][0x5c0] ;  /* 0x00017000ff06ab82 */ /* 0x001e240000000a00 */
[----:B0-----:R-:W-:-:S04]  /*10710*/  @!P2 IADD3 R6, P4, P5, R24, UR14, R6 ;  /* 0x0000000e1806ac10 */ /* 0x001fc8000fd9e006 */
[----:B------:R-:W-:Y:S02]  /*10720*/  @!P2 IADD3.X R7, R30, UR12, R7, P4, P5 ;  /* 0x0000000c1e07ac10 */ /* 0x000fe4000a7ea407 */
[----:B----4-:R-:W-:-:S04]  /*10730*/  LOP3.LUT R8, R8, 0xff, RZ, 0xc0, !PT ;  /* 0x000000ff08087812 */ /* 0x010fc800078ec0ff */
[----:B------:R-:W-:-:S05]  /*10740*/  F2FP.F16.E4M3.UNPACK_B R8, R8 ;  /* 0x00000008ff08723e */ /* 0x000fca00020006ff */
[----:B------:R-:W-:-:S05]  /*10750*/  HADD2.F32 R8, -RZ, R8.H0_H0 ;  /* 0x20000008ff087230 */ /* 0x000fca0000004100 */
[----:B------:R-:W-:-:S04]  /*10760*/  FMUL R8, R8, UR23 ;  /* 0x0000001708087c20 */ /* 0x000fc80008400000 */
[----:B------:R-:W-:Y:S02]  /*10770*/  FFMA R8, R39, UR22, R8 ;  /* 0x0000001627087c23 */ /* 0x000fe40008000008 */
[----:B------:R-:W4:Y:S03]  /*10780*/  LDL.LU R39, [R1+0x110] ;  /* 0x0001100001277983 */ /* 0x000f260000300800 */
[----:B------:R-:W-:Y:S02]  /*10790*/  F2FP.SATFINITE.E4M3.F32.PACK_AB_MERGE_C R9, RZ, R8, RZ ;  /* 0x00000008ff09723e */ /* 0x000fe400048070ff */
[----:B------:R-:W-:-:S03]  /*107a0*/  PRMT R8, RZ, 0x7610, R8 ;  /* 0x00007610ff087816 */ /* 0x000fc60000000008 */
[----:B------:R0:W-:Y:S04]  /*107b0*/  @!P2 STG.E.U8 desc[UR20][R6.64+0x50], R9 ;  /* 0x000050090600a986 */ /* 0x0001e8000c101114 */
[----:B------:R-:W3:Y:S01]  /*107c0*/  @!P3 LDG.E.U8 R8, desc[UR20][R4.64+0x51] ;  /* 0x000051140408b981 */ /* 0x000ee2000c1e1100 */
[----:B------:R-:W-:Y:S01]  /*107d0*/  ISETP.LT.OR P2, PT, R28, 0x59, !P1 ;  /* 0x000000591c00780c */ /* 0x000fe20004f41670 */
[----:B0-----:R-:W0:Y:S02]  /*107e0*/  @!P3 LDC.64 R6, c[0x0][0x5c0] ;  /* 0x00017000ff06bb82 */ /* 0x001e240000000a00 */
[----:B0-----:R-:W-:-:S04]  /*107f0*/  @!P3 IADD3 R6, P4, P5, R24, UR14, R6 ;  /* 0x0000000e1806bc10 */ /* 0x001fc8000fd9e006 */
[----:B------:R-:W-:Y:S02]  /*10800*/  @!P3 IADD3.X R7, R30, UR12, R7, P4, P5 ;  /* 0x0000000c1e07bc10 */ /* 0x000fe4000a7ea407 */
[----:B---3--:R-:W-:-:S04]  /*10810*/  LOP3.LUT R8, R8, 0xff, RZ, 0xc0, !PT ;  /* 0x000000ff08087812 */ /* 0x008fc800078ec0ff */
[----:B------:R-:W-:-:S05]  /*10820*/  F2FP.F16.E4M3.UNPACK_B R8, R8 ;  /* 0x00000008ff08723e */ /* 0x000fca00020006ff */
[----:B------:R-:W-:-:S05]  /*10830*/  HADD2.F32 R8, -RZ, R8.H0_H0 ;  /* 0x20000008ff087230 */ /* 0x000fca0000004100 */
[----:B------:R-:W-:-:S04]  /*10840*/  FMUL R8, R8, UR23 ;  /* 0x0000001708087c20 */ /* 0x000fc80008400000 */
[----:B------:R-:W-:Y:S02]  /*10850*/  FFMA R8, R40, UR22, R8 ;  /* 0x0000001628087c23 */ /* 0x000fe40008000008 */
[----:B------:R-:W3:Y:S03]  /*10860*/  LDL.LU R40, [R1+0x114] ;  /* 0x0001140001287983 */ /* 0x000ee60000300800 */
        /* <DEDUP_REMOVED lines=20> */
[----:B0-----:R-:W-:-:S05]  /*109b0*/  @!P3 IADD3 R6, P4, R24, R6, RZ ;  /* 0x000000061806b210 */ /* 0x001fca0007f9e0ff */
[----:B------:R-:W-:Y:S01]  /*109c0*/  @!P3 IMAD.X R7, R30, 0x1, R7, P4 ;  /* 0x000000011e07b824 */ /* 0x000fe200020e0607 */
        /* <DEDUP_REMOVED lines=54> */
[----:B0-----:R-:W-:-:S05]  /*10d30*/  @!P3 IADD3 R6, P4, R24, R6, RZ ;  /* 0x000000061806b210 */ /* 0x001fca0007f9e0ff */
[----:B------:R-:W-:Y:S01]  /*10d40*/  @!P3 IMAD.X R7, R30, 0x1, R7, P4 ;  /* 0x000000011e07b824 */ /* 0x000fe200020e0607 */
        /* <DEDUP_REMOVED lines=145> */
[----:B------:R-:W-:Y:S01]  /*11660*/  ISETP.LT.OR P1, PT, R28, 0x7a, !P1 ;  /* 0x0000007a1c00780c */ /* 0x000fe20004f21670 */
[----:B------:R-:W2:Y:S03]  /*11670*/  LDL.LU R38, [R1+0x154] ;  /* 0x0001540001267983 */ /* 0x000ea60000300800 */
[----:B------:R-:W-:Y:S02]  /*11680*/  F2FP.SATFINITE.E4M3.F32.PACK_AB_MERGE_C R9, RZ, R8, RZ ;  /* 0x00000008ff09723e */ /* 0x000fe400048070ff */
[----:B------:R-:W-:-:S03]  /*11690*/  PRMT R8, RZ, 0x7610, R8 ;  /* 0x00007610ff087816 */ /* 0x000fc60000000008 */
[----:B------:R0:W-:Y:S04]  /*116a0*/  @!P3 STG.E.U8 desc[UR20][R6.64+0x71], R9 ;  /* 0x000071090600b986 */ /* 0x0001e8000c101114 */
[----:B------:R-:W4:Y:S01]  /*116b0*/  @!P2 LDG.E.U8 R8, desc[UR20][R26.64+0x78] ;  /* 0x000078141a08a981 */ /* 0x000f22000c1e1100 */
        /* <DEDUP_REMOVED lines=21> */
[----:B------:R-:W-:-:S05]  /*11810*/  FFMA R8, R40, UR22, R8 ;  /* 0x0000001628087c23 */ /* 0x000fca0008000008 */
        /* <DEDUP_REMOVED lines=12> */
[----:B--2---:R-:W-:Y:S01]  /*118e0*/  FFMA R8, R38, UR22, R8 ;  /* 0x0000001626087c23 */ /* 0x004fe20008000008 */
[----:B------:R-:W-:Y:S01]  /*118f0*/  IADD3 R9, P0, R31, 0x80, RZ ;  /* 0x000000801f097810 */ /* 0x000fe20007f1e0ff */
[----:B------:R-:W2:Y:S03]  /*11900*/  LDL.LU R38, [R1+0x15c] ;  /* 0x00015c0001267983 */ /* 0x000ea60000300800 */
[----:B------:R-:W-:Y:S02]  /*11910*/  F2FP.SATFINITE.E4M3.F32.PACK_AB_MERGE_C R11, RZ, R8, RZ ;  /* 0x00000008ff0b723e */ /* 0x000fe400048070ff */
[----:B------:R-:W-:-:S03]  /*11920*/  PRMT R8, RZ, 0x7610, R8 ;  /* 0x00007610ff087816 */ /* 0x000fc60000000008 */
[----:B------:R0:W-:Y:S04]  /*11930*/  @!P2 STG.E.U8 desc[UR20][R6.64+0x78], R11 ;  /* 0x0000780b0600a986 */ /* 0x0001e8000c101114 */
[----:B------:R1:W3:Y:S01]  /*11940*/  @!P1 LDG.E.U8 R8, desc[UR20][R4.64+0x79] ;  /* 0x0000791404089981 */ /* 0x0002e2000c1e1100 */
[----:B------:R-:W-:Y:S01]  /*11950*/  IMAD.X R10, RZ, RZ, R37, P0 ;  /* 0x000000ffff0a7224 */ /* 0x000fe200000e0625 */
[----:B------:R-:W-:-:S03]  /*11960*/  ISETP.GE.AND P0, PT, R29, 0x81, PT ;  /* 0x000000811d00780c */ /* 0x000fc60003f06270 */
[----:B------:R-:W-:Y:S01]  /*11970*/  IMAD R10, R10, UR8, RZ ;  /* 0x000000080a0a7c24 */ /* 0x000fe2000f8e02ff */
[----:B0-----:R-:W0:Y:S01]  /*11980*/  @!P1 LDC.64 R6, c[0x0][0x5c0] ;  /* 0x00017000ff069b82 */ /* 0x001e220000000a00 */
[----:B------:R-:W-:Y:S01]  /*11990*/  ISETP.LT.OR P3, PT, R28, 0x1, !P0 ;  /* 0x000000011c00780c */ /* 0x000fe20004761670 */
[----:B-1----:R-:W-:-:S04]  /*119a0*/  IMAD.WIDE.U32 R4, R9, UR8, R32 ;  /* 0x0000000809047c25 */ /* 0x002fc8000f8e0020 */
[----:B------:R-:W-:Y:S01]  /*119b0*/  IMAD R9, R9, UR9, R10 ;  /* 0x0000000909097c24 */ /* 0x000fe2000f8e020a */
[----:B------:R-:W-:-:S04]  /*119c0*/  IADD3 R4, P2, R4, UR10, RZ ;  /* 0x0000000a04047c10 */ /* 0x000fc8000ff5e0ff */
[----:B------:R-:W-:Y:S02]  /*119d0*/  IADD3.X R5, R5, UR11, R9, P2, !PT ;  /* 0x0000000b05057c10 */ /* 0x000fe400097fe409 */
[----:B0-----:R-:W-:-:S04]  /*119e0*/  @!P1 IADD3 R6, P4, P5, R24, UR14, R6 ;  /* 0x0000000e18069c10 */ /* 0x001fc8000fd9e006 */
[----:B------:R-:W-:Y:S02]  /*119f0*/  @!P1 IADD3.X R7, R30, UR12, R7, P4, P5 ;  /* 0x0000000c1e079c10 */ /* 0x000fe4000a7ea407 */
[----:B---3--:R-:W-:-:S04]  /*11a00*/  LOP3.LUT R8, R8, 0xff, RZ, 0xc0, !PT ;  /* 0x000000ff08087812 */ /* 0x008fc800078ec0ff */
[----:B------:R-:W-:-:S05]  /*11a10*/  F2FP.F16.E4M3.UNPACK_B R8, R8 ;  /* 0x00000008ff08723e */ /* 0x000fca00020006ff */
[----:B------:R-:W-:-:S05]  /*11a20*/  HADD2.F32 R8, -RZ, R8.H0_H0 ;  /* 0x20000008ff087230 */ /* 0x000fca0000004100 */
[----:B------:R-:W-:-:S04]  /*11a30*/  FMUL R8, R8, UR23 ;  /* 0x0000001708087c20 */ /* 0x000fc80008400000 */
[----:B----4-:R-:W-:Y:S01]  /*11a40*/  FFMA R8, R39, UR22, R8 ;  /* 0x0000001627087c23 */ /* 0x010fe20008000008 */
[----:B------:R-:W-:Y:S01]  /*11a50*/  ISETP.LT.OR P2, PT, R28, 0x2, !P0 ;  /* 0x000000021c00780c */ /* 0x000fe20004741670 */
[----:B------:R-:W3:Y:S03]  /*11a60*/  LDL.LU R39, [R1+0x160] ;  /* 0x0001600001277983 */ /* 0x000ee60000300800 */
[----:B------:R-:W-:Y:S02]  /*11a70*/  F2FP.SATFINITE.E4M3.F32.PACK_AB_MERGE_C R11, RZ, R8, RZ ;  /* 0x00000008ff0b723e */ /* 0x000fe400048070ff */
[----:B------:R-:W-:-:S03]  /*11a80*/  PRMT R8, RZ, 0x7610, R8 ;  /* 0x00007610ff087816 */ /* 0x000fc60000000008 */
[----:B------:R0:W-:Y:S04]  /*11a90*/  @!P1 STG.E.U8 desc[UR20][R6.64+0x79], R11 ;  /* 0x0000790b06009986 */ /* 0x0001e8000c101114 */
[----:B------:R-:W4:Y:S01]  /*11aa0*/  @!P3 LDG.E.U8 R8, desc[UR20][R4.64] ;  /* 0x000000140408b981 */ /* 0x000f22000c1e1100 */
[----:B0-----:R-:W0:Y:S02]  /*11ab0*/  @!P3 LDC.64 R6, c[0x0][0x5c0] ;  /* 0x00017000ff06bb82 */ /* 0x001e240000000a00 */
[----:B0-----:R-:W-:-:S04]  /*11ac0*/  @!P3 IADD3 R6, P1, P4, R24, UR25, R6 ;  /* 0x000000191806bc10 */ /* 0x001fc8000fc3e006 */
[----:B------:R-:W-:Y:S02]  /*11ad0*/  @!P3 IADD3.X R7, R30, UR24, R7, P1, P4 ;  /* 0x000000181e07bc10 */ /* 0x000fe40008fe8407 */
[----:B----4-:R-:W-:-:S04]  /*11ae0*/  LOP3.LUT R8, R8, 0xff, RZ, 0xc0, !PT ;  /* 0x000000ff08087812 */ /* 0x010fc800078ec0ff */
[----:B------:R-:W-:-:S05]  /*11af0*/  F2FP.F16.E4M3.UNPACK_B R8, R8 ;  /* 0x00000008ff08723e */ /* 0x000fca00020006ff */
[----:B------:R-:W-:-:S05]  /*11b00*/  HADD2.F32 R8, -RZ, R8.H0_H0 ;  /* 0x20000008ff087230 */ /* 0x000fca0000004100 */
[----:B------:R-:W-:-:S04]  /*11b10*/  FMUL R8, R8, UR23 ;  /* 0x0000001708087c20 */ /* 0x000fc80008400000 */
[----:B--2---:R-:W-:Y:S01]  /*11b20*/  FFMA R8, R38, UR22, R8 ;  /* 0x0000001626087c23 */ /* 0x004fe20008000008 */
[----:B------:R-:W-:Y:S01]  /*11b30*/  IADD3 R11, P1, R31, 0x88, RZ ;  /* 0x000000881f0b7810 */ /* 0x000fe20007f3e0ff */
[----:B------:R-:W2:Y:S03]  /*11b40*/  LDL.LU R38, [R1+0x164] ;  /* 0x0001640001267983 */ /* 0x000ea60000300800 */
[----:B------:R-:W-:Y:S01]  /*11b50*/  F2FP.SATFINITE.E4M3.F32.PACK_AB_MERGE_C R13, RZ, R8, RZ ;  /* 0x00000008ff0d723e */ /* 0x000fe200048070ff */
[----:B------:R-:W-:Y:S01]  /*11b60*/  IMAD.X R9, RZ, RZ, R37, P1 ;  /* 0x000000ffff097224 */ /* 0x000fe200008e0625 */
[----:B------:R-:W-:Y:S01]  /*11b70*/  PRMT R8, RZ, 0x7610, R8 ;  /* 0x00007610ff087816 */ /* 0x000fe20000000008 */
[----:B------:R-:W-:Y:S01]  /*11b80*/  IMAD.U32 R17, RZ, RZ, UR12 ;  /* 0x0000000cff117e24 */ /* 0x000fe2000f8e00ff */
[----:B------:R-:W4:Y:S04]  /*11b90*/  LDL.LU R40, [R1+0x168] ;  /* 0x0001680001287983 */ /* 0x000f280000300800 */
[----:B------:R0:W-:Y:S04]  /*11ba0*/  @!P3 STG.E.U8 desc[UR20][R6.64], R13 ;  /* 0x0000000d0600b986 */ /* 0x0001e8000c101114 */
[----:B------:R-:W3:Y:S01]  /*11bb0*/  @!P2 LDG.E.U8 R8, desc[UR20][R4.64+0x1] ;  /* 0x000001140408a981 */ /* 0x000ee2000c1e1100 */
[----:B------:R-:W-:Y:S01]  /*11bc0*/  ISETP.GE.AND P1, PT, R29, 0x89, PT ;  /* 0x000000891d00780c */ /* 0x000fe20003f26270 */
[----:B------:R-:W-:-:S03]  /*11bd0*/  IMAD R12, R9, UR8, RZ ;  /* 0x00000008090c7c24 */ /* 0x000fc6000f8e02ff */
[----:B------:R-:W-:Y:S01]  /*11be0*/  ISETP.LT.OR P3, PT, R28, 0x1, !P1 ;  /* 0x000000011c00780c */ /* 0x000fe20004f61670 */
[----:B0-----:R-:W0:Y:S01]  /*11bf0*/  @!P2 LDC.64 R6, c[0x0][0x5c0] ;  /* 0x00017000ff06ab82 */ /* 0x001e220000000a00 */
[----:B------:R-:W-:Y:S01]  /*11c00*/  IMAD R13, R11, UR9, R12 ;  /* 0x000000090b0d7c24 */ /* 0x000fe2000f8e020c */
[----:B0-----:R-:W-:Y:S02]  /*11c10*/  @!P2 IADD3 R10, P4, P5, R24, UR25, R6 ;  /* 0x00000019180aac10 */ /* 0x001fe4000fd9e006 */
[----:B---3--:R-:W-:-:S04]  /*11c20*/  LOP3.LUT R8, R8, 0xff, RZ, 0xc0, !PT ;  /* 0x000000ff08087812 */ /* 0x008fc800078ec0ff */
[----:B------:R-:W-:-:S05]  /*11c30*/  F2FP.F16.E4M3.UNPACK_B R8, R8 ;  /* 0x00000008ff08723e */ /* 0x000fca00020006ff */
[----:B------:R-:W-:-:S05]  /*11c40*/  HADD2.F32 R8, -RZ, R8.H0_H0 ;  /* 0x20000008ff087230 */ /* 0x000fca0000004100 */
[----:B------:R-:W-:Y:S01]  /*11c50*/  FMUL R6, R8, UR23 ;  /* 0x0000001708067c20 */ /* 0x000fe20008400000 */
[----:B------:R-:W-:Y:S01]  /*11c60*/  IMAD.WIDE.U32 R8, R11, UR8, R32 ;  /* 0x000000080b087c25 */ /* 0x000fe2000f8e0020 */
[----:B------:R-:W-:-:S03]  /*11c70*/  @!P2 IADD3.X R11, R30, UR24, R7, P4, P5 ;  /* 0x000000181e0bac10 */ /* 0x000fc6000a7ea407 */
[----:B------:R-:W-:Y:S01]  /*11c80*/  FFMA R12, R39, UR22, R6 ;  /* 0x00000016270c7c23 */ /* 0x000fe20008000006 */
[----:B------:R-:W-:-:S04]  /*11c90*/  IADD3 R6, P4, R8, UR10, RZ ;  /* 0x0000000a08067c10 */ /* 0x000fc8000ff9e0ff */
[----:B------:R-:W-:Y:S02]  /*11ca0*/  F2FP.SATFINITE.E4M3.F32.PACK_AB_MERGE_C R15, RZ, R12, RZ ;  /* 0x0000000cff0f723e */ /* 0x000fe400048070ff */
[----:B------:R-:W-:Y:S02]  /*11cb0*/  PRMT R12, RZ, 0x7610, R12 ;  /* 0x00007610ff0c7816 */ /* 0x000fe4000000000c */
[----:B------:R-:W-:Y:S01]  /*11cc0*/  IADD3.X R7, R9, UR11, R13, P4, !PT ;  /* 0x0000000b09077c10 */ /* 0x000fe2000a7fe40d */
[----:B------:R0:W-:Y:S01]  /*11cd0*/  @!P2 STG.E.U8 desc[UR20][R10.64+0x1], R15 ;  /* 0x0000010f0a00a986 */ /* 0x0001e2000c101114 */
[----:B------:R-:W1:Y:S03]  /*11ce0*/  @!P3 LDC.64 R8, c[0x0][0x5c0] ;  /* 0x00017000ff08bb82 */ /* 0x000e660000000a00 */
[----:B------:R-:W3:Y:S01]  /*11cf0*/  @!P3 LDG.E.U8 R12, desc[UR20][R6.64] ;  /* 0x00000014060cb981 */ /* 0x000ee2000c1e1100 */
[----:B------:R-:W-:Y:S01]  /*11d00*/  IMAD.U32 R13, RZ, RZ, UR14 ;  /* 0x0000000eff0d7e24 */ /* 0x000fe2000f8e00ff */
[----:B------:R-:W-:-:S04]  /*11d10*/  ISETP.LT.OR P2, PT, R28, 0x2, !P1 ;  /* 0x000000021c00780c */ /* 0x000fc80004f41670 */
[----:B------:R-:W-:-:S04]  /*11d20*/  @!P3 IADD3 R13, P4, P5, R13, UR25, R24 ;  /* 0x000000190d0dbc10 */ /* 0x000fc8000fd9e018 */
[----:B0-----:R-:W-:Y:S02]  /*11d30*/  @!P3 IADD3.X R10, R17, UR24, R30, P4, P5 ;  /* 0x00000018110abc10 */ /* 0x001fe4000a7ea41e */
[----:B-1----:R-:W-:-:S05]  /*11d40*/  @!P3 IADD3 R8, P4, R13, R8, RZ ;  /* 0x000000080d08b210 */ /* 0x002fca0007f9e0ff */
[----:B------:R-:W-:Y:S01]  /*11d50*/  @!P3 IMAD.X R9, R10, 0x1, R9, P4 ;  /* 0x000000010a09b824 */ /* 0x000fe200020e0609 */
[----:B------:R-:W-:Y:S02]  /*11d60*/  PRMT R10, RZ, 0x7610, R10 ;  /* 0x00007610ff0a7816 */ /* 0x000fe4000000000a */
[----:B---3--:R-:W-:-:S04]  /*11d70*/  LOP3.LUT R12, R12, 0xff, RZ, 0xc0, !PT ;  /* 0x000000ff0c0c7812 */ /* 0x008fc800078ec0ff */
[----:B------:R-:W-:-:S05]  /*11d80*/  F2FP.F16.E4M3.UNPACK_B R12, R12 ;  /* 0x0000000cff0c723e */ /* 0x000fca00020006ff */
[----:B------:R-:W-:-:S05]  /*11d90*/  HADD2.F32 R12, -RZ, R12.H0_H0 ;  /* 0x2000000cff0c7230 */ /* 0x000fca0000004100 */
[----:B------:R-:W-:-:S04]  /*11da0*/  FMUL R12, R12, UR23 ;  /* 0x000000170c0c7c20 */ /* 0x000fc80008400000 */
[----:B--2---:R-:W-:Y:S01]  /*11db0*/  FFMA R12, R38, UR22, R12 ;  /* 0x00000016260c7c23 */ /* 0x004fe2000800000c */
[----:B------:R-:W-:Y:S01]  /*11dc0*/  IMAD.U32 R13, RZ, RZ, UR14 ;  /* 0x0000000eff0d7e24 */ /* 0x000fe2000f8e00ff */
[----:B------:R-:W2:Y:S03]  /*11dd0*/  LDL.LU R38, [R1+0x16c] ;  /* 0x00016c0001267983 */ /* 0x000ea60000300800 */
[----:B------:R-:W-:Y:S01]  /*11de0*/  F2FP.SATFINITE.E4M3.F32.PACK_AB_MERGE_C R11, RZ, R12, RZ ;  /* 0x0000000cff0b723e */ /* 0x000fe200048070ff */
[----:B------:R-:W-:Y:S01]  /*11df0*/  IMAD.U32 R15, RZ, RZ, UR12 ;  /* 0x0000000cff0f7e24 */ /* 0x000fe2000f8e00ff */
[----:B------:R-:W-:Y:S01]  /*11e00*/  @!P2 IADD3 R13, P4, P5, R13, UR25, R24 ;  /* 0x000000190d0dac10 */ /* 0x000fe2000fd9e018 */
[----:B------:R-:W3:Y:S04]  /*11e10*/  LDL.LU R39, [R1+0x170] ;  /* 0x0001700001277983 */ /* 0x000ee80000300800 */
[----:B------:R0:W-:Y:S04]  /*11e20*/  @!P3 STG.E.U8 desc[UR20][R8.64], R11 ;  /* 0x0000000b0800b986 */ /* 0x0001e8000c101114 */
[----:B------:R-:W4:Y:S01]  /*11e30*/  @!P2 LDG.E.U8 R10, desc[UR20][R6.64+0x1] ;  /* 0x00000114060aa981 */ /* 0x000f22000c1e1100 */
[----:B0-----:R-:W0:Y:S01]  /*11e40*/  @!P2 LDC.64 R8, c[0x0][0x5c0] ;  /* 0x00017000ff08ab82 */ /* 0x001e220000000a00 */
[----:B------:R-:W-:-:S02]  /*11e50*/  ISETP.LT.OR P3, PT, R28, 0x9, !P0 ;  /* 0x000000091c00780c */ /* 0x000fc40004761670 */
[----:B------:R-:W-:Y:S02]  /*11e60*/  @!P2 IADD3.X R12, R15, UR24, R30, P4, P5 ;  /* 0x000000180f0cac10 */ /* 0x000fe4000a7ea41e */
[----:B0-----:R-:W-:-:S05]  /*11e70*/  @!P2 IADD3 R8, P4, R13, R8, RZ ;  /* 0x000000080d08a210 */ /* 0x001fca0007f9e0ff */
[----:B------:R-:W-:Y:S01]  /*11e80*/  @!P2 IMAD.X R9, R12, 0x1, R9, P4 ;  /* 0x000000010c09a824 */ /* 0x000fe200020e0609 */
[----:B----4-:R-:W-:-:S04]  /*11e90*/  LOP3.LUT R10, R10, 0xff, RZ, 0xc0, !PT ;  /* 0x000000ff0a0a7812 */ /* 0x010fc800078ec0ff */
[----:B------:R-:W-:-:S05]  /*11ea0*/  F2FP.F16.E4M3.UNPACK_B R10, R10 ;  /* 0x0000000aff0a723e */ /* 0x000fca00020006ff */
[----:B------:R-:W-:-:S05]  /*11eb0*/  HADD2.F32 R10, -RZ, R10.H0_H0 ;  /* 0x2000000aff0a7230 */ /* 0x000fca0000004100 */
[----:B------:R-:W-:-:S04]  /*11ec0*/  FMUL R10, R10, UR23 ;  /* 0x000000170a0a7c20 */ /* 0x000fc80008400000 */
[----:B------:R-:W-:-:S05]  /*11ed0*/  FFMA R10, R40, UR22, R10 ;  /* 0x00000016280a7c23 */ /* 0x000fca000800000a */
[----:B------:R-:W-:Y:S02]  /*11ee0*/  F2FP.SATFINITE.E4M3.F32.PACK_AB_MERGE_C R11, RZ, R10, RZ ;  /* 0x0000000aff0b723e */ /* 0x000fe400048070ff */
[----:B------:R-:W-:-:S03]  /*11ef0*/  PRMT R10, RZ, 0x7610, R10 ;  /* 0x00007610ff0a7816 */ /* 0x000fc6000000000a */
[----:B------:R0:W-:Y:S04]  /*11f00*/  @!P2 STG.E.U8 desc[UR20][R8.64+0x1], R11 ;  /* 0x0000010b0800a986 */ /* 0x0001e8000c101114 */
[----:B------:R-:W4:Y:S01]  /*11f10*/  @!P3 LDG.E.U8 R10, desc[UR20][R4.64+0x8] ;  /* 0x00000814040ab981 */ /* 0x000f22000c1e1100 */
[----:B0-----:R-:W0:Y:S01]  /*11f20*/  @!P3 LDC.64 R8, c[0x0][0x5c0] ;  /* 0x00017000ff08bb82 */ /* 0x001e220000000a00 */
[----:B------:R-:W-:Y:S02]  /*11f30*/  ISETP.LT.OR P2, PT, R28, 0xa, !P0 ;  /* 0x0000000a1c00780c */ /* 0x000fe40004741670 */
[----:B0-----:R-:W-:-:S04]  /*11f40*/  @!P3 IADD3 R8, P4, P5, R24, UR25, R8 ;  /* 0x000000191808bc10 */ /* 0x001fc8000fd9e008 */
[----:B------:R-:W-:Y:S02]  /*11f50*/  @!P3 IADD3.X R9, R30, UR24, R9, P4, P5 ;  /* 0x000000181e09bc10 */ /* 0x000fe4000a7ea409 */
[----:B----4-:R-:W-:-:S04]  /*11f60*/  LOP3.LUT R10, R10, 0xff, RZ, 0xc0, !PT ;  /* 0x000000ff0a0a7812 */ /* 0x010fc800078ec0ff */
[----:B------:R-:W-:-:S05]  /*11f70*/  F2FP.F16.E4M3.UNPACK_B R10, R10 ;  /* 0x0000000aff0a723e */ /* 0x000fca00020006ff */
[----:B------:R-:W-:-:S05]  /*11f80*/  HADD2.F32 R10, -RZ, R10.H0_H0 ;  /* 0x2000000aff0a7230 */ /* 0x000fca0000004100 */
[----:B------:R-:W-:-:S04]  /*11f90*/  FMUL R10, R10, UR23 ;  /* 0x000000170a0a7c20 */ /* 0x000fc80008400000 */
[----:B--2---:R-:W-:Y:S02]  /*11fa0*/  FFMA R10, R38, UR22, R10 ;  /* 0x00000016260a7c23 */ /* 0x004fe4000800000a */
[----:B------:R-:W2:Y:S03]  /*11fb0*/  LDL.LU R38, [R1+0x174] ;  /* 0x0001740001267983 */ /* 0x000ea60000300800 */
[----:B------:R-:W-:Y:S01]  /*11fc0*/  F2FP.SATFINITE.E4M3.F32.PACK_AB_MERGE_C R11, RZ, R10, RZ ;  /* 0x0000000aff0b723e */ /* 0x000fe200048070ff */
[----:B------:R-:W-:Y:S01]  /*11fd0*/  IMAD.U32 R13, RZ, RZ, UR14 ;  /* 0x0000000eff0d7e24 */ /* 0x000fe2000f8e00ff */
[----:B------:R-:W-:Y:S01]  /*11fe0*/  PRMT R10, RZ, 0x7610, R10 ;  /* 0x00007610ff0a7816 */ /* 0x000fe2000000000a */
[----:B------:R-:W4:Y:S04]  /*11ff0*/  LDL.LU R40, [R1+0x178] ;  /* 0x0001780001287983 */ /* 0x000f280000300800 */
[----:B------:R0:W-:Y:S04]  /*12000*/  @!P3 STG.E.U8 desc[UR20][R8.64+0x8], R11 ;  /* 0x0000080b0800b986 */ /* 0x0001e8000c101114 */
[----:B------:R-:W3:Y:S01]  /*12010*/  @!P2 LDG.E.U8 R10, desc[UR20][R4.64+0x9] ;  /* 0x00000914040aa981 */ /* 0x000ee2000c1e1100 */
[----:B0-----:R-:W0:Y:S01]  /*12020*/  @!P2 LDC.64 R8, c[0x0][0x5c0] ;  /* 0x00017000ff08ab82 */ /* 0x001e220000000a00 */
[----:B------:R-:W-:-:S02]  /*12030*/  ISETP.LT.OR P3, PT, R28, 0x9, !P1 ;  /* 0x000000091c00780c */ /* 0x000fc40004f61670 */
[----:B0-----:R-:W-:-:S04]  /*12040*/  @!P2 IADD3 R8, P4, P5, R24, UR25, R8 ;  /* 0x000000191808ac10 */ /* 0x001fc8000fd9e008 */
[----:B------:R-:W-:Y:S02]  /*12050*/  @!P2 IADD3.X R9, R30, UR24, R9, P4, P5 ;  /* 0x000000181e09ac10 */ /* 0x000fe4000a7ea409 */
        /* <DEDUP_REMOVED lines=9> */
[----:B0-----:R-:W0:Y:S01]  /*120f0*/  @!P3 LDC.64 R8, c[0x0][0x5c0] ;  /* 0x00017000ff08bb82 */ /* 0x001e220000000a00 */
[----:B------:R-:W-:Y:S02]  /*12100*/  @!P3 IADD3 R13, P4, P5, R13, UR25, R24 ;  /* 0x000000190d0dbc10 */ /* 0x000fe4000fd9e018 */
[----:B------:R-:W-:Y:S02]  /*12110*/  ISETP.LT.OR P2, PT, R28, 0xa, !P1 ;  /* 0x0000000a1c00780c */ /* 0x000fe40004f41670 */
[----:B------:R-:W-:-:S02]  /*12120*/  @!P3 IADD3.X R12, R15, UR24, R30, P4, P5 ;  /* 0x000000180f0cbc10 */ /* 0x000fc4000a7ea41e */
[----:B0-----:R-:W-:-:S05]  /*12130*/  @!P3 IADD3 R8, P4, R13, R8, RZ ;  /* 0x000000080d08b210 */ /* 0x001fca0007f9e0ff */
[----:B------:R-:W-:Y:S01]  /*12140*/  @!P3 IMAD.X R9, R12, 0x1, R9, P4 ;  /* 0x000000010c09b824 */ /* 0x000fe200020e0609 */
        /* <DEDUP_REMOVED lines=8> */
[----:B------:R-:W3:Y:S01]  /*121d0*/  LDL.LU R39, [R1+0x180] ;  /* 0x0001800001277983 */ /* 0x000ee20000300800 */
[----:B------:R-:W-:-:S03]  /*121e0*/  PRMT R10, RZ, 0x7610, R10 ;  /* 0x00007610ff0a7816 */ /* 0x000fc6000000000a */
[----:B------:R0:W-:Y:S04]  /*121f0*/  @!P3 STG.E.U8 desc[UR20][R8.64+0x8], R11 ;  /* 0x0000080b0800b986 */ /* 0x0001e8000c101114 */
[----:B------:R-:W4:Y:S01]  /*12200*/  @!P2 LDG.E.U8 R10, desc[UR20][R6.64+0x9] ;  /* 0x00000914060aa981 */ /* 0x000f22000c1e1100 */
[----:B0-----:R-:W0:Y:S01]  /*12210*/  @!P2 LDC.64 R8, c[0x0][0x5c0] ;  /* 0x00017000ff08ab82 */ /* 0x001e220000000a00 */
[----:B------:R-:W-:Y:S02]  /*12220*/  @!P2 IADD3 R13, P4, P5, R13, UR25, R24 ;  /* 0x000000190d0dac10 */ /* 0x000fe4000fd9e018 */
[----:B------:R-:W-:Y:S02]  /*12230*/  ISETP.LT.OR P3, PT, R28, 0x11, !P0 ;  /* 0x000000111c00780c */ /* 0x000fe40004761670 */
[----:B------:R-:W-:-:S02]  /*12240*/  @!P2 IADD3.X R12, R15, UR24, R30, P4, P5 ;  /* 0x000000180f0cac10 */ /* 0x000fc4000a7ea41e */
        /* <DEDUP_REMOVED lines=777> */
[----:B---3--:R-:W-:Y:S01]  /*152e0*/  FFMA R10, R39, UR22, R10 ;  /* 0x00000016270a7c23 */ /* 0x008fe2000800000a */
[----:B------:R-:W-:Y:S01]  /*152f0*/  IMAD.U32 R13, RZ, RZ, UR14 ;  /* 0x0000000eff0d7e24 */ /* 0x000fe2000f8e00ff */
[----:B------:R-:W3:Y:S03]  /*15300*/  LDL.LU R39, [R1+0x248] ;  /* 0x0002480001277983 */ /* 0x000ee60000300800 */
[----:B------:R-:W-:Y:S01]  /*15310*/  F2FP.SATFINITE.E4M3.F32.PACK_AB_MERGE_C R11, RZ, R10, RZ ;  /* 0x0000000aff0b723e */ /* 0x000fe200048070ff */
[----:B------:R-:W4:Y:S01]  /*15320*/  LDL.LU R40, [R1+0x24c] ;  /* 0x00024c0001287983 */ /* 0x000f220000300800 */
[----:B------:R-:W-:-:S03]  /*15330*/  PRMT R10, RZ, 0x7610, R10 ;  /* 0x00007610ff0a7816 */ /* 0x000fc6000000000a */
[----:B------:R0:W-:Y:S04]  /*15340*/  @!P2 STG.E.U8 desc[UR20][R8.64+0x71], R11 ;  /* 0x0000710b0800a986 */ /* 0x0001e8000c101114 */
[----:B------:R-:W2:Y:S01]  /*15350*/  @!P3 LDG.E.U8 R10, desc[UR20][R6.64+0x70] ;  /* 0x00007014060ab981 */ /* 0x000ea2000c1e1100 */
[----:B0-----:R-:W0:Y:S01]  /*15360*/  @!P3 LDC.64 R8, c[0x0][0x5c0] ;  /* 0x00017000ff08bb82 */ /* 0x001e220000000a00 */
[----:B------:R-:W-:Y:S02]  /*15370*/  @!P3 IADD3 R13, P4, P5, R13, UR25, R24 ;  /* 0x000000190d0dbc10 */ /* 0x000fe4000fd9e018 */
[----:B------:R-:W-:Y:S02]  /*15380*/  ISETP.LT.OR P2, PT, R28, 0x72, !P1 ;  /* 0x000000721c00780c */ /* 0x000fe40004f41670 */
[----:B------:R-:W-:-:S02]  /*15390*/  @!P3 IADD3.X R12, R15, UR24, R30, P4, P5 ;  /* 0x000000180f0cbc10 */ /* 0x000fc4000a7ea41e */
[----:B0-----:R-:W-:-:S05]  /*153a0*/  @!P3 IADD3 R8, P4, R13, R8, RZ ;  /* 0x000000080d08b210 */ /* 0x001fca0007f9e0ff */
[----:B------:R-:W-:Y:S01]  /*153b0*/  @!P3 IMAD.X R9, R12, 0x1, R9, P4 ;  /* 0x000000010c09b824 */ /* 0x000fe200020e0609 */
[----:B--2---:R-:W-:-:S04]  /*153c0*/  LOP3.LUT R10, R10, 0xff, RZ, 0xc0, !PT ;  /* 0x000000ff0a0a7812 */ /* 0x004fc800078ec0ff */
[----:B------:R-:W-:-:S05]  /*153d0*/  F2FP.F16.E4M3.UNPACK_B R10, R10 ;  /* 0x0000000aff0a723e */ /* 0x000fca00020006ff */
[----:B------:R-:W-:-:S05]  /*153e0*/  HADD2.F32 R10, -RZ, R10.H0_H0 ;  /* 0x2000000aff0a7230 */ /* 0x000fca0000004100 */
[----:B------:R-:W-:-:S04]  /*153f0*/  FMUL R10, R10, UR23 ;  /* 0x000000170a0a7c20 */ /* 0x000fc80008400000 */
[----:B------:R-:W-:Y:S01]  /*15400*/  FFMA R10, R38, UR22, R10 ;  /* 0x00000016260a7c23 */ /* 0x000fe2000800000a */
[----:B------:R-:W-:Y:S01]  /*15410*/  IMAD.U32 R13, RZ, RZ, UR14 ;  /* 0x0000000eff0d7e24 */ /* 0x000fe2000f8e00ff */
[----:B------:R-:W2:Y:S03]  /*15420*/  LDL.LU R38, [R1+0x250] ;  /* 0x0002500001267983 */ /* 0x000ea60000300800 */
        /* <DEDUP_REMOVED lines=14> */
[----:B------:R-:W-:Y:S01]  /*15510*/  FFMA R10, R39, UR22, R10 ;  /* 0x00000016270a7c23 */ /* 0x000fe2000800000a */
        /* <DEDUP_REMOVED lines=17> */
[----:B------:R1:W4:Y:S02]  /*15630*/  @!P0 LDG.E.U8 R10, desc[UR20][R4.64+0x79] ;  /* 0x00007914040a8981 */ /* 0x000324000c1e1100 */
[----:B-1----:R-:W1:Y:S01]  /*15640*/  @!P0 LDC.64 R4, c[0x0][0x5c0] ;  /* 0x00017000ff048b82 */ /* 0x002e620000000a00 */
[----:B------:R-:W-:Y:S02]  /*15650*/  ISETP.LT.OR P2, PT, R28, 0x79, !P1 ;  /* 0x000000791c00780c */ /* 0x000fe40004f41670 */
[----:B0-----:R-:W-:Y:S02]  /*15660*/  PRMT R8, RZ, 0x7610, R8 ;  /* 0x00007610ff087816 */ /* 0x001fe40000000008 */
[----:B-1----:R-:W-:-:S04]  /*15670*/  @!P0 IADD3 R4, P3, P4, R24, UR25, R4 ;  /* 0x0000001918048c10 */ /* 0x002fc8000fc7e004 */
[----:B------:R-:W-:Y:S02]  /*15680*/  @!P0 IADD3.X R5, R30, UR24, R5, P3, P4 ;  /* 0x000000181e058c10 */ /* 0x000fe40009fe8405 */
[----:B----4-:R-:W-:-:S04]  /*15690*/  LOP3.LUT R10, R10, 0xff, RZ, 0xc0, !PT ;  /* 0x000000ff0a0a7812 */ /* 0x010fc800078ec0ff */
[----:B------:R-:W-:-:S05]  /*156a0*/  F2FP.F16.E4M3.UNPACK_B R10, R10 ;  /* 0x0000000aff0a723e */ /* 0x000fca00020006ff */
[----:B------:R-:W-:-:S05]  /*156b0*/  HADD2.F32 R10, -RZ, R10.H0_H0 ;  /* 0x2000000aff0a7230 */ /* 0x000fca0000004100 */
[----:B------:R-:W-:-:S04]  /*156c0*/  FMUL R10, R10, UR23 ;  /* 0x000000170a0a7c20 */ /* 0x000fc80008400000 */
[----:B--2---:R-:W-:Y:S01]  /*156d0*/  FFMA R10, R38, UR22, R10 ;  /* 0x00000016260a7c23 */ /* 0x004fe2000800000a */
[----:B------:R-:W-:Y:S02]  /*156e0*/  IMAD.U32 R11, RZ, RZ, UR14 ;  /* 0x0000000eff0b7e24 */ /* 0x000fe4000f8e00ff */
[----:B------:R-:W-:Y:S01]  /*156f0*/  IMAD.U32 R13, RZ, RZ, UR12 ;  /* 0x0000000cff0d7e24 */ /* 0x000fe2000f8e00ff */
[----:B------:R-:W-:Y:S01]  /*15700*/  ISETP.LT.OR P1, PT, R28, 0x7a, !P1 ;  /* 0x0000007a1c00780c */ /* 0x000fe20004f21670 */
[----:B------:R-:W2:Y:S01]  /*15710*/  LDL.LU R38, [R1+0x258] ;  /* 0x0002580001267983 */ /* 0x000ea20000300800 */
[----:B------:R-:W-:-:S05]  /*15720*/  F2FP.SATFINITE.E4M3.F32.PACK_AB_MERGE_C R9, RZ, R10, RZ ;  /* 0x0000000aff09723e */ /* 0x000fca00048070ff */
[----:B------:R0:W-:Y:S04]  /*15730*/  @!P0 STG.E.U8 desc[UR20][R4.64+0x79], R9 ;  /* 0x0000790904008986 */ /* 0x0001e8000c101114 */
[----:B------:R-:W4:Y:S01]  /*15740*/  @!P2 LDG.E.U8 R8, desc[UR20][R6.64+0x78] ;  /* 0x000078140608a981 */ /* 0x000f22000c1e1100 */
[----:B0-----:R-:W0:Y:S01]  /*15750*/  @!P2 LDC.64 R4, c[0x0][0x5c0] ;  /* 0x00017000ff04ab82 */ /* 0x001e220000000a00 */
[----:B------:R-:W-:-:S04]  /*15760*/  @!P2 IADD3 R11, P0, P3, R11, UR25, R24 ;  /* 0x000000190b0bac10 */ /* 0x000fc8000fb1e018 */
[----:B------:R-:W-:Y:S02]  /*15770*/  @!P2 IADD3.X R10, R13, UR24, R30, P0, P3 ;  /* 0x000000180d0aac10 */ /* 0x000fe400087e641e */
[----:B0-----:R-:W-:-:S05]  /*15780*/  @!P2 IADD3 R4, P4, R11, R4, RZ ;  /* 0x000000040b04a210 */ /* 0x001fca0007f9e0ff */
[----:B------:R-:W-:Y:S01]  /*15790*/  @!P2 IMAD.X R5, R10, 0x1, R5, P4 ;  /* 0x000000010a05a824 */ /* 0x000fe200020e0605 */
[----:B----4-:R-:W-:-:S04]  /*157a0*/  LOP3.LUT R8, R8, 0xff, RZ, 0xc0, !PT ;  /* 0x000000ff08087812 */ /* 0x010fc800078ec0ff */
[----:B------:R-:W-:-:S05]  /*157b0*/  F2FP.F16.E4M3.UNPACK_B R8, R8 ;  /* 0x00000008ff08723e */ /* 0x000fca00020006ff */
[----:B------:R-:W-:-:S05]  /*157c0*/  HADD2.F32 R8, -RZ, R8.H0_H0 ;  /* 0x20000008ff087230 */ /* 0x000fca0000004100 */
[----:B------:R-:W-:-:S04]  /*157d0*/  FMUL R8, R8, UR23 ;  /* 0x0000001708087c20 */ /* 0x000fc80008400000 */
[----:B---3--:R-:W-:Y:S01]  /*157e0*/  FFMA R8, R39, UR22, R8 ;  /* 0x0000001627087c23 */ /* 0x008fe20008000008 */
[----:B------:R-:W-:Y:S01]  /*157f0*/  IADD3 R9, P0, R31, 0x100, RZ ;  /* 0x000001001f097810 */ /* 0x000fe20007f1e0ff */
[----:B------:R-:W-:Y:S01]  /*15800*/  IMAD.U32 R13, RZ, RZ, UR14 ;  /* 0x0000000eff0d7e24 */ /* 0x000fe2000f8e00ff */
[----:B------:R-:W3:Y:S02]  /*15810*/  LDL.LU R39, [R1+0x25c] ;  /* 0x00025c0001277983 */ /* 0x000ee40000300800 */
[----:B------:R-:W-:Y:S02]  /*15820*/  F2FP.SATFINITE.E4M3.F32.PACK_AB_MERGE_C R11, RZ, R8, RZ ;  /* 0x00000008ff0b723e */ /* 0x000fe400048070ff */
[----:B------:R-:W-:-:S03]  /*15830*/  PRMT R8, RZ, 0x7610, R8 ;  /* 0x00007610ff087816 */ /* 0x000fc60000000008 */
[----:B------:R0:W-:Y:S04]  /*15840*/  @!P2 STG.E.U8 desc[UR20][R4.64+0x78], R11 ;  /* 0x0000780b0400a986 */ /* 0x0001e8000c101114 */
[----:B------:R1:W4:Y:S02]  /*15850*/  @!P1 LDG.E.U8 R8, desc[UR20][R6.64+0x79] ;  /* 0x0000791406089981 */ /* 0x000324000c1e1100 */
[----:B-1----:R-:W1:Y:S01]  /*15860*/  @!P1 LDC.64 R6, c[0x0][0x5c0] ;  /* 0x00017000ff069b82 */ /* 0x002e620000000a00 */
[----:B------:R-:W-:Y:S01]  /*15870*/  IMAD.X R10, RZ, RZ, R37, P0 ;  /* 0x000000ffff0a7224 */ /* 0x000fe200000e0625 */
[----:B------:R-:W-:Y:S02]  /*15880*/  ISETP.GE.AND P0, PT, R29, 0x101, PT ;  /* 0x000001011d00780c */ /* 0x000fe40003f06270 */
[----:B0-----:R-:W-:Y:S01]  /*15890*/  @!P1 IADD3 R11, P4, P5, R13, UR25, R24 ;  /* 0x000000190d0b9c10 */ /* 0x001fe2000fd9e018 */
[----:B------:R-:W-:Y:S01]  /*158a0*/  IMAD.U32 R13, RZ, RZ, UR12 ;  /* 0x0000000cff0d7e24 */ /* 0x000fe2000f8e00ff */
[----:B------:R-:W-:Y:S01]  /*158b0*/  ISETP.LT.OR P2, PT, R28, 0x1, !P0 ;  /* 0x000000011c00780c */ /* 0x000fe20004741670 */
[----:B------:R-:W-:-:S02]  /*158c0*/  IMAD R10, R10, UR8, RZ ;  /* 0x000000080a0a7c24 */ /* 0x000fc4000f8e02ff */
[----:B------:R-:W-:Y:S01]  /*158d0*/  IMAD.WIDE.U32 R4, R9, UR8, R32 ;  /* 0x0000000809047c25 */ /* 0x000fe2000f8e0020 */
[----:B------:R-:W-:-:S03]  /*158e0*/  @!P1 IADD3.X R12, R13, UR24, R30, P4, P5 ;  /* 0x000000180d0c9c10 */ /* 0x000fc6000a7ea41e */
[----:B------:R-:W-:Y:S01]  /*158f0*/  IMAD R9, R9, UR9, R10 ;  /* 0x0000000909097c24 */ /* 0x000fe2000f8e020a */
[----:B------:R-:W-:-:S04]  /*15900*/  IADD3 R4, P4, R4, UR10, RZ ;  /* 0x0000000a04047c10 */ /* 0x000fc8000ff9e0ff */
[----:B------:R-:W-:Y:S02]  /*15910*/  IADD3.X R5, R5, UR11, R9, P4, !PT ;  /* 0x0000000b05057c10 */ /* 0x000fe4000a7fe409 */
[----:B-1----:R-:W-:-:S05]  /*15920*/  @!P1 IADD3 R6, P3, R11, R6, RZ ;  /* 0x000000060b069210 */ /* 0x002fca0007f7e0ff */
[----:B------:R-:W-:Y:S01]  /*15930*/  @!P1 IMAD.X R7, R12, 0x1, R7, P3 ;  /* 0x000000010c079824 */ /* 0x000fe200018e0607 */
[----:B----4-:R-:W-:-:S04]  /*15940*/  LOP3.LUT R8, R8, 0xff, RZ, 0xc0, !PT ;  /* 0x000000ff08087812 */ /* 0x010fc800078ec0ff */
[----:B------:R-:W-:-:S05]  /*15950*/  F2FP.F16.E4M3.UNPACK_B R8, R8 ;  /* 0x00000008ff08723e */ /* 0x000fca00020006ff */
[----:B------:R-:W-:-:S05]  /*15960*/  HADD2.F32 R8, -RZ, R8.H0_H0 ;  /* 0x20000008ff087230 */ /* 0x000fca0000004100 */
[----:B------:R-:W-:-:S04]  /*15970*/  FMUL R8, R8, UR23 ;  /* 0x0000001708087c20 */ /* 0x000fc80008400000 */
[----:B--2---:R-:W-:Y:S01]  /*15980*/  FFMA R8, R38, UR22, R8 ;  /* 0x0000001626087c23 */ /* 0x004fe20008000008 */
[----:B------:R-:W-:Y:S01]  /*15990*/  USHF.L.U32 UR16, UR6, 0x8, URZ ;  /* 0x0000000806107899 */ /* 0x000fe2000800063f */
[----:B------:R-:W-:Y:S01]  /*159a0*/  ISETP.LT.OR P3, PT, R28, 0x2, !P0 ;  /* 0x000000021c00780c */ /* 0x000fe20004761670 */
[----:B------:R-:W-:Y:S01]  /*159b0*/  USHF.L.U64.HI UR7, UR6, 0x8, UR7 ;  /* 0x0000000806077899 */ /* 0x000fe20008010207 */
[----:B------:R-:W2:Y:S01]  /*159c0*/  LDL.LU R38, [R1+0x260] ;  /* 0x0002600001267983 */ /* 0x000ea20000300800 */
        /* <DEDUP_REMOVED lines=11> */
[----:B---3--:R-:W-:Y:S01]  /*15a80*/  FFMA R8, R39, UR22, R8 ;  /* 0x0000001627087c23 */ /* 0x008fe20008000008 */
[----:B------:R-:W-:Y:S01]  /*15a90*/  IADD3 R11, P1, R31, 0x108, RZ ;  /* 0x000001081f0b7810 */ /* 0x000fe20007f3e0ff */
[----:B------:R-:W3:Y:S03]  /*15aa0*/  LDL.LU R39, [R1+0x264] ;  /* 0x0002640001277983 */ /* 0x000ee60000300800 */
[----:B------:R-:W-:Y:S02]  /*15ab0*/  F2FP.SATFINITE.E4M3.F32.PACK_AB_MERGE_C R13, RZ, R8, RZ ;  /* 0x00000008ff0d723e */ /* 0x000fe400048070ff */
[----:B------:R-:W-:-:S03]  /*15ac0*/  PRMT R8, RZ, 0x7610, R8 ;  /* 0x00007610ff087816 */ /* 0x000fc60000000008 */
[----:B------:R0:W-:Y:S04]  /*15ad0*/  @!P2 STG.E.U8 desc[UR20][R6.64], R13 ;  /* 0x0000000d0600a986 */ /* 0x0001e8000c101114 */
[----:B------:R-:W4:Y:S01]  /*15ae0*/  @!P3 LDG.E.U8 R8, desc[UR20][R4.64+0x1] ;  /* 0x000001140408b981 */ /* 0x000f22000c1e1100 */
[----:B0-----:R-:W0:Y:S01]  /*15af0*/  @!P3 LDC.64 R6, c[0x0][0x5c0] ;  /* 0x00017000ff06bb82 */ /* 0x001e220000000a00 */
[----:B------:R-:W-:Y:S01]  /*15b00*/  IMAD.X R9, RZ, RZ, R37, P1 ;  /* 0x000000ffff097224 */ /* 0x000fe200008e0625 */
[----:B------:R-:W-:-:S03]  /*15b10*/  ISETP.GE.AND P1, PT, R29, 0x109, PT ;  /* 0x000001091d00780c */ /* 0x000fc60003f26270 */
[----:B------:R-:W-:Y:S01]  /*15b20*/  IMAD R12, R9, UR8, RZ ;  /* 0x00000008090c7c24 */ /* 0x000fe2000f8e02ff */
[----:B------:R-:W-:-:S03]  /*15b30*/  ISETP.LT.OR P2, PT, R28, 0x1, !P1 ;  /* 0x000000011c00780c */ /* 0x000fc60004f41670 */
[----:B------:R-:W-:Y:S01]  /*15b40*/  IMAD R13, R11, UR9, R12 ;  /* 0x000000090b0d7c24 */ /* 0x000fe2000f8e020c */
[----:B0-----:R-:W-:Y:S02]  /*15b50*/  @!P3 IADD3 R10, P4, P5, R24, UR16, R6 ;  /* 0x00000010180abc10 */ /* 0x001fe4000fd9e006 */
[----:B----4-:R-:W-:-:S04]  /*15b60*/  LOP3.LUT R8, R8, 0xff, RZ, 0xc0, !PT ;  /* 0x000000ff08087812 */ /* 0x010fc800078ec0ff */
[----:B------:R-:W-:-:S05]  /*15b70*/  F2FP.F16.E4M3.UNPACK_B R8, R8 ;  /* 0x00000008ff08723e */ /* 0x000fca00020006ff */
[----:B------:R-:W-:-:S05]  /*15b80*/  HADD2.F32 R8, -RZ, R8.H0_H0 ;  /* 0x20000008ff087230 */ /* 0x000fca0000004100 */
[----:B------:R-:W-:Y:S01]  /*15b90*/  FMUL R6, R8, UR23 ;  /* 0x0000001708067c20 */ /* 0x000fe20008400000 */
[----:B------:R-:W-:Y:S01]  /*15ba0*/  IMAD.WIDE.U32 R8, R11, UR8, R32 ;  /* 0x000000080b087c25 */ /* 0x000fe2000f8e0020 */
[----:B------:R-:W-:-:S03]  /*15bb0*/  @!P3 IADD3.X R11, R30, UR7, R7, P4, P5 ;  /* 0x000000071e0bbc10 */ /* 0x000fc6000a7ea407 */
[----:B--2---:R-:W-:Y:S01]  /*15bc0*/  FFMA R12, R38, UR22, R6 ;  /* 0x00000016260c7c23 */ /* 0x004fe20008000006 */
[----:B------:R-:W-:Y:S01]  /*15bd0*/  IADD3 R6, P4, R8, UR10, RZ ;  /* 0x0000000a08067c10 */ /* 0x000fe2000ff9e0ff */
[----:B------:R-:W2:Y:S03]  /*15be0*/  LDL.LU R38, [R1+0x268] ;  /* 0x0002680001267983 */ /* 0x000ea60000300800 */
[----:B------:R-:W-:Y:S02]  /*15bf0*/  F2FP.SATFINITE.E4M3.F32.PACK_AB_MERGE_C R15, RZ, R12, RZ ;  /* 0x0000000cff0f723e */ /* 0x000fe400048070ff */
[----:B------:R-:W-:Y:S01]  /*15c00*/  PRMT R12, RZ, 0x7610, R12 ;  /* 0x00007610ff0c7816 */ /* 0x000fe2000000000c */
[----:B------:R-:W4:Y:S01]  /*15c10*/  LDL.LU R40, [R1+0x26c] ;  /* 0x00026c0001287983 */ /* 0x000f220000300800 */
[----:B------:R-:W-:Y:S02]  /*15c20*/  IADD3.X R7, R9, UR11, R13, P4, !PT ;  /* 0x0000000b09077c10 */ /* 0x000fe4000a7fe40d */
[----:B------:R-:W0:Y:S01]  /*15c30*/  @!P2 LDC.64 R8, c[0x0][0x5c0] ;  /* 0x00017000ff08ab82 */ /* 0x000e220000000a00 */
[----:B------:R1:W-:Y:S04]  /*15c40*/  @!P3 STG.E.U8 desc[UR20][R10.64+0x1], R15 ;  /* 0x0000010f0a00b986 */ /* 0x0003e8000c101114 */
[----:B------:R-:W3:Y:S01]  /*15c50*/  @!P2 LDG.E.U8 R12, desc[UR20][R6.64] ;  /* 0x00000014060ca981 */ /* 0x000ee2000c1e1100 */
[----:B-1----:R-:W-:-:S02]  /*15c60*/  IMAD.U32 R10, RZ, RZ, UR16 ;  /* 0x00000010ff0a7e24 */ /* 0x002fc4000f8e00ff */
[----:B------:R-:W-:-:S03]  /*15c70*/  IMAD.U32 R11, RZ, RZ, UR7 ;  /* 0x00000007ff0b7e24 */ /* 0x000fc6000f8e00ff */
[----:B------:R-:W-:Y:S02]  /*15c80*/  @!P2 IADD3 R13, P4, P5, R24, UR14, R10 ;  /* 0x0000000e180dac10 */ /* 0x000fe4000fd9e00a */
[----:B------:R-:W-:Y:S02]  /*15c90*/  ISETP.LT.OR P3, PT, R28, 0x2, !P1 ;  /* 0x000000021c00780c */ /* 0x000fe40004f61670 */
[----:B------:R-:W-:Y:S02]  /*15ca0*/  @!P2 IADD3.X R14, R30, UR12, R11, P4, P5 ;  /* 0x0000000c1e0eac10 */ /* 0x000fe4000a7ea40b */
[----:B0-----:R-:W-:-:S05]  /*15cb0*/  @!P2 IADD3 R8, P4, R13, R8, RZ ;  /* 0x000000080d08a210 */ /* 0x001fca0007f9e0ff */
[----:B------:R-:W-:Y:S01]  /*15cc0*/  @!P2 IMAD.X R9, R14, 0x1, R9, P4 ;  /* 0x000000010e09a824 */ /* 0x000fe200020e0609 */
[----:B---3--:R-:W-:-:S04]  /*15cd0*/  LOP3.LUT R12, R12, 0xff, RZ, 0xc0, !PT ;  /* 0x000000ff0c0c7812 */ /* 0x008fc800078ec0ff */
[----:B------:R-:W-:-:S05]  /*15ce0*/  F2FP.F16.E4M3.UNPACK_B R12, R12 ;  /* 0x0000000cff0c723e */ /* 0x000fca00020006ff */
[----:B------:R-:W-:-:S05]  /*15cf0*/  HADD2.F32 R12, -RZ, R12.H0_H0 ;  /* 0x2000000cff0c7230 */ /* 0x000fca0000004100 */
[----:B------:R-:W-:-:S04]  /*15d00*/  FMUL R12, R12, UR23 ;  /* 0x000000170c0c7c20 */ /* 0x000fc80008400000 */
[----:B------:R-:W-:Y:S01]  /*15d10*/  FFMA R12, R39, UR22, R12 ;  /* 0x00000016270c7c23 */ /* 0x000fe2000800000c */
[----:B------:R-:W-:Y:S01]  /*15d20*/  @!P3 IADD3 R15, P4, P5, R24, UR14, R10 ;  /* 0x0000000e180fbc10 */ /* 0x000fe2000fd9e00a */
[----:B------:R-:W3:Y:S03]  /*15d30*/  LDL.LU R39, [R1+0x270] ;  /* 0x0002700001277983 */ /* 0x000ee60000300800 */
[----:B------:R-:W-:Y:S02]  /*15d40*/  F2FP.SATFINITE.E4M3.F32.PACK_AB_MERGE_C R13, RZ, R12, RZ ;  /* 0x0000000cff0d723e */ /* 0x000fe400048070ff */
[----:B------:R-:W-:-:S03]  /*15d50*/  PRMT R12, RZ, 0x7610, R12 ;  /* 0x00007610ff0c7816 */ /* 0x000fc6000000000c */
[----:B------:R0:W-:Y:S04]  /*15d60*/  @!P2 STG.E.U8 desc[UR20][R8.64], R13 ;  /* 0x0000000d0800a986 */ /* 0x0001e8000c101114 */
[----:B------:R-:W2:Y:S01]  /*15d70*/  @!P3 LDG.E.U8 R12, desc[UR20][R6.64+0x1] ;  /* 0x00000114060cb981 */ /* 0x000ea2000c1e1100 */
[----:B0-----:R-:W0:Y:S01]  /*15d80*/  @!P3 LDC.64 R8, c[0x0][0x5c0] ;  /* 0x00017000ff08bb82 */ /* 0x001e220000000a00 */
[----:B------:R-:W-:Y:S02]  /*15d90*/  ISETP.LT.OR P2, PT, R28, 0x9, !P0 ;  /* 0x000000091c00780c */ /* 0x000fe40004741670 */
[----:B------:R-:W-:Y:S02]  /*15da0*/  @!P3 IADD3.X R14, R30, UR12, R11, P4, P5 ;  /* 0x0000000c1e0ebc10 */ /* 0x000fe4000a7ea40b */
        /* <DEDUP_REMOVED lines=34> */
[----:B------:R-:W-:Y:S01]  /*15fd0*/  @!P2 IADD3 R15, P4, P5, R24, UR14, R10 ;  /* 0x0000000e180fac10 */ /* 0x000fe2000fd9e00a */
[----:B------:R-:W3:Y:S03]  /*15fe0*/  LDL.LU R39, [R1+0x278] ;  /* 0x0002780001277983 */ /* 0x000ee60000300800 */
[----:B------:R-:W-:Y:S01]  /*15ff0*/  F2FP.SATFINITE.E4M3.F32.PACK_AB_MERGE_C R13, RZ, R12, RZ ;  /* 0x0000000cff0d723e */ /* 0x000fe200048070ff */
[----:B------:R-:W4:Y:S01]  /*16000*/  LDL.LU R40, [R1+0x27c] ;  /* 0x00027c0001287983 */ /* 0x000f220000300800 */
        /* <DEDUP_REMOVED lines=12> */
[----:B------:R-:W-:Y:S01]  /*160d0*/  FFMA R12, R38, UR22, R12 ;  /* 0x00000016260c7c23 */ /* 0x000fe2000800000c */
[----:B------:R-:W-:Y:S01]  /*160e0*/  @!P3 IADD3 R15, P4, P5, R24, UR14, R10 ;  /* 0x0000000e180fbc10 */ /* 0x000fe2000fd9e00a */
[----:B------:R-:W2:Y:S03]  /*160f0*/  LDL.LU R38, [R1+0x280] ;  /* 0x0002800001267983 */ /* 0x000ea60000300800 */
[----:B------:R-:W-:Y:S02]  /*16100*/  F2FP.SATFINITE.E4M3.F32.PACK_AB_MERGE_C R13, RZ, R12, RZ ;  /* 0x0000000cff0d723e */ /* 0x000fe400048070ff */
[----:B------:R-:W-:-:S03]  /*16110*/  PRMT R12, RZ, 0x7610, R12 ;  /* 0x00007610ff0c7816 */ /* 0x000fc6000000000c */
[----:B------:R0:W-:Y:S04]  /*16120*/  @!P2 STG.E.U8 desc[UR20][R8.64+0x8], R13 ;  /* 0x0000080d0800a986 */ /* 0x0001e8000c101114 */
[----:B------:R-:W3:Y:S01]  /*16130*/  @!P3 LDG.E.U8 R12, desc[UR20][R6.64+0x9] ;  /* 0x00000914060cb981 */ /* 0x000ee2000c1e1100 */
[----:B0-----:R-:W0:Y:S01]  /*16140*/  @!P3 LDC.64 R8, c[0x0][0x5c0] ;  /* 0x00017000ff08bb82 */ /* 0x001e220000000a00 */
        /* <DEDUP_REMOVED lines=35> */
[----:B--2---:R-:W-:Y:S01]  /*16380*/  FFMA R12, R38, UR22, R12 ;  /* 0x00000016260c7c23 */ /* 0x004fe2000800000c */
[----:B------:R-:W-:Y:S01]  /*16390*/  @!P2 IADD3 R15, P4, P5, R24, UR14, R10 ;  /* 0x0000000e180fac10 */ /* 0x000fe2000fd9e00a */
[----:B------:R-:W2:Y:S03]  /*163a0*/  LDL.LU R38, [R1+0x288] ;  /* 0x0002880001267983 */ /* 0x000ea60000300800 */
[----:B------:R-:W-:Y:S01]  /*163b0*/  F2FP.SATFINITE.E4M3.F32.PACK_AB_MERGE_C R13, RZ, R12, RZ ;  /* 0x0000000cff0d723e */ /* 0x000fe200048070ff */
[----:B------:R-:W4:Y:S01]  /*163c0*/  LDL.LU R40, [R1+0x28c] ;  /* 0x00028c0001287983 */ /* 0x000f220000300800 */
        /* <DEDUP_REMOVED lines=269> */
[----:B------:R-:W-:Y:S01]  /*174a0*/  PRMT R14, RZ, 0x7610, R14 ;  /* 0x00007610ff0e7816 */ /* 0x000fe2000000000e */
        /* <DEDUP_REMOVED lines=31> */
[----:B------:R-:W0:Y:S03]  /*176a0*/  @!P2 LDC.64 R12, c[0x0][0x5c0] ;  /* 0x00017000ff0cab82 */ /* 0x000e260000000a00 */
[----:B------:R1:W-:Y:S04]  /*176b0*/  @!P3 STG.E.U8 desc[UR20][R8.64+0x39], R15 ;  /* 0x0000390f0800b986 */ /* 0x0003e8000c101114 */
[----:B------:R-:W2:Y:S01]  /*176c0*/  @!P2 LDG.E.U8 R14, desc[UR20][R6.64+0x38] ;  /* 0x00003814060ea981 */ /* 0x000ea2000c1e1100 */
[----:B------:R-:W-:-:S02]  /*176d0*/  ISETP.LT.OR P3, PT, R28, 0x3a, !P1 ;  /* 0x0000003a1c00780c */ /* 0x000fc40004f61670 */
[----:B------:R-:W-:-:S11]  /*176e0*/  @!P2 IADD3.X R16, R30, UR12, R11, P4, P5 ;  /* 0x0000000c1e10ac10 */ /* 0x000fd6000a7ea40b */
[----:B-1----:R-:W1:Y:S01]  /*176f0*/  @!P3 LDC.64 R8, c[0x0][0x5c0] ;  /* 0x00017000ff08bb82 */ /* 0x002e620000000a00 */
        /* <DEDUP_REMOVED lines=13> */
[----:B------:R-:W-:Y:S02]  /*177d0*/  ISETP.LT.OR P2, PT, R28, 0x41, !P0 ;  /* 0x000000411c00780c */ /* 0x000fe40004741670 */
[----:B------:R-:W-:Y:S02]  /*177e0*/  @!P3 IADD3.X R16, R30, UR12, R11, P4, P5 ;  /* 0x0000000c1e10bc10 */ /* 0x000fe4000a7ea40b */
[----:B-1----:R-:W-:-:S05]  /*177f0*/  @!P3 IADD3 R8, P4, R17, R8, RZ ;  /* 0x000000081108b210 */ /* 0x002fca0007f9e0ff */
[----:B------:R-:W-:-:S04]  /*17800*/  @!P3 IMAD.X R9, R16, 0x1, R9, P4 ;  /* 0x000000011009b824 */ /* 0x000fc800020e0609 */
[----:B0-----:R-:W0:Y:S01]  /*17810*/  @!P2 LDC.64 R12, c[0x0][0x5c0] ;  /* 0x00017000ff0cab82 */ /* 0x001e220000000a00 */
[----:B---3--:R-:W-:-:S04]  /*17820*/  LOP3.LUT R14, R14, 0xff, RZ, 0xc0, !PT ;  /* 0x000000ff0e0e7812 */ /* 0x008fc800078ec0ff */
[----:B------:R-:W-:-:S05]  /*17830*/  F2FP.F16.E4M3.UNPACK_B R14, R14 ;  /* 0x0000000eff0e723e */ /* 0x000fca00020006ff */
[----:B------:R-:W-:-:S05]  /*17840*/  HADD2.F32 R14, -RZ, R14.H0_H0 ;  /* 0x2000000eff0e7230 */ /* 0x000fca0000004100 */
[----:B------:R-:W-:-:S04]  /*17850*/  FMUL R14, R14, UR23 ;  /* 0x000000170e0e7c20 */ /* 0x000fc80008400000 */
[----:B------:R-:W-:Y:S01]  /*17860*/  FFMA R14, R39, UR22, R14 ;  /* 0x00000016270e7c23 */ /* 0x000fe2000800000e */
[----:B0-----:R-:W-:Y:S01]  /*17870*/  @!P2 IADD3 R12, P4, P5, R24, UR16, R12 ;  /* 0x00000010180cac10 */ /* 0x001fe2000fd9e00c */
[----:B------:R-:W3:Y:S03]  /*17880*/  LDL.LU R39, [R1+0x2e4] ;  /* 0x0002e40001277983 */ /* 0x000ee60000300800 */
[----:B------:R-:W-:Y:S02]  /*17890*/  F2FP.SATFINITE.E4M3.F32.PACK_AB_MERGE_C R15, RZ, R14, RZ ;  /* 0x0000000eff0f723e */ /* 0x000fe400048070ff */
[----:B------:R-:W-:-:S03]  /*178a0*/  PRMT R14, RZ, 0x7610, R14 ;  /* 0x00007610ff0e7816 */ /* 0x000fc6000000000e */
[----:B------:R0:W-:Y:S04]  /*178b0*/  @!P3 STG.E.U8 desc[UR20][R8.64+0x39], R15 ;  /* 0x0000390f0800b986 */ /* 0x0001e8000c101114 */
[----:B------:R-:W4:Y:S01]  /*178c0*/  @!P2 LDG.E.U8 R14, desc[UR20][R4.64+0x40] ;  /* 0x00004014040ea981 */ /* 0x000f22000c1e1100 */
[----:B------:R-:W-:Y:S02]  /*178d0*/  ISETP.LT.OR P3, PT, R28, 0x42, !P0 ;  /* 0x000000421c00780c */ /* 0x000fe40004761670 */
[----:B------:R-:W-:-:S11]  /*178e0*/  @!P2 IADD3.X R13, R30, UR7, R13, P4, P5 ;  /* 0x000000071e0dac10 */ /* 0x000fd6000a7ea40d */
[----:B0-----:R-:W0:Y:S01]  /*178f0*/  @!P3 LDC.64 R8, c[0x0][0x5c0] ;  /* 0x00017000ff08bb82 */ /* 0x001e220000000a00 */
        /* <DEDUP_REMOVED lines=9> */
[----:B------:R-:W-:Y:S02]  /*17990*/  ISETP.LT.OR P2, PT, R28, 0x41, !P1 ;  /* 0x000000411c00780c */ /* 0x000fe40004f41670 */
[----:B-1----:R-:W-:Y:S02]  /*179a0*/  PRMT R12, RZ, 0x7610, R12 ;  /* 0x00007610ff0c7816 */ /* 0x002fe4000000000c */
[----:B----4-:R-:W-:-:S04]  /*179b0*/  LOP3.LUT R14, R14, 0xff, RZ, 0xc0, !PT ;  /* 0x000000ff0e0e7812 */ /* 0x010fc800078ec0ff */
[----:B------:R-:W-:-:S05]  /*179c0*/  F2FP.F16.E4M3.UNPACK_B R14, R14 ;  /* 0x0000000eff0e723e */ /* 0x000fca00020006ff */
[----:B------:R-:W-:-:S05]  /*179d0*/  HADD2.F32 R14, -RZ, R14.H0_H0 ;  /* 0x2000000eff0e7230 */ /* 0x000fca0000004100 */
[----:B------:R-:W-:Y:S01]  /*179e0*/  FMUL R15, R14, UR23 ;  /* 0x000000170e0f7c20 */ /* 0x000fe20008400000 */
[----:B0-----:R-:W-:-:S03]  /*179f0*/  @!P3 IADD3 R14, P4, P5, R24, UR16, R8 ;  /* 0x00000010180ebc10 */ /* 0x001fc6000fd9e008 */
[----:B--2---:R-:W-:Y:S01]  /*17a00*/  FFMA R8, R38, UR22, R15 ;  /* 0x0000001626087c23 */ /* 0x004fe2000800000f */
[----:B------:R-:W-:Y:S01]  /*17a10*/  @!P3 IADD3.X R15, R30, UR7, R9, P4, P5 ;  /* 0x000000071e0fbc10 */ /* 0x000fe2000a7ea409 */
[----:B------:R-:W2:Y:S03]  /*17a20*/  LDL.LU R38, [R1+0x2e8] ;  /* 0x0002e80001267983 */ /* 0x000ea60000300800 */
[----:B------:R-:W-:Y:S01]  /*17a30*/  F2FP.SATFINITE.E4M3.F32.PACK_AB_MERGE_C R17, RZ, R8, RZ ;  /* 0x00000008ff11723e */ /* 0x000fe200048070ff */
[----:B------:R-:W4:Y:S01]  /*17a40*/  LDL.LU R40, [R1+0x2ec] ;  /* 0x0002ec0001287983 */ /* 0x000f220000300800 */
[----:B------:R-:W0:Y:S03]  /*17a50*/  @!P2 LDC.64 R8, c[0x0][0x5c0] ;  /* 0x00017000ff08ab82 */ /* 0x000e260000000a00 */
[----:B------:R1:W-:Y:S04]  /*17a60*/  @!P3 STG.E.U8 desc[UR20][R14.64+0x41], R17 ;  /* 0x000041110e00b986 */ /* 0x0003e8000c101114 */
[----:B------:R-:W3:Y:S01]  /*17a70*/  @!P2 LDG.E.U8 R12, desc[UR20][R6.64+0x40] ;  /* 0x00004014060ca981 */ /* 0x000ee2000c1e1100 */
[----:B------:R-:W-:-:S02]  /*17a80*/  @!P2 IADD3 R19, P4, P5, R24, UR14, R10 ;  /* 0x0000000e1813ac10 */ /* 0x000fc4000fd9e00a */
[----:B------:R-:W-:Y:S02]  /*17a90*/  ISETP.LT.OR P3, PT, R28, 0x42, !P1 ;  /* 0x000000421c00780c */ /* 0x000fe40004f61670 */
[----:B------:R-:W-:Y:S02]  /*17aa0*/  @!P2 IADD3.X R16, R30, UR12, R11, P4, P5 ;  /* 0x0000000c1e10ac10 */ /* 0x000fe4000a7ea40b */
[----:B-1----:R-:W-:Y:S02]  /*17ab0*/  PRMT R14, RZ, 0x7610, R14 ;  /* 0x00007610ff0e7816 */ /* 0x002fe4000000000e */
[----:B---3--:R-:W-:-:S04]  /*17ac0*/  LOP3.LUT R12, R12, 0xff, RZ, 0xc0, !PT ;  /* 0x000000ff0c0c7812 */ /* 0x008fc800078ec0ff */
[----:B------:R-:W-:-:S05]  /*17ad0*/  F2FP.F16.E4M3.UNPACK_B R12, R12 ;  /* 0x0000000cff0c723e */ /* 0x000fca00020006ff */
[----:B------:R-:W-:-:S05]  /*17ae0*/  HADD2.F32 R12, -RZ, R12.H0_H0 ;  /* 0x2000000cff0c7230 */ /* 0x000fca0000004100 */
[----:B------:R-:W-:Y:S01]  /*17af0*/  FMUL R13, R12, UR23 ;  /* 0x000000170c0d7c20 */ /* 0x000fe20008400000 */
[----:B0-----:R-:W-:-:S03]  /*17b00*/  @!P2 IADD3 R12, P4, R19, R8, RZ ;  /* 0x00000008130ca210 */ /* 0x001fc60007f9e0ff */
[----:B------:R-:W-:Y:S02]  /*17b10*/  FFMA R8, R39, UR22, R13 ;  /* 0x0000001627087c23 */ /* 0x000fe4000800000d */
[----:B------:R-:W-:Y:S01]  /*17b20*/  @!P2 IMAD.X R13, R16, 0x1, R9, P4 ;  /* 0x00000001100da824 */ /* 0x000fe200020e0609 */
[----:B------:R-:W3:Y:S02]  /*17b30*/  LDL.LU R39, [R1+0x2f0] ;  /* 0x0002f00001277983 */ /* 0x000ee40000300800 */
[----:B------:R-:W-:Y:S02]  /*17b40*/  F2FP.SATFINITE.E4M3.F32.PACK_AB_MERGE_C R15, RZ, R8, RZ ;  /* 0x00000008ff0f723e */ /* 0x000fe400048070ff */
[----:B------:R-:W0:Y:S03]  /*17b50*/  @!P3 LDC.64 R8, c[0x0][0x5c0] ;  /* 0x00017000ff08bb82 */ /* 0x000e260000000a00 */
[----:B------:R1:W-:Y:S04]  /*17b60*/  @!P2 STG.E.U8 desc[UR20][R12.64+0x40], R15 ;  /* 0x0000400f0c00a986 */ /* 0x0003e8000c101114 */
[----:B------:R-:W2:Y:S01]  /*17b70*/  @!P3 LDG.E.U8 R14, desc[UR20][R6.64+0x41] ;  /* 0x00004114060eb981 */ /* 0x000ea2000c1e1100 */
[----:B------:R-:W-:-:S02]  /*17b80*/  @!P3 IADD3 R17, P4, P5, R24, UR14, R10 ;  /* 0x0000000e1811bc10 */ /* 0x000fc4000fd9e00a */
[----:B------:R-:W-:Y:S02]  /*17b90*/  ISETP.LT.OR P2, PT, R28, 0x49, !P0 ;  /* 0x000000491c00780c */ /* 0x000fe40004741670 */
[----:B------:R-:W-:Y:S02]  /*17ba0*/  @!P3 IADD3.X R16, R30, UR12, R11, P4, P5 ;  /* 0x0000000c1e10bc10 */ /* 0x000fe4000a7ea40b */
[----:B-1----:R-:W-:Y:S02]  /*17bb0*/  PRMT R12, RZ, 0x7610, R12 ;  /* 0x00007610ff0c7816 */ /* 0x002fe4000000000c */
[----:B0-----:R-:W-:-:S05]  /*17bc0*/  @!P3 IADD3 R8, P4, R17, R8, RZ ;  /* 0x000000081108b210 */ /* 0x001fca0007f9e0ff */
[----:B------:R-:W-:Y:S02]  /*17bd0*/  @!P3 IMAD.X R9, R16, 0x1, R9, P4 ;  /* 0x000000011009b824 */ /* 0x000fe400020e0609 */
[----:B------:R-:W0:Y:S01]  /*17be0*/  @!P2 LDC.64 R16, c[0x0][0x5c0] ;  /* 0x00017000ff10ab82 */ /* 0x000e220000000a00 */
[----:B--2---:R-:W-:-:S04]  /*17bf0*/  LOP3.LUT R14, R14, 0xff, RZ, 0xc0, !PT ;  /* 0x000000ff0e0e7812 */ /* 0x004fc800078ec0ff */
[----:B------:R-:W-:-:S05]  /*17c00*/  F2FP.F16.E4M3.UNPACK_B R14, R14 ;  /* 0x0000000eff0e723e */ /* 0x000fca00020006ff */
[----:B------:R-:W-:-:S05]  /*17c10*/  HADD2.F32 R14, -RZ, R14.H0_H0 ;  /* 0x2000000eff0e7230 */ /* 0x000fca0000004100 */
[----:B------:R-:W-:-:S04]  /*17c20*/  FMUL R14, R14, UR23 ;  /* 0x000000170e0e7c20 */ /* 0x000fc80008400000 */
[----:B------:R-:W-:Y:S02]  /*17c30*/  FFMA R14, R38, UR22, R14 ;  /* 0x00000016260e7c23 */ /* 0x000fe4000800000e */
[----:B------:R-:W2:Y:S03]  /*17c40*/  LDL.LU R38, [R1+0x2f4] ;  /* 0x0002f40001267983 */ /* 0x000ea60000300800 */
[----:B------:R-:W-:-:S05]  /*17c50*/  F2FP.SATFINITE.E4M3.F32.PACK_AB_MERGE_C R15, RZ, R14, RZ ;  /* 0x0000000eff0f723e */ /* 0x000fca00048070ff */
        /* <DEDUP_REMOVED lines=9> */
[----:B------:R-:W-:Y:S01]  /*17cf0*/  FFMA R14, R40, UR22, R13 ;  /* 0x00000016280e7c23 */ /* 0x000fe2000800000d */
[----:B------:R-:W-:Y:S02]  /*17d00*/  @!P2 IADD3.X R13, R30, UR7, R17, P4, P5 ;  /* 0x000000071e0dac10 */ /* 0x000fe4000a7ea411 */
[----:B------:R-:W0:Y:S02]  /*17d10*/  @!P3 LDC.64 R16, c[0x0][0x5c0] ;  /* 0x00017000ff10bb82 */ /* 0x000e240000000a00 */
[----:B------:R-:W-:-:S05]  /*17d20*/  F2FP.SATFINITE.E4M3.F32.PACK_AB_MERGE_C R15, RZ, R14, RZ ;  /* 0x0000000eff0f723e */ /* 0x000fca00048070ff */
[----:B------:R1:W-:Y:S04]  /*17d30*/  @!P2 STG.E.U8 desc[UR20][R12.64+0x48], R15 ;  /* 0x0000480f0c00a986 */ /* 0x0003e8000c101114 */
[----:B------:R-:W4:Y:S01]  /*17d40*/  @!P3 LDG.E.U8 R8, desc[UR20][R4.64+0x49] ;  /* 0x000049140408b981 */ /* 0x000f22000c1e1100 */
[----:B------:R-:W-:Y:S02]  /*17d50*/  ISETP.LT.OR P2, PT, R28, 0x49, !P1 ;  /* 0x000000491c00780c */ /* 0x000fe40004f41670 */
[----:B-1----:R-:W-:-:S11]  /*17d60*/  PRMT R12, RZ, 0x7610, R12 ;  /* 0x00007610ff0c7816 */ /* 0x002fd6000000000c */
[----:B------:R-:W1:Y:S01]  /*17d70*/  @!P2 LDC.64 R18, c[0x0][0x5c0] ;  /* 0x00017000ff12ab82 */ /* 0x000e620000000a00 */
[----:B----4-:R-:W-:-:S04]  /*17d80*/  LOP3.LUT R8, R8, 0xff, RZ, 0xc0, !PT ;  /* 0x000000ff08087812 */ /* 0x010fc800078ec0ff */
[----:B------:R-:W-:-:S05]  /*17d90*/  F2FP.F16.E4M3.UNPACK_B R8, R8 ;  /* 0x00000008ff08723e */ /* 0x000fca00020006ff */
[----:B------:R-:W-:-:S05]  /*17da0*/  HADD2.F32 R8, -RZ, R8.H0_H0 ;  /* 0x20000008ff087230 */ /* 0x000fca0000004100 */
[----:B------:R-:W-:Y:S01]  /*17db0*/  FMUL R9, R8, UR23 ;  /* 0x0000001708097c20 */ /* 0x000fe20008400000 */
[----:B0-----:R-:W-:-:S03]  /*17dc0*/  @!P3 IADD3 R8, P4, P5, R24, UR16, R16 ;  /* 0x000000101808bc10 */ /* 0x001fc6000fd9e010 */
[----:B---3--:R-:W-:Y:S01]  /*17dd0*/  FFMA R14, R39, UR22, R9 ;  /* 0x00000016270e7c23 */ /* 0x008fe20008000009 */
[----:B------:R-:W-:Y:S01]  /*17de0*/  @!P3 IADD3.X R9, R30, UR7, R17, P4, P5 ;  /* 0x000000071e09bc10 */ /* 0x000fe2000a7ea411 */
[----:B------:R-:W3:Y:S03]  /*17df0*/  LDL.LU R39, [R1+0x2f8] ;  /* 0x0002f80001277983 */ /* 0x000ee60000300800 */
[----:B------:R-:W-:Y:S01]  /*17e00*/  F2FP.SATFINITE.E4M3.F32.PACK_AB_MERGE_C R15, RZ, R14, RZ ;  /* 0x0000000eff0f723e */ /* 0x000fe200048070ff */
[----:B------:R-:W4:Y:S04]  /*17e10*/  LDL.LU R40, [R1+0x2fc] ;  /* 0x0002fc0001287983 */ /* 0x000f280000300800 */
[----:B------:R2:W-:Y:S04]  /*17e20*/  @!P3 STG.E.U8 desc[UR20][R8.64+0x49], R15 ;  /* 0x0000490f0800b986 */ /* 0x0005e8000c101114 */
[----:B------:R-:W2:Y:S01]  /*17e30*/  @!P2 LDG.E.U8 R12, desc[UR20][R6.64+0x48] ;  /* 0x00004814060ca981 */ /* 0x000ea2000c1e1100 */
[----:B------:R-:W-:-:S02]  /*17e40*/  @!P2 IADD3 R17, P4, P5, R24, UR14, R10 ;  /* 0x0000000e1811ac10 */ /* 0x000fc4000fd9e00a */
[----:B------:R-:W-:Y:S02]  /*17e50*/  ISETP.LT.OR P3, PT, R28, 0x4a, !P1 ;  /* 0x0000004a1c00780c */ /* 0x000fe40004f61670 */
[----:B------:R-:W-:Y:S02]  /*17e60*/  @!P2 IADD3.X R14, R30, UR12, R11, P4, P5 ;  /* 0x0000000c1e0eac10 */ /* 0x000fe4000a7ea40b */
[----:B--2---:R-:W-:-:S04]  /*17e70*/  LOP3.LUT R12, R12, 0xff, RZ, 0xc0, !PT ;  /* 0x000000ff0c0c7812 */ /* 0x004fc800078ec0ff */
[----:B------:R-:W-:-:S05]  /*17e80*/  F2FP.F16.E4M3.UNPACK_B R12, R12 ;  /* 0x0000000cff0c723e */ /* 0x000fca00020006ff */
[----:B------:R-:W-:-:S05]  /*17e90*/  HADD2.F32 R12, -RZ, R12.H0_H0 ;  /* 0x2000000cff0c7230 */ /* 0x000fca0000004100 */
[----:B------:R-:W-:Y:S01]  /*17ea0*/  FMUL R13, R12, UR23 ;  /* 0x000000170c0d7c20 */ /* 0x000fe20008400000 */
[----:B-1----:R-:W-:-:S03]  /*17eb0*/  @!P2 IADD3 R12, P4, R17, R18, RZ ;  /* 0x00000012110ca210 */ /* 0x002fc60007f9e0ff */
[----:B------:R-:W-:Y:S02]  /*17ec0*/  FFMA R8, R38, UR22, R13 ;  /* 0x0000001626087c23 */ /* 0x000fe4000800000d */
[----:B------:R-:W-:Y:S01]  /*17ed0*/  @!P2 IMAD.X R13, R14, 0x1, R19, P4 ;  /* 0x000000010e0da824 */ /* 0x000fe200020e0613 */
[----:B------:R-:W2:Y:S01]  /*17ee0*/  LDL.LU R38, [R1+0x300] ;  /* 0x0003000001267983 */ /* 0x000ea20000300800 */
[----:B------:R-:W0:Y:S01]  /*17ef0*/  @!P3 LDC.64 R18, c[0x0][0x5c0] ;  /* 0x00017000ff12bb82 */ /* 0x000e220000000a00 */
[----:B------:R-:W-:Y:S02]  /*17f00*/  F2FP.SATFINITE.E4M3.F32.PACK_AB_MERGE_C R15, RZ, R8, RZ ;  /* 0x00000008ff0f723e */ /* 0x000fe400048070ff */
[----:B------:R-:W-:-:S03]  /*17f10*/  PRMT R8, RZ, 0x7610, R8 ;  /* 0x00007610ff087816 */ /* 0x000fc60000000008 */
[----:B------:R3:W-:Y:S04]  /*17f20*/  @!P2 STG.E.U8 desc[UR20][R12.64+0x48], R15 ;  /* 0x0000480f0c00a986 */ /* 0x0007e8000c101114 */
[----:B------:R-:W4:Y:S01]  /*17f30*/  @!P3 LDG.E.U8 R8, desc[UR20][R6.64+0x49] ;  /* 0x000049140608b981 */ /* 0x000f22000c1e1100 */
[----:B------:R-:W-:Y:S02]  /*17f40*/  @!P3 IADD3 R17, P4, P5, R24, UR14, R10 ;  /* 0x0000000e1811bc10 */ /* 0x000fe4000fd9e00a */
[----:B------:R-:W-:Y:S02]  /*17f50*/  ISETP.LT.OR P2, PT, R28, 0x51, !P0 ;  /* 0x000000511c00780c */ /* 0x000fe40004741670 */
[----:B------:R-:W-:Y:S02]  /*17f60*/  @!P3 IADD3.X R14, R30, UR12, R11, P4, P5 ;  /* 0x0000000c1e0ebc10 */ /* 0x000fe4000a7ea40b */
[----:B----4-:R-:W-:-:S04]  /*17f70*/  LOP3.LUT R8, R8, 0xff, RZ, 0xc0, !PT ;  /* 0x000000ff08087812 */ /* 0x010fc800078ec0ff */
[----:B------:R-:W-:-:S05]  /*17f80*/  F2FP.F16.E4M3.UNPACK_B R8, R8 ;  /* 0x00000008ff08723e */ /* 0x000fca00020006ff */
[----:B------:R-:W-:-:S05]  /*17f90*/  HADD2.F32 R8, -RZ, R8.H0_H0 ;  /* 0x20000008ff087230 */ /* 0x000fca0000004100 */
[----:B------:R-:W-:Y:S01]  /*17fa0*/  FMUL R9, R8, UR23 ;  /* 0x0000001708097c20 */ /* 0x000fe20008400000 */
[----:B0-----:R-:W-:Y:S02]  /*17fb0*/  @!P3 IADD3 R8, P4, R17, R18, RZ ;  /* 0x000000121108b210 */ /* 0x001fe40007f9e0ff */
[----:B------:R-:W0:Y:S01]  /*17fc0*/  @!P2 LDC.64 R16, c[0x0][0x5c0] ;  /* 0x00017000ff10ab82 */ /* 0x000e220000000a00 */
[----:B---3--:R-:W-:Y:S02]  /*17fd0*/  FFMA R12, R39, UR22, R9 ;  /* 0x00000016270c7c23 */ /* 0x008fe40008000009 */
[----:B------:R-:W-:Y:S01]  /*17fe0*/  @!P3 IMAD.X R9, R14, 0x1, R19, P4 ;  /* 0x000000010e09b824 */ /* 0x000fe200020e0613 */
[----:B------:R-:W3:Y:S02]  /*17ff0*/  LDL.LU R39, [R1+0x304] ;  /* 0x0003040001277983 */ /* 0x000ee40000300800 */
        /* <DEDUP_REMOVED lines=29> */
[----:B------:R-:W4:Y:S04]  /*181d0*/  LDL.LU R40, [R1+0x30c] ;  /* 0x00030c0001287983 */ /* 0x000f280000300800 */
[----:B------:R3:W-:Y:S04]  /*181e0*/  @!P3 STG.E.U8 desc[UR20][R8.64+0x51], R15 ;  /* 0x0000510f0800b986 */ /* 0x0007e8000c101114 */
[----:B------:R-:W3:Y:S01]  /*181f0*/  @!P2 LDG.E.U8 R12, desc[UR20][R6.64+0x50] ;  /* 0x00005014060ca981 */ /* 0x000ee2000c1e1100 */
[----:B------:R-:W-:-:S02]  /*18200*/  @!P2 IADD3 R17, P4, P5, R24, UR14, R10 ;  /* 0x0000000e1811ac10 */ /* 0x000fc4000fd9e00a */
[----:B------:R-:W-:Y:S02]  /*18210*/  ISETP.LT.OR P3, PT, R28, 0x52, !P1 ;  /* 0x000000521c00780c */ /* 0x000fe40004f61670 */
[----:B------:R-:W-:Y:S02]  /*18220*/  @!P2 IADD3.X R14, R30, UR12, R11, P4, P5 ;  /* 0x0000000c1e0eac10 */ /* 0x000fe4000a7ea40b */
[----:B---3--:R-:W-:-:S04]  /*18230*/  LOP3.LUT R12, R12, 0xff, RZ, 0xc0, !PT ;  /* 0x000000ff0c0c7812 */ /* 0x008fc800078ec0ff */
[----:B------:R-:W-:-:S05]  /*18240*/  F2FP.F16.E4M3.UNPACK_B R12, R12 ;  /* 0x0000000cff0c723e */ /* 0x000fca00020006ff */
[----:B------:R-:W-:-:S05]  /*18250*/  HADD2.F32 R12, -RZ, R12.H0_H0 ;  /* 0x2000000cff0c7230 */ /* 0x000fca0000004100 */
[----:B------:R-:W-:Y:S01]  /*18260*/  FMUL R13, R12, UR23 ;  /* 0x000000170c0d7c20 */ /* 0x000fe20008400000 */
[----:B-1----:R-:W-:-:S03]  /*18270*/  @!P2 IADD3 R12, P4, R17, R18, RZ ;  /* 0x00000012110ca210 */ /* 0x002fc60007f9e0ff */
[----:B------:R-:W-:Y:S02]  /*18280*/  FFMA R8, R39, UR22, R13 ;  /* 0x0000001627087c23 */ /* 0x000fe4000800000d */
[----:B------:R-:W-:Y:S01]  /*18290*/  @!P2 IMAD.X R13, R14, 0x1, R19, P4 ;  /* 0x000000010e0da824 */ /* 0x000fe200020e0613 */
[----:B------:R-:W3:Y:S01]  /*182a0*/  LDL.LU R39, [R1+0x310] ;  /* 0x0003100001277983 */ /* 0x000ee20000300800 */
        /* <DEDUP_REMOVED lines=14> */
[----:B--2---:R-:W-:Y:S02]  /*18390*/  FFMA R12, R38, UR22, R9 ;  /* 0x00000016260c7c23 */ /* 0x004fe40008000009 */
[----:B------:R-:W-:Y:S01]  /*183a0*/  @!P3 IMAD.X R9, R14, 0x1, R19, P4 ;  /* 0x000000010e09b824 */ /* 0x000fe200020e0613 */
[----:B------:R-:W2:Y:S02]  /*183b0*/  LDL.LU R38, [R1+0x314] ;  /* 0x0003140001267983 */ /* 0x000ea40000300800 */
        /* <DEDUP_REMOVED lines=132> */
[----:B------:R-:W-:Y:S01]  /*18c00*/  @!P2 IADD3.X R13, R30, UR7, R17, P4, P5 ;  /* 0x000000071e0dac10 */ /* 0x000fe2000a7ea411 */
[----:B------:R-:W4:Y:S01]  /*18c10*/  LDL.LU R40, [R1+0x338] ;  /* 0x0003380001287983 */ /* 0x000f220000300800 */
[----:B------:R-:W0:Y:S02]  /*18c20*/  @!P3 LDC.64 R16, c[0x0][0x5c0] ;  /* 0x00017000ff10bb82 */ /* 0x000e240000000a00 */
[----:B------:R-:W-:-:S05]  /*18c30*/  F2FP.SATFINITE.E4M3.F32.PACK_AB_MERGE_C R15, RZ, R14, RZ ;  /* 0x0000000eff0f723e */ /* 0x000fca00048070ff */
[----:B------:R1:W-:Y:S04]  /*18c40*/  @!P2 STG.E.U8 desc[UR20][R12.64+0x68], R15 ;  /* 0x0000680f0c00a986 */ /* 0x0003e8000c101114 */
[----:B------:R-:W3:Y:S01]  /*18c50*/  @!P3 LDG.E.U8 R8, desc[UR20][R4.64+0x69] ;  /* 0x000069140408b981 */ /* 0x000ee2000c1e1100 */
[----:B------:R-:W-:Y:S02]  /*18c60*/  ISETP.LT.OR P2, PT, R28, 0x69, !P1 ;  /* 0x000000691c00780c */ /* 0x000fe40004f41670 */
[----:B-1----:R-:W-:-:S11]  /*18c70*/  PRMT R12, RZ, 0x7610, R12 ;  /* 0x00007610ff0c7816 */ /* 0x002fd6000000000c */
[----:B------:R-:W1:Y:S01]  /*18c80*/  @!P2 LDC.64 R18, c[0x0][0x5c0] ;  /* 0x00017000ff12ab82 */ /* 0x000e620000000a00 */
[----:B---3--:R-:W-:-:S04]  /*18c90*/  LOP3.LUT R8, R8, 0xff, RZ, 0xc0, !PT ;  /* 0x000000ff08087812 */ /* 0x008fc800078ec0ff */
[----:B------:R-:W-:-:S05]  /*18ca0*/  F2FP.F16.E4M3.UNPACK_B R8, R8 ;  /* 0x00000008ff08723e */ /* 0x000fca00020006ff */
[----:B------:R-:W-:-:S05]  /*18cb0*/  HADD2.F32 R8, -RZ, R8.H0_H0 ;  /* 0x20000008ff087230 */ /* 0x000fca0000004100 */
[----:B------:R-:W-:Y:S01]  /*18cc0*/  FMUL R9, R8, UR23 ;  /* 0x0000001708097c20 */ /* 0x000fe20008400000 */
[----:B0-----:R-:W-:-:S03]  /*18cd0*/  @!P3 IADD3 R8, P4, P5, R24, UR16, R16 ;  /* 0x000000101808bc10 */ /* 0x001fc6000fd9e010 */
[----:B------:R-:W-:Y:S01]  /*18ce0*/  FFMA R14, R39, UR22, R9 ;  /* 0x00000016270e7c23 */ /* 0x000fe20008000009 */
[----:B------:R-:W-:Y:S01]  /*18cf0*/  @!P3 IADD3.X R9, R30, UR7, R17, P4, P5 ;  /* 0x000000071e09bc10 */ /* 0x000fe2000a7ea411 */
[----:B------:R-:W3:Y:S03]  /*18d00*/  LDL.LU R39, [R1+0x33c] ;  /* 0x00033c0001277983 */ /* 0x000ee60000300800 */
[----:B------:R-:W-:-:S05]  /*18d10*/  F2FP.SATFINITE.E4M3.F32.PACK_AB_MERGE_C R15, RZ, R14, RZ ;  /* 0x0000000eff0f723e */ /* 0x000fca00048070ff */
        /* <DEDUP_REMOVED lines=9> */
[----:B-1----:R-:W-:-:S03]  /*18db0*/  @!P2 IADD3 R12, P4, R17, R18, RZ ;  /* 0x00000012110ca210 */ /* 0x002fc60007f9e0ff */
[----:B--2---:R-:W-:Y:S02]  /*18dc0*/  FFMA R8, R38, UR22, R13 ;  /* 0x0000001626087c23 */ /* 0x004fe4000800000d */
        /* <DEDUP_REMOVED lines=16> */
[----:B-1----:R-:W-:Y:S02]  /*18ed0*/  FFMA R12, R40, UR22, R9 ;  /* 0x00000016280c7c23 */ /* 0x002fe40008000009 */
[----:B------:R-:W-:Y:S01]  /*18ee0*/  @!P3 IMAD.X R9, R14, 0x1, R19, P4 ;  /* 0x000000010e09b824 */ /* 0x000fe200020e0613 */
[----:B------:R-:W4:Y:S02]  /*18ef0*/  LDL.LU R40, [R1+0x344] ;  /* 0x0003440001287983 */ /* 0x000f240000300800 */
[----:B------:R-:W-:Y:S02]  /*18f00*/  F2FP.SATFINITE.E4M3.F32.PACK_AB_MERGE_C R15, RZ, R12, RZ ;  /* 0x0000000cff0f723e */ /* 0x000fe400048070ff */
[----:B------:R-:W-:-:S03]  /*18f10*/  PRMT R12, RZ, 0x7610, R12 ;  /* 0x00007610ff0c7816 */ /* 0x000fc6000000000c */
[----:B------:R1:W-:Y:S04]  /*18f20*/  @!P3 STG.E.U8 desc[UR20][R8.64+0x69], R15 ;  /* 0x0000690f0800b986 */ /* 0x0003e8000c101114 */
[----:B------:R-:W3:Y:S01]  /*18f30*/  @!P2 LDG.E.U8 R12, desc[UR20][R4.64+0x70] ;  /* 0x00007014040ca981 */ /* 0x000ee2000c1e1100 */
[----:B------:R-:W-:Y:S02]  /*18f40*/  ISETP.LT.OR P3, PT, R28, 0x72, !P0 ;  /* 0x000000721c00780c */ /* 0x000fe40004761670 */
[----:B-1----:R-:W-:Y:S02]  /*18f50*/  PRMT R8, RZ, 0x7610, R8 ;  /* 0x00007610ff087816 */ /* 0x002fe40000000008 */
[----:B---3--:R-:W-:-:S04]  /*18f60*/  LOP3.LUT R12, R12, 0xff, RZ, 0xc0, !PT ;  /* 0x000000ff0c0c7812 */ /* 0x008fc800078ec0ff */
        /* <DEDUP_REMOVED lines=22> */
[----:B------:R-:W3:Y:S04]  /*190d0*/  LDL.LU R39, [R1+0x34c] ;  /* 0x00034c0001277983 */ /* 0x000ee80000300800 */
[----:B------:R4:W-:Y:S04]  /*190e0*/  @!P3 STG.E.U8 desc[UR20][R8.64+0x71], R15 ;  /* 0x0000710f0800b986 */ /* 0x0009e8000c101114 */
[----:B------:R-:W4:Y:S01]  /*190f0*/  @!P2 LDG.E.U8 R12, desc[UR20][R6.64+0x70] ;  /* 0x00007014060ca981 */ /* 0x000f22000c1e1100 */
[----:B------:R-:W-:-:S02]  /*19100*/  @!P2 IADD3 R17, P4, P5, R24, UR14, R10 ;  /* 0x0000000e1811ac10 */ /* 0x000fc4000fd9e00a */
[----:B------:R-:W-:Y:S02]  /*19110*/  ISETP.LT.OR P3, PT, R28, 0x72, !P1 ;  /* 0x000000721c00780c */ /* 0x000fe40004f61670 */
[----:B------:R-:W-:Y:S02]  /*19120*/  @!P2 IADD3.X R14, R30, UR12, R11, P4, P5 ;  /* 0x0000000c1e0eac10 */ /* 0x000fe4000a7ea40b */
[----:B----4-:R-:W-:-:S04]  /*19130*/  LOP3.LUT R12, R12, 0xff, RZ, 0xc0, !PT ;  /* 0x000000ff0c0c7812 */ /* 0x010fc800078ec0ff */
[----:B------:R-:W-:-:S05]  /*19140*/  F2FP.F16.E4M3.UNPACK_B R12, R12 ;  /* 0x0000000cff0c723e */ /* 0x000fca00020006ff */
[----:B------:R-:W-:-:S05]  /*19150*/  HADD2.F32 R12, -RZ, R12.H0_H0 ;  /* 0x2000000cff0c7230 */ /* 0x000fca0000004100 */
[----:B------:R-:W-:Y:S01]  /*19160*/  FMUL R13, R12, UR23 ;  /* 0x000000170c0d7c20 */ /* 0x000fe20008400000 */
[----:B-1----:R-:W-:-:S03]  /*19170*/  @!P2 IADD3 R12, P4, R17, R18, RZ ;  /* 0x00000012110ca210 */ /* 0x002fc60007f9e0ff */
[----:B------:R-:W-:Y:S02]  /*19180*/  FFMA R8, R40, UR22, R13 ;  /* 0x0000001628087c23 */ /* 0x000fe4000800000d */
[----:B------:R-:W-:Y:S01]  /*19190*/  @!P2 IMAD.X R13, R14, 0x1, R19, P4 ;  /* 0x000000010e0da824 */ /* 0x000fe200020e0613 */
[----:B------:R-:W4:Y:S01]  /*191a0*/  LDL.LU R40, [R1+0x350] ;  /* 0x0003500001287983 */ /* 0x000f220000300800 */
[----:B------:R-:W0:Y:S01]  /*191b0*/  @!P3 LDC.64 R18, c[0x0][0x5c0] ;  /* 0x00017000ff12bb82 */ /* 0x000e220000000a00 */
[----:B------:R-:W-:Y:S02]  /*191c0*/  F2FP.SATFINITE.E4M3.F32.PACK_AB_MERGE_C R15, RZ, R8, RZ ;  /* 0x00000008ff0f723e */ /* 0x000fe400048070ff */
[----:B------:R-:W-:-:S03]  /*191d0*/  PRMT R8, RZ, 0x7610, R8 ;  /* 0x00007610ff087816 */ /* 0x000fc60000000008 */
[----:B------:R2:W-:Y:S04]  /*191e0*/  @!P2 STG.E.U8 desc[UR20][R12.64+0x70], R15 ;  /* 0x0000700f0c00a986 */ /* 0x0005e8000c101114 */
[----:B------:R-:W3:Y:S01]  /*191f0*/  @!P3 LDG.E.U8 R8, desc[UR20][R6.64+0x71] ;  /* 0x000071140608b981 */ /* 0x000ee2000c1e1100 */
[----:B------:R-:W-:Y:S02]  /*19200*/  @!P3 IADD3 R17, P4, P5, R24, UR14, R10 ;  /* 0x0000000e1811bc10 */ /* 0x000fe4000fd9e00a */
[----:B------:R-:W-:Y:S02]  /*19210*/  ISETP.LT.OR P2, PT, R28, 0x79, !P0 ;  /* 0x000000791c00780c */ /* 0x000fe40004741670 */
[----:B------:R-:W-:Y:S02]  /*19220*/  @!P3 IADD3.X R14, R30, UR12, R11, P4, P5 ;  /* 0x0000000c1e0ebc10 */ /* 0x000fe4000a7ea40b */
[----:B---3--:R-:W-:-:S04]  /*19230*/  LOP3.LUT R8, R8, 0xff, RZ, 0xc0, !PT ;  /* 0x000000ff08087812 */ /* 0x008fc800078ec0ff */
[----:B------:R-:W-:-:S05]  /*19240*/  F2FP.F16.E4M3.UNPACK_B R8, R8 ;  /* 0x00000008ff08723e */ /* 0x000fca00020006ff */
[----:B------:R-:W-:-:S05]  /*19250*/  HADD2.F32 R8, -RZ, R8.H0_H0 ;  /* 0x20000008ff087230 */ /* 0x000fca0000004100 */
[----:B------:R-:W-:Y:S01]  /*19260*/  FMUL R9, R8, UR23 ;  /* 0x0000001708097c20 */ /* 0x000fe20008400000 */
[----:B0-----:R-:W-:Y:S02]  /*19270*/  @!P3 IADD3 R8, P4, R17, R18, RZ ;  /* 0x000000121108b210 */ /* 0x001fe40007f9e0ff */
[----:B------:R-:W0:Y:S01]  /*19280*/  @!P2 LDC.64 R16, c[0x0][0x5c0] ;  /* 0x00017000ff10ab82 */ /* 0x000e220000000a00 */
[----:B--2---:R-:W-:Y:S02]  /*19290*/  FFMA R12, R38, UR22, R9 ;  /* 0x00000016260c7c23 */ /* 0x004fe40008000009 */
[----:B------:R-:W-:Y:S01]  /*192a0*/  @!P3 IMAD.X R9, R14, 0x1, R19, P4 ;  /* 0x000000010e09b824 */ /* 0x000fe200020e0613 */
[----:B------:R-:W-:Y:S01]  /*192b0*/  ISETP.LT.OR P0, PT, R28, 0x7a, !P0 ;  /* 0x0000007a1c00780c */ /* 0x000fe20004701670 */
[----:B------:R-:W2:Y:S01]  /*192c0*/  LDL.LU R38, [R1+0x354] ;  /* 0x0003540001267983 */ /* 0x000ea20000300800 */
[----:B------:R-:W-:Y:S02]  /*192d0*/  F2FP.SATFINITE.E4M3.F32.PACK_AB_MERGE_C R15, RZ, R12, RZ ;  /* 0x0000000cff0f723e */ /* 0x000fe400048070ff */
[----:B------:R-:W-:-:S03]  /*192e0*/  PRMT R12, RZ, 0x7610, R12 ;  /* 0x00007610ff0c7816 */ /* 0x000fc6000000000c */
[----:B------:R1:W-:Y:S04]  /*192f0*/  @!P3 STG.E.U8 desc[UR20][R8.64+0x71], R15 ;  /* 0x0000710f0800b986 */ /* 0x0003e8000c101114 */
[----:B------:R-:W3:Y:S01]  /*19300*/  @!P2 LDG.E.U8 R12, desc[UR20][R4.64+0x78] ;  /* 0x00007814040ca981 */ /* 0x000ee2000c1e1100 */
[----:B-1----:R-:W-:Y:S02]  /*19310*/  PRMT R8, RZ, 0x7610, R8 ;  /* 0x00007610ff087816 */ /* 0x002fe40000000008 */
[----:B---3--:R-:W-:-:S04]  /*19320*/  LOP3.LUT R12, R12, 0xff, RZ, 0xc0, !PT ;  /* 0x000000ff0c0c7812 */ /* 0x008fc800078ec0ff */
[----:B------:R-:W-:-:S05]  /*19330*/  F2FP.F16.E4M3.UNPACK_B R12, R12 ;  /* 0x0000000cff0c723e */ /* 0x000fca00020006ff */
[----:B------:R-:W-:-:S05]  /*19340*/  HADD2.F32 R12, -RZ, R12.H0_H0 ;  /* 0x2000000cff0c7230 */ /* 0x000fca0000004100 */
[----:B------:R-:W-:Y:S01]  /*19350*/  FMUL R13, R12, UR23 ;  /* 0x000000170c0d7c20 */ /* 0x000fe20008400000 */
[----:B0-----:R-:W-:-:S03]  /*19360*/  @!P2 IADD3 R12, P3, P4, R24, UR16, R16 ;  /* 0x00000010180cac10 */ /* 0x001fc6000fc7e010 */
[----:B------:R-:W-:Y:S01]  /*19370*/  FFMA R14, R39, UR22, R13 ;  /* 0x00000016270e7c23 */ /* 0x000fe2000800000d */
[----:B------:R-:W-:Y:S01]  /*19380*/  @!P2 IADD3.X R13, R30, UR7, R17, P3, P4 ;  /* 0x000000071e0dac10 */ /* 0x000fe20009fe8411 */
[----:B------:R-:W3:Y:S01]  /*19390*/  LDL.LU R39, [R1+0x358] ;  /* 0x0003580001277983 */ /* 0x000ee20000300800 */
[----:B------:R-:W0:Y:S02]  /*193a0*/  @!P0 LDC.64 R16, c[0x0][0x5c0] ;  /* 0x00017000ff108b82 */ /* 0x000e240000000a00 */
[----:B------:R-:W-:-:S05]  /*193b0*/  F2FP.SATFINITE.E4M3.F32.PACK_AB_MERGE_C R15, RZ, R14, RZ ;  /* 0x0000000eff0f723e */ /* 0x000fca00048070ff */
[----:B------:R1:W-:Y:S04]  /*193c0*/  @!P2 STG.E.U8 desc[UR20][R12.64+0x78], R15 ;  /* 0x0000780f0c00a986 */ /* 0x0003e8000c101114 */
[----:B------:R4:W2:Y:S01]  /*193d0*/  @!P0 LDG.E.U8 R8, desc[UR20][R4.64+0x79] ;  /* 0x0000791404088981 */ /* 0x0008a2000c1e1100 */
[----:B------:R-:W-:Y:S02]  /*193e0*/  ISETP.LT.OR P2, PT, R28, 0x79, !P1 ;  /* 0x000000791c00780c */ /* 0x000fe40004f41670 */
[----:B----4-:R-:W-:Y:S02]  /*193f0*/  PRMT R4, RZ, 0x7610, R4 ;  /* 0x00007610ff047816 */ /* 0x010fe40000000004 */
[----:B--2---:R-:W-:-:S04]  /*19400*/  LOP3.LUT R8, R8, 0xff, RZ, 0xc0, !PT ;  /* 0x000000ff08087812 */ /* 0x004fc800078ec0ff */
[----:B------:R-:W-:-:S05]  /*19410*/  F2FP.F16.E4M3.UNPACK_B R8, R8 ;  /* 0x00000008ff08723e */ /* 0x000fca00020006ff */
[----:B------:R-:W-:-:S05]  /*19420*/  HADD2.F32 R8, -RZ, R8.H0_H0 ;  /* 0x20000008ff087230 */ /* 0x000fca0000004100 */
[----:B------:R-:W-:Y:S01]  /*19430*/  FMUL R9, R8, UR23 ;  /* 0x0000001708097c20 */ /* 0x000fe20008400000 */
[----:B0-----:R-:W-:-:S03]  /*19440*/  @!P0 IADD3 R8, P3, P4, R24, UR16, R16 ;  /* 0x0000001018088c10 */ /* 0x001fc6000fc7e010 */
[----:B------:R-:W-:Y:S01]  /*19450*/  FFMA R14, R40, UR22, R9 ;  /* 0x00000016280e7c23 */ /* 0x000fe20008000009 */
[----:B------:R-:W-:Y:S02]  /*19460*/  @!P0 IADD3.X R9, R30, UR7, R17, P3, P4 ;  /* 0x000000071e098c10 */ /* 0x000fe40009fe8411 */
[----:B------:R-:W0:Y:S02]  /*19470*/  @!P2 LDC.64 R16, c[0x0][0x5c0] ;  /* 0x00017000ff10ab82 */ /* 0x000e240000000a00 */
[----:B-1----:R-:W-:-:S05]  /*19480*/  F2FP.SATFINITE.E4M3.F32.PACK_AB_MERGE_C R13, RZ, R14, RZ ;  /* 0x0000000eff0d723e */ /* 0x002fca00048070ff */
[----:B------:R1:W-:Y:S04]  /*19490*/  @!P0 STG.E.U8 desc[UR20][R8.64+0x79], R13 ;  /* 0x0000790d08008986 */ /* 0x0003e8000c101114 */
[----:B------:R-:W2:Y:S01]  /*194a0*/  @!P2 LDG.E.U8 R4, desc[UR20][R6.64+0x78] ;  /* 0x000078140604a981 */ /* 0x000ea2000c1e1100 */
[----:B------:R-:W-:Y:S02]  /*194b0*/  @!P2 IADD3 R15, P0, P3, R24, UR14, R10 ;  /* 0x0000000e180fac10 */ /* 0x000fe4000fb1e00a */
[----:B------:R-:W-:Y:S02]  /*194c0*/  ISETP.LT.OR P1, PT, R28, 0x7a, !P1 ;  /* 0x0000007a1c00780c */ /* 0x000fe40004f21670 */
[----:B-1----:R-:W-:-:S11]  /*194d0*/  @!P2 IADD3.X R8, R30, UR12, R11, P0, P3 ;  /* 0x0000000c1e08ac10 */ /* 0x002fd600087e640b */
[----:B------:R-:W1:Y:S01]  /*194e0*/  @!P1 LDC.64 R18, c[0x0][0x5c0] ;  /* 0x00017000ff129b82 */ /* 0x000e620000000a00 */
[----:B--2---:R-:W-:-:S04]  /*194f0*/  LOP3.LUT R4, R4, 0xff, RZ, 0xc0, !PT ;  /* 0x000000ff04047812 */ /* 0x004fc800078ec0ff */
[----:B------:R-:W-:-:S05]  /*19500*/  F2FP.F16.E4M3.UNPACK_B R4, R4 ;  /* 0x00000004ff04723e */ /* 0x000fca00020006ff */
[----:B------:R-:W-:-:S05]  /*19510*/  HADD2.F32 R4, -RZ, R4.H0_H0 ;  /* 0x20000004ff047230 */ /* 0x000fca0000004100 */
[----:B------:R-:W-:Y:S01]  /*19520*/  FMUL R5, R4, UR23 ;  /* 0x0000001704057c20 */ /* 0x000fe20008400000 */
[----:B0-----:R-:W-:-:S03]  /*19530*/  @!P2 IADD3 R4, P4, R15, R16, RZ ;  /* 0x000000100f04a210 */ /* 0x001fc60007f9e0ff */
[----:B------:R-:W-:Y:S02]  /*19540*/  FFMA R12, R38, UR22, R5 ;  /* 0x00000016260c7c23 */ /* 0x000fe40008000005 */
[----:B------:R-:W-:Y:S01]  /*19550*/  @!P2 IMAD.X R5, R8, 0x1, R17, P4 ;  /* 0x000000010805a824 */ /* 0x000fe200020e0611 */
[----:B------:R-:W-:Y:S01]  /*19560*/  PRMT R8, RZ, 0x7610, R8 ;  /* 0x00007610ff087816 */ /* 0x000fe20000000008 */
[----:B------:R-:W2:Y:S01]  /*19570*/  LDL.LU R38, [R1+0x35c] ;  /* 0x00035c0001267983 */ /* 0x000ea20000300800 */
[----:B------:R-:W-:-:S05]  /*19580*/  F2FP.SATFINITE.E4M3.F32.PACK_AB_MERGE_C R15, RZ, R12, RZ ;  /* 0x0000000cff0f723e */ /* 0x000fca00048070ff */
[----:B------:R0:W-:Y:S04]  /*19590*/  @!P2 STG.E.U8 desc[UR20][R4.64+0x78], R15 ;  /* 0x0000780f0400a986 */ /* 0x0001e8000c101114 */
[----:B------:R4:W3:Y:S01]  /*195a0*/  @!P1 LDG.E.U8 R8, desc[UR20][R6.64+0x79] ;  /* 0x0000791406089981 */ /* 0x0008e2000c1e1100 */
[----:B------:R-:W-:Y:S02]  /*195b0*/  IADD3 R9, P0, R31, 0x180, RZ ;  /* 0x000001801f097810 */ /* 0x000fe40007f1e0ff */
[----:B------:R-:W-:-:S03]  /*195c0*/  @!P1 IADD3 R17, P4, P5, R24, UR14, R10 ;  /* 0x0000000e18119c10 */ /* 0x000fc6000fd9e00a */
[----:B------:R-:W-:Y:S01]  /*195d0*/  IMAD.X R13, RZ, RZ, R37, P0 ;  /* 0x000000ffff0d7224 */ /* 0x000fe200000e0625 */
[----:B------:R-:W-:Y:S01]  /*195e0*/  ISETP.GE.AND P0, PT, R29, 0x181, PT ;  /* 0x000001811d00780c */ /* 0x000fe20003f06270 */
[----:B0-----:R-:W-:Y:S01]  /*195f0*/  IMAD.WIDE.U32 R4, R9, UR8, R32 ;  /* 0x0000000809047c25 */ /* 0x001fe2000f8e0020 */
[----:B------:R-:W-:Y:S02]  /*19600*/  @!P1 IADD3.X R10, R30, UR12, R11, P4, P5 ;  /* 0x0000000c1e0a9c10 */ /* 0x000fe4000a7ea40b */
[----:B------:R-:W-:Y:S01]  /*19610*/  ISETP.LT.OR P2, PT, R28, 0x1, !P0 ;  /* 0x000000011c00780c */ /* 0x000fe20004741670 */
[----:B----4-:R-:W-:Y:S01]  /*19620*/  IMAD R6, R13, UR8, RZ ;  /* 0x000000080d067c24 */ /* 0x010fe2000f8e02ff */
[----:B------:R-:W-:-:S03]  /*19630*/  IADD3 R4, P4, R4, UR10, RZ ;  /* 0x0000000a04047c10 */ /* 0x000fc6000ff9e0ff */
[--C-:B------:R-:W-:Y:S01]  /*19640*/  IMAD R7, R9, UR9, R6.reuse ;  /* 0x0000000909077c24 */ /* 0x100fe2000f8e0206 */
[----:B------:R-:W-:-:S04]  /*19650*/  PRMT R6, RZ, 0x7610, R6 ;  /* 0x00007610ff067816 */ /* 0x000fc80000000006 */
[----:B------:R-:W-:Y:S02]  /*19660*/  IADD3.X R5, R5, UR11, R7, P4, !PT ;  /* 0x0000000b05057c10 */ /* 0x000fe4000a7fe407 */
[----:B---3--:R-:W-:-:S04]  /*19670*/  LOP3.LUT R8, R8, 0xff, RZ, 0xc0, !PT ;  /* 0x000000ff08087812 */ /* 0x008fc800078ec0ff */
[----:B------:R-:W-:-:S05]  /*19680*/  F2FP.F16.E4M3.UNPACK_B R8, R8 ;  /* 0x00000008ff08723e */ /* 0x000fca00020006ff */
[----:B------:R-:W-:-:S05]  /*19690*/  HADD2.F32 R8, -RZ, R8.H0_H0 ;  /* 0x20000008ff087230 */ /* 0x000fca0000004100 */
[----:B------:R-:W-:-:S04]  /*196a0*/  FMUL R8, R8, UR23 ;  /* 0x0000001708087c20 */ /* 0x000fc80008400000 */
[----:B------:R-:W-:Y:S01]  /*196b0*/  FFMA R12, R39, UR22, R8 ;  /* 0x00000016270c7c23 */ /* 0x000fe20008000008 */
[----:B-1----:R-:W-:Y:S01]  /*196c0*/  @!P1 IADD3 R8, P3, R17, R18, RZ ;  /* 0x0000001211089210 */ /* 0x002fe20007f7e0ff */
[----:B------:R-:W-:Y:S01]  /*196d0*/  @!P2 IMAD.MOV.U32 R7, RZ, RZ, R30 ;  /* 0x000000ffff07a224 */ /* 0x000fe200078e001e */
[----:B------:R-:W3:Y:S02]  /*196e0*/  LDL.LU R39, [R1+0x360] ;  /* 0x0003600001277983 */ /* 0x000ee40000300800 */
[----:B------:R-:W-:Y:S01]  /*196f0*/  F2FP.SATFINITE.E4M3.F32.PACK_AB_MERGE_C R11, RZ, R12, RZ ;  /* 0x0000000cff0b723e */ /* 0x000fe200048070ff */
[----:B------:R-:W-:Y:S01]  /*19700*/  @!P1 IMAD.X R9, R10, 0x1, R19, P3 ;  /* 0x000000010a099824 */ /* 0x000fe200018e0613 */
[----:B------:R-:W0:Y:S04]  /*19710*/  @!P2 LDC.64 R12, c[0x0][0x5c0] ;  /* 0x00017000ff0cab82 */ /* 0x000e280000000a00 */
[----:B------:R1:W-:Y:S04]  /*19720*/  @!P1 STG.E.U8 desc[UR20][R8.64+0x79], R11 ;  /* 0x0000790b08009986 */ /* 0x0003e8000c101114 */
[----:B------:R-:W4:Y:S01]  /*19730*/  @!P2 LDG.E.U8 R6, desc[UR20][R4.64] ;  /* 0x000000140406a981 */ /* 0x000f22000c1e1100 */
[----:B------:R-:W-:Y:S01]  /*19740*/  ISETP.LT.OR P3, PT, R28, 0x2, !P0 ;  /* 0x000000021c00780c */ /* 0x000fe20004761670 */
[----:B-1----:R-:W-:Y:S01]  /*19750*/  @!P2 IMAD R8, R3, 0x180, RZ ;  /* 0x000001800308a824 */ /* 0x002fe200078e02ff */
[----:B----4-:R-:W-:-:S04]  /*19760*/  LOP3.LUT R6, R6, 0xff, RZ, 0xc0, !PT ;  /* 0x000000ff06067812 */ /* 0x010fc800078ec0ff */
[----:B------:R-:W-:-:S05]  /*19770*/  F2FP.F16.E4M3.UNPACK_B R6, R6 ;  /* 0x00000006ff06723e */ /* 0x000fca00020006ff */
[----:B------:R-:W-:-:S05]  /*19780*/  HADD2.F32 R6, -RZ, R6.H0_H0 ;  /* 0x20000006ff067230 */ /* 0x000fca0000004100 */
[----:B------:R-:W-:Y:S01]  /*19790*/  FMUL R10, R6, UR23 ;  /* 0x00000017060a7c20 */ /* 0x000fe20008400000 */
[----:B------:R-:W-:-:S04]  /*197a0*/  @!P2 IMAD.MOV.U32 R6, RZ, RZ, R24 ;  /* 0x000000ffff06a224 */ /* 0x000fc800078e0018 */
[----:B------:R-:W-:-:S04]  /*197b0*/  @!P2 IMAD.WIDE.U32 R6, R2, 0x180, R6 ;  /* 0x000001800206a825 */ /* 0x000fc800078e0006 */
[----:B--2---:R-:W-:Y:S02]  /*197c0*/  FFMA R10, R38, UR22, R10 ;  /* 0x00000016260a7c23 */ /* 0x004fe4000800000a */
[----:B------:R-:W2:Y:S01]  /*197d0*/  LDL.LU R38, [R1+0x364] ;  /* 0x0003640001267983 */ /* 0x000ea20000300800 */
[----:B0-----:R-:W-:Y:S02]  /*197e0*/  @!P2 IADD3 R6, P1, R6, R12, RZ ;  /* 0x0000000c0606a210 */ /* 0x001fe40007f3e0ff */
[----:B------:R-:W-:Y:S01]  /*197f0*/  F2FP.SATFINITE.E4M3.F32.PACK_AB_MERGE_C R9, RZ, R10, RZ ;  /* 0x0000000aff09723e */ /* 0x000fe200048070ff */
[----:B------:R-:W4:Y:S01]  /*19800*/  LDL.LU R40, [R1+0x368] ;  /* 0x0003680001287983 */ /* 0x000f220000300800 */
[--C-:B------:R-:W-:Y:S02]  /*19810*/  @!P2 IADD3.X R7, R13, R7, R8.reuse, P1, !PT ;  /* 0x000000070d07a210 */ /* 0x100fe40000ffe408 */
[----:B------:R-:W-:Y:S01]  /*19820*/  PRMT R8, RZ, 0x7610, R8 ;  /* 0x00007610ff087816 */ /* 0x000fe20000000008 */
[----:B------:R-:W0:Y:S02]  /*19830*/  @!P3 LDC.64 R12, c[0x0][0x5c0] ;  /* 0x00017000ff0cbb82 */ /* 0x000e240000000a00 */
[----:B------:R1:W-:Y:S04]  /*19840*/  @!P2 STG.E.U8 desc[UR20][R6.64], R9 ;  /* 0x000000090600a986 */ /* 0x0003e8000c101114 */
[----:B------:R-:W3:Y:S01]  /*19850*/  @!P3 LDG.E.U8 R8, desc[UR20][R4.64+0x1] ;  /* 0x000001140408b981 */ /* 0x000ee2000c1e1100 */
[----:B------:R-:W-:Y:S01]  /*19860*/  IADD3 R31, P1, R31, 0x188, RZ ;  /* 0x000001881f1f7810 */ /* 0x000fe20007f3e0ff */
[----:B-1----:R-:W-:-:S02]  /*19870*/  @!P3 IMAD.MOV.U32 R6, RZ, RZ, R24 ;  /* 0x000000ffff06b224 */ /* 0x002fc400078e0018 */
[----:B------:R-:W-:Y:S02]  /*19880*/  @!P3 IMAD.MOV.U32 R7, RZ, RZ, R30 ;  /* 0x000000ffff07b224 */ /* 0x000fe400078e001e */
[----:B------:R-:W-:Y:S01]  /*19890*/  IMAD.X R36, RZ, RZ, R37, P1 ;  /* 0x000000ffff247224 */ /* 0x000fe200008e0625 */
[----:B------:R-:W-:Y:S01]  /*198a0*/  ISETP.GE.AND P1, PT, R29, 0x189, PT ;  /* 0x000001891d00780c */ /* 0x000fe20003f26270 */
[----:B------:R-:W-:-:S03]  /*198b0*/  @!P3 IMAD.WIDE.U32 R6, R2, 0x180, R6 ;  /* 0x000001800206b825 */ /* 0x000fc600078e0006 */
[----:B------:R-:W-:Y:S01]  /*198c0*/  ISETP.LT.OR P2, PT, R28, 0x1, !P1 ;  /* 0x000000011c00780c */ /* 0x000fe20004f41670 */
[----:B------:R-:W-:Y:S02]  /*198d0*/  IMAD R36, R36, UR8, RZ ;  /* 0x0000000824247c24 */ /* 0x000fe4000f8e02ff */
[----:B------:R-:W-:-:S04]  /*198e0*/  IMAD.WIDE.U32 R32, R31, UR8, R32 ;  /* 0x000000081f207c25 */ /* 0x000fc8000f8e0020 */
[----:B------:R-:W-:Y:S02]  /*198f0*/  @!P3 IMAD R9, R3, 0x180, RZ ;  /* 0x000001800309b824 */ /* 0x000fe400078e02ff */
[----:B------:R-:W-:-:S04]  /*19900*/  IMAD R31, R31, UR9, R36 ;  /* 0x000000091f1f7c24 */ /* 0x000fc8000f8e0224 */
[----:B------:R-:W1:Y:S01]  /*19910*/  @!P2 LDC.64 R16, c[0x0][0x5c0] ;  /* 0x00017000ff10ab82 */ /* 0x000e620000000a00 */
[----:B---3--:R-:W-:-:S04]  /*19920*/  LOP3.LUT R8, R8, 0xff, RZ, 0xc0, !PT ;  /* 0x000000ff08087812 */ /* 0x008fc800078ec0ff */
[----:B------:R-:W-:-:S05]  /*19930*/  F2FP.F16.E4M3.UNPACK_B R8, R8 ;  /* 0x00000008ff08723e */ /* 0x000fca00020006ff */
[----:B------:R-:W-:-:S05]  /*19940*/  HADD2.F32 R8, -RZ, R8.H0_H0 ;  /* 0x20000008ff087230 */ /* 0x000fca0000004100 */
[----:B------:R-:W-:-:S04]  /*19950*/  FMUL R8, R8, UR23 ;  /* 0x0000001708087c20 */ /* 0x000fc80008400000 */
[----:B------:R-:W-:Y:S01]  /*19960*/  FFMA R10, R39, UR22, R8 ;  /* 0x00000016270a7c23 */ /* 0x000fe20008000008 */
[----:B0-----:R-:W-:Y:S02]  /*19970*/  @!P3 IADD3 R8, P5, R6, R12, RZ ;  /* 0x0000000c0608b210 */ /* 0x001fe40007fbe0ff */
[----:B------:R-:W-:Y:S02]  /*19980*/  IADD3 R6, P4, R32, UR10, RZ ;  /* 0x0000000a20067c10 */ /* 0x000fe4000ff9e0ff */
[----:B------:R-:W-:Y:S02]  /*19990*/  @!P3 IADD3.X R9, R13, R7, R9, P5, !PT ;  /* 0x000000070d09b210 */ /* 0x000fe40002ffe409 */
[----:B------:R-:W-:Y:S02]  /*199a0*/  F2FP.SATFINITE.E4M3.F32.PACK_AB_MERGE_C R13, RZ, R10, RZ ;  /* 0x0000000aff0d723e */ /* 0x000fe400048070ff */
[----:B------:R-:W-:Y:S02]  /*199b0*/  PRMT R10, RZ, 0x7610, R10 ;  /* 0x00007610ff0a7816 */ /* 0x000fe4000000000a */
[----:B------:R-:W-:Y:S01]  /*199c0*/  IADD3.X R7, R33, UR11, R31, P4, !PT ;  /* 0x0000000b21077c10 */ /* 0x000fe2000a7fe41f */
[----:B------:R0:W-:Y:S04]  /*199d0*/  @!P3 STG.E.U8 desc[UR20][R8.64+0x1], R13 ;  /* 0x0000010d0800b986 */ /* 0x0001e8000c101114 */
[----:B------:R-:W3:Y:S01]  /*199e0*/  @!P2 LDG.E.U8 R10, desc[UR20][R6.64] ;  /* 0x00000014060aa981 */ /* 0x000ee2000c1e1100 */
[----:B------:R-:W-:Y:S01]  /*199f0*/  @!P2 IMAD R15, R3, 0x180, RZ ;  /* 0x00000180030fa824 */ /* 0x000fe200078e02ff */
[----:B------:R-:W-:Y:S01]  /*19a00*/  ISETP.LT.OR P3, PT, R28, 0x2, !P1 ;  /* 0x000000021c00780c */ /* 0x000fe20004f61670 */
[----:B0-----:R-:W-:-:S02]  /*19a10*/  @!P2 IMAD.MOV.U32 R8, RZ, RZ, R24 ;  /* 0x000000ffff08a224 */ /* 0x001fc400078e0018 */
[----:B------:R-:W-:Y:S01]  /*19a20*/  @!P2 IMAD.MOV.U32 R9, RZ, RZ, R30 ;  /* 0x000000ffff09a224 */ /* 0x000fe200078e001e */
[----:B---3--:R-:W-:-:S04]  /*19a30*/  LOP3.LUT R10, R10, 0xff, RZ, 0xc0, !PT ;  /* 0x000000ff0a0a7812 */ /* 0x008fc800078ec0ff */
[----:B------:R-:W-:-:S05]  /*19a40*/  F2FP.F16.E4M3.UNPACK_B R10, R10 ;  /* 0x0000000aff0a723e */ /* 0x000fca00020006ff */
[----:B------:R-:W-:Y:S02]  /*19a50*/  HADD2.F32 R12, -RZ, R10.H0_H0 ;  /* 0x2000000aff0c7230 */ /* 0x000fe40000004100 */
[----:B------:R-:W-:-:S04]  /*19a60*/  @!P2 IMAD.WIDE.U32 R10, R2, 0x180, R8 ;  /* 0x00000180020aa825 */ /* 0x000fc800078e0008 */
[----:B------:R-:W-:Y:S01]  /*19a70*/  FMUL R12, R12, UR23 ;  /* 0x000000170c0c7c20 */ /* 0x000fe20008400000 */
[----:B------:R-:W-:Y:S01]  /*19a80*/  @!P2 IMAD.IADD R14, R11, 0x1, R15 ;  /* 0x000000010b0ea824 */ /* 0x000fe200078e020f */
[----:B-1----:R-:W-:Y:S02]  /*19a90*/  @!P2 IADD3 R8, P4, P5, R10, UR14, R16 ;  /* 0x0000000e0a08ac10 */ /* 0x002fe4000fd9e010 */
[----:B--2---:R-:W-:Y:S01]  /*19aa0*/  FFMA R12, R38, UR22, R12 ;  /* 0x00000016260c7c23 */ /* 0x004fe2000800000c */
[----:B------:R-:W-:Y:S01]  /*19ab0*/  PRMT R10, RZ, 0x7610, R10 ;  /* 0x00007610ff0a7816 */ /* 0x000fe2000000000a */
[----:B------:R-:W-:Y:S01]  /*19ac0*/  @!P3 IMAD R15, R3, 0x180, RZ ;  /* 0x00000180030fb824 */ /* 0x000fe200078e02ff */
[----:B------:R-:W-:Y:S01]  /*19ad0*/  @!P2 IADD3.X R9, R14, UR12, R17, P4, P5 ;  /* 0x0000000c0e09ac10 */ /* 0x000fe2000a7ea411 */
[----:B------:R-:W2:Y:S01]  /*19ae0*/  LDL.LU R38, [R1+0x36c] ;  /* 0x00036c0001267983 */ /* 0x000ea20000300800 */
[----:B------:R-:W-:Y:S01]  /*19af0*/  F2FP.SATFINITE.E4M3.F32.PACK_AB_MERGE_C R13, RZ, R12, RZ ;  /* 0x0000000cff0d723e */ /* 0x000fe200048070ff */
[----:B------:R-:W0:Y:S02]  /*19b00*/  @!P3 LDC.64 R16, c[0x0][0x5c0] ;  /* 0x00017000ff10bb82 */ /* 0x000e240000000a00 */
[----:B------:R-:W3:Y:S04]  /*19b10*/  LDL.LU R39, [R1+0x370] ;  /* 0x0003700001277983 */ /* 0x000ee80000300800 */
[----:B------:R1:W-:Y:S04]  /*19b20*/  @!P2 STG.E.U8 desc[UR20][R8.64], R13 ;  /* 0x0000000d0800a986 */ /* 0x0003e8000c101114 */
[----:B------:R-:W4:Y:S01]  /*19b30*/  @!P3 LDG.E.U8 R10, desc[UR20][R6.64+0x1] ;  /* 0x00000114060ab981 */ /* 0x000f22000c1e1100 */
[----:B------:R-:W-:Y:S01]  /*19b40*/  ISETP.LT.OR P2, PT, R28, 0x9, !P0 ;  /* 0x000000091c00780c */ /* 0x000fe20004741670 */
[----:B-1----:R-:W-:-:S02]  /*19b50*/  @!P3 IMAD.MOV.U32 R8, RZ, RZ, R24 ;  /* 0x000000ffff08b224 */ /* 0x002fc400078e0018 */
[----:B------:R-:W-:Y:S01]  /*19b60*/  @!P3 IMAD.MOV.U32 R9, RZ, RZ, R30 ;  /* 0x000000ffff09b224 */ /* 0x000fe200078e001e */
[----:B----4-:R-:W-:-:S04]  /*19b70*/  LOP3.LUT R10, R10, 0xff, RZ, 0xc0, !PT ;  /* 0x000000ff0a0a7812 */ /* 0x010fc800078ec0ff */
[----:B------:R-:W-:-:S05]  /*19b80*/  F2FP.F16.E4M3.UNPACK_B R10, R10 ;  /* 0x0000000aff0a723e */ /* 0x000fca00020006ff */
[----:B------:R-:W-:Y:S02]  /*19b90*/  HADD2.F32 R12, -RZ, R10.H0_H0 ;  /* 0x2000000aff0c7230 */ /* 0x000fe40000004100 */
[----:B------:R-:W-:-:S04]  /*19ba0*/  @!P3 IMAD.WIDE.U32 R10, R2, 0x180, R8 ;  /* 0x00000180020ab825 */ /* 0x000fc800078e0008 */
[----:B------:R-:W-:Y:S01]  /*19bb0*/  FMUL R12, R12, UR23 ;  /* 0x000000170c0c7c20 */ /* 0x000fe20008400000 */
[----:B------:R-:W-:Y:S01]  /*19bc0*/  @!P3 IMAD.IADD R8, R11, 0x1, R15 ;  /* 0x000000010b08b824 */ /* 0x000fe200078e020f */
[----:B0-----:R-:W-:Y:S01]  /*19bd0*/  @!P3 IADD3 R10, P4, P5, R10, UR14, R16 ;  /* 0x0000000e0a0abc10 */ /* 0x001fe2000fd9e010 */
[----:B------:R-:W0:Y:S01]  /*19be0*/  @!P2 LDC.64 R14, c[0x0][0x5c0] ;  /* 0x00017000ff0eab82 */ /* 0x000e220000000a00 */
[----:B------:R-:W-:Y:S02]  /*19bf0*/  FFMA R12, R40, UR22, R12 ;  /* 0x00000016280c7c23 */ /* 0x000fe4000800000c */
[----:B------:R-:W-:Y:S02]  /*19c00*/  @!P3 IADD3.X R11, R8, UR12, R17, P4, P5 ;  /* 0x0000000c080bbc10 */ /* 0x000fe4000a7ea411 */
[----:B------:R-:W-:Y:S02]  /*19c10*/  PRMT R8, RZ, 0x7610, R8 ;  /* 0x00007610ff087816 */ /* 0x000fe40000000008 */
[----:B------:R-:W-:-:S05]  /*19c20*/  F2FP.SATFINITE.E4M3.F32.PACK_AB_MERGE_C R13, RZ, R12, RZ ;  /* 0x0000000cff0d723e */ /* 0x000fca00048070ff */
[----:B------:R1:W-:Y:S04]  /*19c30*/  @!P3 STG.E.U8 desc[UR20][R10.64+0x1], R13 ;  /* 0x0000010d0a00b986 */ /* 0x0003e8000c101114 */
[----:B------:R-:W4:Y:S01]  /*19c40*/  @!P2 LDG.E.U8 R8, desc[UR20][R4.64+0x8] ;  /* 0x000008140408a981 */ /* 0x000f22000c1e1100 */
[----:B------:R-:W-:Y:S01]  /*19c50*/  @!P2 IMAD.MOV.U32 R9, RZ, RZ, R30 ;  /* 0x000000ffff09a224 */ /* 0x000fe200078e001e */
        /* <DEDUP_REMOVED lines=18> */
[----:B------:R-:W-:Y:S01]  /*19d80*/  ISETP.LT.OR P2, PT, R28, 0x9, !P1 ;  /* 0x000000091c00780c */ /* 0x000fe20004f41670 */
[----:B-1----:R-:W-:-:S02]  /*19d90*/  @!P3 IMAD.MOV.U32 R8, RZ, RZ, R24 ;  /* 0x000000ffff08b224 */ /* 0x002fc400078e0018 */
[----:B------:R-:W-:-:S10]  /*19da0*/  @!P3 IMAD.MOV.U32 R9, RZ, RZ, R30 ;  /* 0x000000ffff09b224 */ /* 0x000fd400078e001e */
[----:B------:R-:W1:Y:S01]  /*19db0*/  @!P2 LDC.64 R16, c[0x0][0x5c0] ;  /* 0x00017000ff10ab82 */ /* 0x000e620000000a00 */
[----:B---3--:R-:W-:-:S04]  /*19dc0*/  LOP3.LUT R10, R10, 0xff, RZ, 0xc0, !PT ;  /* 0x000000ff0a0a7812 */ /* 0x008fc800078ec0ff */
[----:B------:R-:W-:-:S05]  /*19dd0*/  F2FP.F16.E4M3.UNPACK_B R10, R10 ;  /* 0x0000000aff0a723e */ /* 0x000fca00020006ff */
[----:B------:R-:W-:-:S05]  /*19de0*/  HADD2.F32 R10, -RZ, R10.H0_H0 ;  /* 0x2000000aff0a7230 */ /* 0x000fca0000004100 */
[----:B------:R-:W-:Y:S01]  /*19df0*/  FMUL R12, R10, UR23 ;  /* 0x000000170a0c7c20 */ /* 0x000fe20008400000 */
[----:B------:R-:W-:-:S04]  /*19e00*/  @!P3 IMAD.WIDE.U32 R10, R2, 0x180, R8 ;  /* 0x00000180020ab825 */ /* 0x000fc800078e0008 */
[----:B------:R-:W-:Y:S01]  /*19e10*/  FFMA R12, R39, UR22, R12 ;  /* 0x00000016270c7c23 */ /* 0x000fe2000800000c */
[----:B------:R-:W-:Y:S01]  /*19e20*/  @!P3 IMAD R9, R3, 0x180, RZ ;  /* 0x000001800309b824 */ /* 0x000fe200078e02ff */
[----:B0-----:R-:W-:Y:S02]  /*19e30*/  @!P3 IADD3 R8, P4, R10, R14, RZ ;  /* 0x0000000e0a08b210 */ /* 0x001fe40007f9e0ff */
[----:B------:R-:W-:Y:S02]  /*19e40*/  PRMT R10, RZ, 0x7610, R10 ;  /* 0x00007610ff0a7816 */ /* 0x000fe4000000000a */
[----:B------:R-:W-:Y:S02]  /*19e50*/  @!P3 IADD3.X R9, R15, R11, R9, P4, !PT ;  /* 0x0000000b0f09b210 */ /* 0x000fe400027fe409 */
[----:B------:R-:W-:-:S05]  /*19e60*/  F2FP.SATFINITE.E4M3.F32.PACK_AB_MERGE_C R13, RZ, R12, RZ ;  /* 0x0000000cff0d723e */ /* 0x000fca00048070ff */
[----:B------:R0:W-:Y:S04]  /*19e70*/  @!P3 STG.E.U8 desc[UR20][R8.64+0x9], R13 ;  /* 0x0000090d0800b986 */ /* 0x0001e8000c101114 */
[----:B------:R-:W3:Y:S01]  /*19e80*/  @!P2 LDG.E.U8 R10, desc[UR20][R6.64+0x8] ;  /* 0x00000814060aa981 */ /* 0x000ee2000c1e1100 */
[----:B------:R-:W-:Y:S02]  /*19e90*/  @!P2 IMAD R15, R3, 0x180, RZ ;  /* 0x00000180030fa824 */ /* 0x000fe400078e02ff */
[----:B0-----:R-:W-:Y:S02]  /*19ea0*/  @!P2 IMAD.MOV.U32 R8, RZ, RZ, R24 ;  /* 0x000000ffff08a224 */ /* 0x001fe400078e0018 */
[----:B------:R-:W-:Y:S01]  /*19eb0*/  @!P2 IMAD.MOV.U32 R9, RZ, RZ, R30 ;  /* 0x000000ffff09a224 */ /* 0x000fe200078e001e */
[----:B------:R-:W-:-:S02]  /*19ec0*/  ISETP.LT.OR P3, PT, R28, 0xa, !P1 ;  /* 0x0000000a1c00780c */ /* 0x000fc40004f61670 */
[----:B---3--:R-:W-:-:S04]  /*19ed0*/  LOP3.LUT R10, R10, 0xff, RZ, 0xc0, !PT ;  /* 0x000000ff0a0a7812 */ /* 0x008fc800078ec0ff */
[----:B------:R-:W-:-:S05]  /*19ee0*/  F2FP.F16.E4M3.UNPACK_B R10, R10 ;  /* 0x0000000aff0a723e */ /* 0x000fca00020006ff */
[----:B------:R-:W-:Y:S02]  /*19ef0*/  HADD2.F32 R12, -RZ, R10.H0_H0 ;  /* 0x2000000aff0c7230 */ /* 0x000fe40000004100 */
[----:B------:R-:W-:-:S04]  /*19f00*/  @!P2 IMAD.WIDE.U32 R10, R2, 0x180, R8 ;  /* 0x00000180020aa825 */ /* 0x000fc800078e0008 */
[----:B------:R-:W-:Y:S01]  /*19f10*/  FMUL R12, R12, UR23 ;  /* 0x000000170c0c7c20 */ /* 0x000fe20008400000 */
[----:B------:R-:W-:Y:S01]  /*19f20*/  @!P2 IMAD.IADD R8, R11, 0x1, R15 ;  /* 0x000000010b08a824 */ /* 0x000fe200078e020f */
[----:B-1----:R-:W-:Y:S02]  /*19f30*/  @!P2 IADD3 R10, P4, P5, R10, UR14, R16 ;  /* 0x0000000e0a0aac10 */ /* 0x002fe4000fd9e010 */
[----:B--2---:R-:W-:Y:S02]  /*19f40*/  FFMA R12, R38, UR22, R12 ;  /* 0x00000016260c7c23 */ /* 0x004fe4000800000c */
[----:B------:R-:W-:Y:S01]  /*19f50*/  @!P2 IADD3.X R11, R8, UR12, R17, P4, P5 ;  /* 0x0000000c080bac10 */ /* 0x000fe2000a7ea411 */
[----:B------:R-:W-:Y:S01]  /*19f60*/  @!P3 IMAD.MOV.U32 R9, RZ, RZ, R30 ;  /* 0x000000ffff09b224 */ /* 0x000fe200078e001e */
[----:B------:R-:W-:Y:S01]  /*19f70*/  PRMT R8, RZ, 0x7610, R8 ;  /* 0x00007610ff087816 */ /* 0x000fe20000000008 */
[----:B------:R-:W0:Y:S01]  /*19f80*/  @!P3 LDC.64 R16, c[0x0][0x5c0] ;  /* 0x00017000ff10bb82 */ /* 0x000e220000000a00 */
[----:B------:R-:W-:Y:S01]  /*19f90*/  F2FP.SATFINITE.E4M3.F32.PACK_AB_MERGE_C R13, RZ, R12, RZ ;  /* 0x0000000cff0d723e */ /* 0x000fe200048070ff */
[----:B------:R-:W-:Y:S01]  /*19fa0*/  @!P3 IMAD R15, R3, 0x180, RZ ;  /* 0x00000180030fb824 */ /* 0x000fe200078e02ff */
[----:B------:R-:W2:Y:S04]  /*19fb0*/  LDL.LU R38, [R1+0x37c] ;  /* 0x00037c0001267983 */ /* 0x000ea80000300800 */
[----:B------:R1:W-:Y:S04]  /*19fc0*/  @!P2 STG.E.U8 desc[UR20][R10.64+0x8], R13 ;  /* 0x0000080d0a00a986 */ /* 0x0003e8000c101114 */
[----:B------:R-:W3:Y:S01]  /*19fd0*/  @!P3 LDG.E.U8 R8, desc[UR20][R6.64+0x9] ;  /* 0x000009140608b981 */ /* 0x000ee2000c1e1100 */
[----:B------:R-:W-:-:S03]  /*19fe0*/  ISETP.LT.OR P2, PT, R28, 0x11, !P0 ;  /* 0x000000111c00780c */ /* 0x000fc60004741670 */
[----:B------:R-:W2:Y:S01]  /*19ff0*/  LDL.LU R39, [R1+0x380] ;  /* 0x0003800001277983 */ /* 0x000ea20000300800 */
[----:B---3--:R-:W-:-:S04]  /*1a000*/  LOP3.LUT R8, R8, 0xff, RZ, 0xc0, !PT ;  /* 0x000000ff08087812 */ /* 0x008fc800078ec0ff */
[----:B------:R-:W-:-:S05]  /*1a010*/  F2FP.F16.E4M3.UNPACK_B R8, R8 ;  /* 0x00000008ff08723e */ /* 0x000fca00020006ff */
[----:B------:R-:W-:Y:S02]  /*1a020*/  HADD2.F32 R12, -RZ, R8.H0_H0 ;  /* 0x20000008ff0c7230 */ /* 0x000fe40000004100 */
[----:B------:R-:W-:-:S03]  /*1a030*/  @!P3 IMAD.MOV.U32 R8, RZ, RZ, R24 ;  /* 0x000000ffff08b224 */ /* 0x000fc600078e0018 */
[----:B------:R-:W-:Y:S01]  /*1a040*/  FMUL R12, R12, UR23 ;  /* 0x000000170c0c7c20 */ /* 0x000fe20008400000 */
[----:B------:R-:W-:-:S04]  /*1a050*/  @!P3 IMAD.WIDE.U32 R8, R2, 0x180, R8 ;  /* 0x000001800208b825 */ /* 0x000fc800078e0008 */
[----:B----4-:R-:W-:Y:S01]  /*1a060*/  FFMA R12, R40, UR22, R12 ;  /* 0x00000016280c7c23 */ /* 0x010fe2000800000c */
[----:B-1----:R-:W-:Y:S01]  /*1a070*/  @!P3 IMAD.IADD R10, R9, 0x1, R15 ;  /* 0x00000001090ab824 */ /* 0x002fe200078e020f */
[----:B0-----:R-:W-:Y:S01]  /*1a080*/  @!P3 IADD3 R8, P4, P5, R8, UR14, R16 ;  /* 0x0000000e0808bc10 */ /* 0x001fe2000fd9e010 */
[----:B------:R-:W0:Y:S02]  /*1a090*/  @!P2 LDC.64 R14, c[0x0][0x5c0] ;  /* 0x00017000ff0eab82 */ /* 0x000e240000000a00 */
[----:B------:R-:W-:Y:S02]  /*1a0a0*/  F2FP.SATFINITE.E4M3.F32.PACK_AB_MERGE_C R13, RZ, R12, RZ ;  /* 0x0000000cff0d723e */ /* 0x000fe400048070ff */
[----:B------:R-:W-:Y:S02]  /*1a0b0*/  @!P3 IADD3.X R9, R10, UR12, R17, P4, P5 ;  /* 0x0000000c0a09bc10 */ /* 0x000fe4000a7ea411 */
[----:B------:R-:W-:-:S03]  /*1a0c0*/  PRMT R10, RZ, 0x7610, R10 ;  /* 0x00007610ff0a7816 */ /* 0x000fc6000000000a */
[----:B------:R1:W-:Y:S04]  /*1a0d0*/  @!P3 STG.E.U8 desc[UR20][R8.64+0x9], R13 ;  /* 0x0000090d0800b986 */ /* 0x0003e8000c101114 */
[----:B------:R-:W3:Y:S01]  /*1a0e0*/  @!P2 LDG.E.U8 R10, desc[UR20][R4.64+0x10] ;  /* 0x00001014040aa981 */ /* 0x000ee2000c1e1100 */
[----:B------:R-:W-:Y:S01]  /*1a0f0*/  ISETP.LT.OR P3, PT, R28, 0x12, !P0 ;  /* 0x000000121c00780c */ /* 0x000fe20004761670 */
[----:B-1----:R-:W-:Y:S02]  /*1a100*/  @!P2 IMAD.MOV.U32 R8, RZ, RZ, R24 ;  /* 0x000000ffff08a224 */ /* 0x002fe400078e0018 */
[----:B------:R-:W-:Y:S01]  /*1a110*/  @!P2 IMAD.MOV.U32 R9, RZ, RZ, R30 ;  /* 0x000000ffff09a224 */ /* 0x000fe200078e001e */
[----:B---3--:R-:W-:-:S04]  /*1a120*/  LOP3.LUT R10, R10, 0xff, RZ, 0xc0, !PT ;  /* 0x000000ff0a0a7812 */ /* 0x008fc800078ec0ff */
[----:B------:R-:W-:-:S05]  /*1a130*/  F2FP.F16.E4M3.UNPACK_B R10, R10 ;  /* 0x0000000aff0a723e */ /* 0x000fca00020006ff */
[----:B------:R-:W-:-:S05]  /*1a140*/  HADD2.F32 R10, -RZ, R10.H0_H0 ;  /* 0x2000000aff0a7230 */ /* 0x000fca0000004100 */
[----:B------:R-:W-:Y:S01]  /*1a150*/  FMUL R12, R10, UR23 ;  /* 0x000000170a0c7c20 */ /* 0x000fe20008400000 */
[----:B------:R-:W-:-:S04]  /*1a160*/  @!P2 IMAD.WIDE.U32 R10, R2, 0x180, R8 ;  /* 0x00000180020aa825 */ /* 0x000fc800078e0008 */
[----:B--2---:R-:W-:Y:S01]  /*1a170*/  FFMA R12, R38, UR22, R12 ;  /* 0x00000016260c7c23 */ /* 0x004fe2000800000c */
[----:B------:R-:W-:Y:S01]  /*1a180*/  @!P2 IMAD R9, R3, 0x180, RZ ;  /* 0x000001800309a824 */ /* 0x000fe200078e02ff */
[----:B0-----:R-:W-:Y:S01]  /*1a190*/  @!P2 IADD3 R8, P4, R10, R14, RZ ;  /* 0x0000000e0a08a210 */ /* 0x001fe20007f9e0ff */
[----:B------:R-:W2:Y:S01]  /*1a1a0*/  LDL.LU R38, [R1+0x384] ;  /* 0x0003840001267983 */ /* 0x000ea20000300800 */
[----:B------:R-:W-:Y:S02]  /*1a1b0*/  PRMT R10, RZ, 0x7610, R10 ;  /* 0x00007610ff0a7816 */ /* 0x000fe4000000000a */
[----:B------:R-:W-:Y:S01]  /*1a1c0*/  @!P2 IADD3.X R9, R15, R11, R9, P4, !PT ;  /* 0x0000000b0f09a210 */ /* 0x000fe200027fe409 */
[----:B------:R-:W3:Y:S01]  /*1a1d0*/  LDL.LU R40, [R1+0x388] ;  /* 0x0003880001287983 */ /* 0x000ee20000300800 */
[----:B------:R-:W-:Y:S01]  /*1a1e0*/  F2FP.SATFINITE.E4M3.F32.PACK_AB_MERGE_C R13, RZ, R12, RZ ;  /* 0x0000000cff0d723e */ /* 0x000fe200048070ff */
[----:B------:R-:W0:Y:S04]  /*1a1f0*/  @!P3 LDC.64 R14, c[0x0][0x5c0] ;  /* 0x00017000ff0ebb82 */ /* 0x000e280000000a00 */
[----:B------:R1:W-:Y:S04]  /*1a200*/  @!P2 STG.E.U8 desc[UR20][R8.64+0x10], R13 ;  /* 0x0000100d0800a986 */ /* 0x0003e8000c101114 */
[----:B------:R-:W4:Y:S01]  /*1a210*/  @!P3 LDG.E.U8 R10, desc[UR20][R4.64+0x11] ;  /* 0x00001114040ab981 */ /* 0x000f22000c1e1100 */
[----:B------:R-:W-:Y:S01]  /*1a220*/  ISETP.LT.OR P2, PT, R28, 0x11, !P1 ;  /* 0x000000111c00780c */ /* 0x000fe20004f41670 */
[----:B-1----:R-:W-:-:S02]  /*1a230*/  @!P3 IMAD.MOV.U32 R8, RZ, RZ, R24 ;  /* 0x000000ffff08b224 */ /* 0x002fc400078e0018 */
[----:B------:R-:W-:-:S10]  /*1a240*/  @!P3 IMAD.MOV.U32 R9, RZ, RZ, R30 ;  /* 0x000000ffff09b224 */ /* 0x000fd400078e001e */
[----:B------:R-:W1:Y:S01]  /*1a250*/  @!P2 LDC.64 R16, c[0x0][0x5c0] ;  /* 0x00017000ff10ab82 */ /* 0x000e620000000a00 */
[----:B----4-:R-:W-:-:S04]  /*1a260*/  LOP3.LUT R10, R10, 0xff, RZ, 0xc0, !PT ;  /* 0x000000ff0a0a7812 */ /* 0x010fc800078ec0ff */
        /* <DEDUP_REMOVED lines=11> */
[----:B------:R-:W4:Y:S01]  /*1a320*/  @!P2 LDG.E.U8 R10, desc[UR20][R6.64+0x10] ;  /* 0x00001014060aa981 */ /* 0x000f22000c1e1100 */
[----:B------:R-:W-:Y:S02]  /*1a330*/  @!P2 IMAD R15, R3, 0x180, RZ ;  /* 0x00000180030fa824 */ /* 0x000fe400078e02ff */
[----:B0-----:R-:W-:Y:S02]  /*1a340*/  @!P2 IMAD.MOV.U32 R8, RZ, RZ, R24 ;  /* 0x000000ffff08a224 */ /* 0x001fe400078e0018 */
[----:B------:R-:W-:Y:S01]  /*1a350*/  @!P2 IMAD.MOV.U32 R9, RZ, RZ, R30 ;  /* 0x000000ffff09a224 */ /* 0x000fe200078e001e */
[----:B------:R-:W-:-:S02]  /*1a360*/  ISETP.LT.OR P3, PT, R28, 0x12, !P1 ;  /* 0x000000121c00780c */ /* 0x000fc40004f61670 */
[----:B----4-:R-:W-:-:S04]  /*1a370*/  LOP3.LUT R10, R10, 0xff, RZ, 0xc0, !PT ;  /* 0x000000ff0a0a7812 */ /* 0x010fc800078ec0ff */
        /* <DEDUP_REMOVED lines=15> */
[----:B------:R-:W4:Y:S01]  /*1a470*/  @!P3 LDG.E.U8 R8, desc[UR20][R6.64+0x11] ;  /* 0x000011140608b981 */ /* 0x000f22000c1e1100 */
[----:B------:R-:W-:-:S03]  /*1a480*/  ISETP.LT.OR P2, PT, R28, 0x19, !P0 ;  /* 0x000000191c00780c */ /* 0x000fc60004741670 */
[----:B------:R-:W2:Y:S01]  /*1a490*/  LDL.LU R39, [R1+0x390] ;  /* 0x0003900001277983 */ /* 0x000ea20000300800 */
[----:B----4-:R-:W-:-:S04]  /*1a4a0*/  LOP3.LUT R8, R8, 0xff, RZ, 0xc0, !PT ;  /* 0x000000ff08087812 */ /* 0x010fc800078ec0ff */
[----:B------:R-:W-:-:S05]  /*1a4b0*/  F2FP.F16.E4M3.UNPACK_B R8, R8 ;  /* 0x00000008ff08723e */ /* 0x000fca00020006ff */
[----:B------:R-:W-:Y:S02]  /*1a4c0*/  HADD2.F32 R12, -RZ, R8.H0_H0 ;  /* 0x20000008ff0c7230 */ /* 0x000fe40000004100 */
[----:B------:R-:W-:-:S03]  /*1a4d0*/  @!P3 IMAD.MOV.U32 R8, RZ, RZ, R24 ;  /* 0x000000ffff08b224 */ /* 0x000fc600078e0018 */
[----:B------:R-:W-:Y:S01]  /*1a4e0*/  FMUL R12, R12, UR23 ;  /* 0x000000170c0c7c20 */ /* 0x000fe20008400000 */
[----:B------:R-:W-:-:S04]  /*1a4f0*/  @!P3 IMAD.WIDE.U32 R8, R2, 0x180, R8 ;  /* 0x000001800208b825 */ /* 0x000fc800078e0008 */
[----:B---3--:R-:W-:Y:S01]  /*1a500*/  FFMA R12, R40, UR22, R12 ;  /* 0x00000016280c7c23 */ /* 0x008fe2000800000c */
        /* <DEDUP_REMOVED lines=909> */
[----:B------:R-:W-:Y:S02]  /*1dde0*/  @!P2 IADD3.X R9, R15, R11, R9, P3, !PT ;  /* 0x0000000b0f09a210 */ /* 0x000fe40001ffe409 */
[----:B------:R-:W-:Y:S01]  /*1ddf0*/  F2FP.SATFINITE.E4M3.F32.PACK_AB_MERGE_C R13, RZ, R12, RZ ;  /* 0x0000000cff0d723e */ /* 0x000fe200048070ff */
[----:B------:R-:W0:Y:S04]  /*1de00*/  @!P0 LDC.64 R14, c[0x0][0x5c0] ;  /* 0x00017000ff0e8b82 */ /* 0x000e280000000a00 */
[----:B------:R1:W-:Y:S04]  /*1de10*/  @!P2 STG.E.U8 desc[UR20][R8.64+0x78], R13 ;  /* 0x0000780d0800a986 */ /* 0x0003e8000c101114 */
[----:B------:R3:W4:Y:S01]  /*1de20*/  @!P0 LDG.E.U8 R10, desc[UR20][R4.64+0x79] ;  /* 0x00007914040a8981 */ /* 0x000722000c1e1100 */
[----:B------:R-:W-:Y:S01]  /*1de30*/  ISETP.LT.OR P2, PT, R28, 0x79, !P1 ;  /* 0x000000791c00780c */ /* 0x000fe20004f41670 */
[----:B---3--:R-:W-:-:S02]  /*1de40*/  @!P0 IMAD.MOV.U32 R4, RZ, RZ, R24 ;  /* 0x000000ffff048224 */ /* 0x008fc400078e0018 */
[----:B------:R-:W-:Y:S02]  /*1de50*/  @!P0 IMAD.MOV.U32 R5, RZ, RZ, R30 ;  /* 0x000000ffff058224 */ /* 0x000fe400078e001e */
[----:B-1----:R-:W-:Y:S01]  /*1de60*/  @!P0 IMAD R8, R3, 0x180, RZ ;  /* 0x0000018003088824 */ /* 0x002fe200078e02ff */
[----:B----4-:R-:W-:-:S04]  /*1de70*/  LOP3.LUT R10, R10, 0xff, RZ, 0xc0, !PT ;  /* 0x000000ff0a0a7812 */ /* 0x010fc800078ec0ff */
[----:B------:R-:W-:-:S05]  /*1de80*/  F2FP.F16.E4M3.UNPACK_B R10, R10 ;  /* 0x0000000aff0a723e */ /* 0x000fca00020006ff */
[----:B------:R-:W-:-:S05]  /*1de90*/  HADD2.F32 R10, -RZ, R10.H0_H0 ;  /* 0x2000000aff0a7230 */ /* 0x000fca0000004100 */
[----:B------:R-:W-:Y:S01]  /*1dea0*/  FMUL R12, R10, UR23 ;  /* 0x000000170a0c7c20 */ /* 0x000fe20008400000 */
[----:B------:R-:W-:-:S04]  /*1deb0*/  @!P0 IMAD.WIDE.U32 R10, R2, 0x180, R4 ;  /* 0x00000180020a8825 */ /* 0x000fc800078e0004 */
[----:B------:R-:W-:Y:S01]  /*1dec0*/  FFMA R12, R39, UR22, R12 ;  /* 0x00000016270c7c23 */ /* 0x000fe2000800000c */
[----:B0-----:R-:W-:-:S04]  /*1ded0*/  @!P0 IADD3 R4, P3, R10, R14, RZ ;  /* 0x0000000e0a048210 */ /* 0x001fc80007f7e0ff */
[--C-:B------:R-:W-:Y:S02]  /*1dee0*/  @!P0 IADD3.X R5, R15, R11, R8.reuse, P3, !PT ;  /* 0x0000000b0f058210 */ /* 0x100fe40001ffe408 */
[----:B------:R-:W-:Y:S01]  /*1def0*/  F2FP.SATFINITE.E4M3.F32.PACK_AB_MERGE_C R11, RZ, R12, RZ ;  /* 0x0000000cff0b723e */ /* 0x000fe200048070ff */
[----:B------:R-:W0:Y:S01]  /*1df00*/  @!P2 LDC.64 R14, c[0x0][0x5c0] ;  /* 0x00017000ff0eab82 */ /* 0x000e220000000a00 */
[----:B------:R-:W-:-:S03]  /*1df10*/  PRMT R8, RZ, 0x7610, R8 ;  /* 0x00007610ff087816 */ /* 0x000fc60000000008 */
[----:B------:R1:W-:Y:S04]  /*1df20*/  @!P0 STG.E.U8 desc[UR20][R4.64+0x79], R11 ;  /* 0x0000790b04008986 */ /* 0x0003e8000c101114 */
[----:B------:R-:W3:Y:S01]  /*1df30*/  @!P2 LDG.E.U8 R8, desc[UR20][R6.64+0x78] ;  /* 0x000078140608a981 */ /* 0x000ee2000c1e1100 */
[----:B------:R-:W-:Y:S02]  /*1df40*/  @!P2 IMAD R13, R3, 0x180, RZ ;  /* 0x00000180030da824 */ /* 0x000fe400078e02ff */
[----:B-1----:R-:W-:Y:S02]  /*1df50*/  @!P2 IMAD.MOV.U32 R4, RZ, RZ, R24 ;  /* 0x000000ffff04a224 */ /* 0x002fe400078e0018 */
[----:B------:R-:W-:Y:S01]  /*1df60*/  @!P2 IMAD.MOV.U32 R5, RZ, RZ, R30 ;  /* 0x000000ffff05a224 */ /* 0x000fe200078e001e */
[----:B------:R-:W-:Y:S01]  /*1df70*/  ISETP.LT.OR P1, PT, R28, 0x7a, !P1 ;  /* 0x0000007a1c00780c */ /* 0x000fe20004f21670 */
[----:B------:R-:W-:Y:S01]  /*1df80*/  BSSY B1, `(.L_x_34) ;  /* 0x000000f000017945 */ /* 0x000fe20003800000 */
[----:B---3--:R-:W-:-:S04]  /*1df90*/  LOP3.LUT R8, R8, 0xff, RZ, 0xc0, !PT ;  /* 0x000000ff08087812 */ /* 0x008fc800078ec0ff */
[----:B------:R-:W-:-:S05]  /*1dfa0*/  F2FP.F16.E4M3.UNPACK_B R8, R8 ;  /* 0x00000008ff08723e */ /* 0x000fca00020006ff */
[----:B------:R-:W-:Y:S02]  /*1dfb0*/  HADD2.F32 R10, -RZ, R8.H0_H0 ;  /* 0x20000008ff0a7230 */ /* 0x000fe40000004100 */
[----:B------:R-:W-:-:S04]  /*1dfc0*/  @!P2 IMAD.WIDE.U32 R8, R2, 0x180, R4 ;  /* 0x000001800208a825 */ /* 0x000fc800078e0004 */
[----:B------:R-:W-:Y:S01]  /*1dfd0*/  FMUL R10, R10, UR23 ;  /* 0x000000170a0a7c20 */ /* 0x000fe20008400000 */
[----:B------:R-:W-:Y:S01]  /*1dfe0*/  @!P2 IMAD.IADD R12, R9, 0x1, R13 ;  /* 0x00000001090ca824 */ /* 0x000fe200078e020d */
[----:B0-----:R-:W-:Y:S02]  /*1dff0*/  @!P2 IADD3 R8, P0, P3, R8, UR14, R14 ;  /* 0x0000000e0808ac10 */ /* 0x001fe4000fb1e00e */
[----:B--2---:R-:W-:Y:S02]  /*1e000*/  FFMA R10, R38, UR22, R10 ;  /* 0x00000016260a7c23 */ /* 0x004fe4000800000a */
[----:B------:R-:W-:-:S03]  /*1e010*/  @!P2 IADD3.X R9, R12, UR12, R15, P0, P3 ;  /* 0x0000000c0c09ac10 */ /* 0x000fc600087e640f */
[----:B------:R-:W-:-:S05]  /*1e020*/  F2FP.SATFINITE.E4M3.F32.PACK_AB_MERGE_C R5, RZ, R10, RZ ;  /* 0x0000000aff05723e */ /* 0x000fca00048070ff */
[----:B------:R0:W-:Y:S01]  /*1e030*/  @!P2 STG.E.U8 desc[UR20][R8.64+0x78], R5 ;  /* 0x000078050800a986 */ /* 0x0001e2000c101114 */
[----:B------:R-:W-:Y:S01]  /*1e040*/  PRMT R4, RZ, 0x7610, R4 ;  /* 0x00007610ff047816 */ /* 0x000fe20000000004 */
[----:B------:R-:W-:Y:S06]  /*1e050*/  @P1 BRA `(.L_x_35) ;  /* 0x0000000000041947 */ /* 0x000fec0003800000 */
[----:B------:R1:W5:Y:S02]  /*1e060*/  LDG.E.U8 R4, desc[UR20][R6.64+0x79] ;  /* 0x0000791406047981 */ /* 0x000364000c1e1100 */
.L_x_35:
[----:B------:R-:W-:Y:S05]  /*1e070*/  BSYNC B1 ;  /* 0x0000000000017941 */ /* 0x000fea0003800000 */
.L_x_34:
[----:B------:R-:W-:Y:S05]  /*1e080*/  @P1 BRA `(.L_x_36) ;  /* 0x000000c000701947 */ /* 0x000fea0003800000 */
[----:B-1----:R-:W2:Y:S01]  /*1e090*/  LDL.LU R6, [R1+0x458] ;  /* 0x0004580001067983 */ /* 0x002ea20000300800 */
[----:B-----5:R-:W-:Y:S01]  /*1e0a0*/  LOP3.LUT R4, R4, 0xff, RZ, 0xc0, !PT ;  /* 0x000000ff04047812 */ /* 0x020fe200078ec0ff */
[----:B------:R-:W-:Y:S01]  /*1e0b0*/  IMAD.MOV.U32 R25, RZ, RZ, R30 ;  /* 0x000000ffff197224 */ /* 0x000fe200078e001e */
[----:B------:R-:W-:Y:S01]  /*1e0c0*/  ULDC.64 UR6, c[0x0][0x5c0] ;  /* 0x0001700000067ab9 */ /* 0x000fe20000000a00 */
[----:B------:R-:W-:Y:S01]  /*1e0d0*/  IMAD R3, R3, 0x180, RZ ;  /* 0x0000018003037824 */ /* 0x000fe200078e02ff */
[----:B------:R-:W-:Y:S01]  /*1e0e0*/  F2FP.F16.E4M3.UNPACK_B R4, R4 ;  /* 0x00000004ff04723e */ /* 0x000fe200020006ff */
[----:B------:R-:W-:-:S04]  /*1e0f0*/  IMAD.WIDE.U32 R24, R2, 0x180, R24 ;  /* 0x0000018002187825 */ /* 0x000fc800078e0018 */
[----:B------:R-:W-:Y:S02]  /*1e100*/  HADD2.F32 R4, -RZ, R4.H0_H0 ;  /* 0x20000004ff047230 */ /* 0x000fe40000004100 */
[----:B0-----:R-:W-:Y:S02]  /*1e110*/  IMAD.U32 R5, RZ, RZ, UR6 ;  /* 0x00000006ff057e24 */ /* 0x001fe4000f8e00ff */
[----:B------:R-:W-:Y:S02]  /*1e120*/  IMAD.IADD R3, R25, 0x1, R3 ;  /* 0x0000000119037824 */ /* 0x000fe400078e0203 */
[----:B------:R-:W-:Y:S01]  /*1e130*/  FMUL R4, R4, UR23 ;  /* 0x0000001704047c20 */ /* 0x000fe20008400000 */
[----:B------:R-:W-:Y:S01]  /*1e140*/  IMAD.U32 R2, RZ, RZ, UR7 ;  /* 0x00000007ff027e24 */ /* 0x000fe2000f8e00ff */
[----:B------:R-:W-:-:S04]  /*1e150*/  IADD3 R24, P0, P1, R24, UR14, R5 ;  /* 0x0000000e18187c10 */ /* 0x000fc8000f91e005 */
[----:B------:R-:W-:Y:S01]  /*1e160*/  IADD3.X R25, R3, UR12, R2, P0, P1 ;  /* 0x0000000c03197c10 */ /* 0x000fe200087e2402 */
[----:B--2---:R-:W-:-:S05]  /*1e170*/  FFMA R4, R6, UR22, R4 ;  /* 0x0000001606047c23 */ /* 0x004fca0008000004 */
[----:B------:R-:W-:-:S05]  /*1e180*/  F2FP.SATFINITE.E4M3.F32.PACK_AB_MERGE_C R3, RZ, R4, RZ ;  /* 0x00000004ff03723e */ /* 0x000fca00048070ff */
[----:B------:R2:W-:Y:S01]  /*1e190*/  STG.E.U8 desc[UR20][R24.64+0x79], R3 ;  /* 0x0000790318007986 */ /* 0x0005e2000c101114 */
[----:B------:R-:W-:Y:S05]  /*1e1a0*/  BRA `(.L_x_36) ;  /* 0x000000c000287947 */ /* 0x000fea0003800000 */
.L_x_33:
[----:B------:R-:W-:Y:S01]  /*1e1b0*/  ISETP.GE.AND P0, PT, R29, 0x1, PT ;  /* 0x000000011d00780c */ /* 0x000fe20003f06270 */
[----:B------:R-:W-:Y:S01]  /*1e1c0*/  FMUL R31, R5, UR22 ;  /* 0x00000016051f7c20 */ /* 0x000fe20008400000 */
[----:B------:R-:W-:Y:S01]  /*1e1d0*/  FMUL R6, R6, UR22 ;  /* 0x0000001606067c20 */ /* 0x000fe20008400000 */
[----:B------:R-:W-:Y:S01]  /*1e1e0*/  FMUL R9, R9, UR22 ;  /* 0x0000001609097c20 */ /* 0x000fe20008400000 */
[----:B------:R-:W-:Y:S01]  /*1e1f0*/  ISETP.LT.OR P1, PT, R28, 0x1, !P0 ;  /* 0x000000011c00780c */ /* 0x000fe20004721670 */
[----:B------:R-:W-:Y:S01]  /*1e200*/  FMUL R10, R10, UR22 ;  /* 0x000000160a0a7c20 */ /* 0x000fe20008400000 */
        /* <DEDUP_REMOVED lines=10> */
[----:B-----5:R-:W-:Y:S01]  /*1e2b0*/  LOP3.LUT R0, R0, 0x7fffffff, RZ, 0xc0, !PT ;  /* 0x7fffffff00007812 */ /* 0x020fe200078ec0ff */
[----:B------:R-:W0:Y:S01]  /*1e2c0*/  @!P1 LDC.64 R26, c[0x0][0x5c0] ;  /* 0x00017000ff1a9b82 */ /* 0x000e220000000a00 */
[----:B------:R-:W-:Y:S01]  /*1e2d0*/  F2FP.SATFINITE.E4M3.F32.PACK_AB_MERGE_C R31, RZ, R31, RZ ;  /* 0x0000001fff1f723e */ /* 0x000fe200048070ff */
[----:B------:R-:W-:Y:S01]  /*1e2e0*/  FMUL R21, R21, UR22 ;  /* 0x0000001615157c20 */ /* 0x000fe20008400000 */
[----:B------:R-:W-:Y:S01]  /*1e2f0*/  FMUL R22, R22, UR22 ;  /* 0x0000001616167c20 */ /* 0x000fe20008400000 */
[----:B------:R-:W-:Y:S01]  /*1e300*/  FMUL R23, R23, UR22 ;  /* 0x0000001617177c20 */ /* 0x000fe20008400000 */
[----:B------:R-:W-:Y:S01]  /*1e310*/  FMUL R216, R216, UR22 ;  /* 0x00000016d8d87c20 */ /* 0x000fe20008400000 */
[----:B------:R-:W-:Y:S01]  /*1e320*/  FMUL R217, R217, UR22 ;  /* 0x00000016d9d97c20 */ /* 0x000fe20008400000 */
[----:B------:R-:W-:Y:S01]  /*1e330*/  LOP3.LUT R4, R4, 0xffffffbf, RZ, 0xc0, !PT ;  /* 0xffffffbf04047812 */ /* 0x000fe200078ec0ff */
        /* <DEDUP_REMOVED lines=14> */
[----:B------:R-:W2:Y:S01]  /*1e420*/  LDL.LU R57, [R1+0x100] ;  /* 0x0001000001397983 */ /* 0x000ea20000300800 */
[----:B------:R-:W-:Y:S01]  /*1e430*/  FMUL R232, R232, UR22 ;  /* 0x00000016e8e87c20 */ /* 0x000fe20008400000 */
[----:B0-----:R-:W-:Y:S01]  /*1e440*/  @!P1 IADD3 R26, P2, R24, R26, RZ ;  /* 0x0000001a181a9210 */ /* 0x001fe20007f5e0ff */
[----:B------:R-:W-:Y:S01]  /*1e450*/  FMUL R233, R233, UR22 ;  /* 0x00000016e9e97c20 */ /* 0x000fe20008400000 */
[----:B------:R-:W-:Y:S01]  /*1e460*/  F2FP.SATFINITE.E4M3.F32.PACK_AB_MERGE_C R6, RZ, R6, RZ ;  /* 0x00000006ff06723e */ /* 0x000fe200048070ff */
[----:B------:R-:W4:Y:S01]  /*1e470*/  LDL.LU R58, [R1+0x104] ;  /* 0x00010400013a7983 */ /* 0x000f220000300800 */
[----:B------:R-:W-:Y:S01]  /*1e480*/  FMUL R234, R234, UR22 ;  /* 0x00000016eaea7c20 */ /* 0x000fe20008400000 */
[----:B------:R-:W-:Y:S01]  /*1e490*/  @!P1 IMAD.X R27, R30, 0x1, R27, P2 ;  /* 0x000000011e1b9824 */ /* 0x000fe200010e061b */
[----:B------:R-:W-:Y:S01]  /*1e4a0*/  F2FP.SATFINITE.E4M3.F32.PACK_AB_MERGE_C R9, RZ, R9, RZ ;  /* 0x00000009ff09723e */ /* 0x000fe200048070ff */
[----:B------:R-:W3:Y:S01]  /*1e4b0*/  LDL.LU R56, [R1+0x108] ;  /* 0x0001080001387983 */ /* 0x000ee20000300800 */
[----:B------:R-:W-:Y:S01]  /*1e4c0*/  F2FP.SATFINITE.E4M3.F32.PACK_AB_MERGE_C R10, RZ, R10, RZ ;  /* 0x0000000aff0a723e */ /* 0x000fe200048070ff */
[----:B------:R-:W-:Y:S01]  /*1e4d0*/  FMUL R235, R235, UR22 ;  /* 0x00000016ebeb7c20 */ /* 0x000fe20008400000 */
[----:B------:R-:W-:Y:S01]  /*1e4e0*/  F2FP.SATFINITE.E4M3.F32.PACK_AB_MERGE_C R11, RZ, R11, RZ ;  /* 0x0000000bff0b723e */ /* 0x000fe200048070ff */
[----:B------:R0:W-:Y:S01]  /*1e4f0*/  @!P1 STG.E.U8 desc[UR20][R26.64], R31 ;  /* 0x0000001f1a009986 */ /* 0x0001e2000c101114 */
[----:B------:R-:W-:Y:S01]  /*1e500*/  ISETP.LT.OR P1, PT, R28, 0x2, !P0 ;  /* 0x000000021c00780c */ /* 0x000fe20004721670 */
[----:B------:R-:W-:Y:S01]  /*1e510*/  FMUL R236, R236, UR22 ;  /* 0x00000016ecec7c20 */ /* 0x000fe20008400000 */
[----:B------:R-:W-:Y:S01]  /*1e520*/  F2FP.SATFINITE.E4M3.F32.PACK_AB_MERGE_C R12, RZ, R12, RZ ;  /* 0x0000000cff0c723e */ /* 0x000fe200048070ff */
[----:B------:R-:W-:Y:S01]  /*1e530*/  FMUL R237, R237, UR22 ;  /* 0x00000016eded7c20 */ /* 0x000fe20008400000 */
[----:B------:R-:W-:Y:S01]  /*1e540*/  F2FP.SATFINITE.E4M3.F32.PACK_AB_MERGE_C R13, RZ, R13, RZ ;  /* 0x0000000dff0d723e */ /* 0x000fe200048070ff */
[----:B------:R-:W-:Y:S01]  /*1e550*/  ULDC.64 UR6, c[0x0][0x5c8] ;  /* 0x0001720000067ab9 */ /* 0x000fe20000000a00 */
[----:B------:R-:W-:-:S02]  /*1e560*/  F2FP.SATFINITE.E4M3.F32.PACK_AB_MERGE_C R14, RZ, R14, RZ ;  /* 0x0000000eff0e723e */ /* 0x000fc400048070ff */
[----:B------:R-:W-:Y:S02]  /*1e570*/  F2FP.SATFINITE.E4M3.F32.PACK_AB_MERGE_C R15, RZ, R15, RZ ;  /* 0x0000000fff0f723e */ /* 0x000fe400048070ff */
[----:B------:R-:W-:Y:S01]  /*1e580*/  LOP3.LUT R5, R5, 0xfffffffb, RZ, 0xc0, !PT ;  /* 0xfffffffb05057812 */ /* 0x000fe200078ec0ff */
[----:B0-----:R-:W-:Y:S01]  /*1e590*/  FMUL R31, R7, UR22 ;  /* 0x00000016071f7c20 */ /* 0x001fe20008400000 */
[----:B------:R-:W-:Y:S01]  /*1e5a0*/  F2FP.SATFINITE.E4M3.F32.PACK_AB_MERGE_C R16, RZ, R16, RZ ;  /* 0x00000010ff10723e */ /* 0x000fe200048070ff */
[----:B------:R-:W0:Y:S01]  /*1e5b0*/  @!P1 LDC.64 R26, c[0x0][0x5c0] ;  /* 0x00017000ff1a9b82 */ /* 0x000e220000000a00 */
[----:B------:R-:W-:Y:S02]  /*1e5c0*/  F2FP.SATFINITE.E4M3.F32.PACK_AB_MERGE_C R17, RZ, R17, RZ ;  /* 0x00000011ff11723e */ /* 0x000fe400048070ff */
[----:B------:R-:W-:Y:S02]  /*1e5d0*/  F2FP.SATFINITE.E4M3.F32.PACK_AB_MERGE_C R31, RZ, R31, RZ ;  /* 0x0000001fff1f723e */ /* 0x000fe400048070ff */
[----:B------:R-:W-:-:S02]  /*1e5e0*/  F2FP.SATFINITE.E4M3.F32.PACK_AB_MERGE_C R18, RZ, R18, RZ ;  /* 0x00000012ff12723e */ /* 0x000fc400048070ff */
[----:B------:R-:W-:Y:S02]  /*1e5f0*/  F2FP.SATFINITE.E4M3.F32.PACK_AB_MERGE_C R19, RZ, R19, RZ ;  /* 0x00000013ff13723e */ /* 0x000fe400048070ff */
[----:B------:R-:W-:Y:S02]  /*1e600*/  F2FP.SATFINITE.E4M3.F32.PACK_AB_MERGE_C R20, RZ, R20, RZ ;  /* 0x00000014ff14723e */ /* 0x000fe400048070ff */
[----:B------:R-:W-:Y:S02]  /*1e610*/  F2FP.SATFINITE.E4M3.F32.PACK_AB_MERGE_C R21, RZ, R21, RZ ;  /* 0x00000015ff15723e */ /* 0x000fe400048070ff */
[----:B------:R-:W-:Y:S02]  /*1e620*/  F2FP.SATFINITE.E4M3.F32.PACK_AB_MERGE_C R22, RZ, R22, RZ ;  /* 0x00000016ff16723e */ /* 0x000fe400048070ff */
[----:B------:R-:W-:Y:S02]  /*1e630*/  F2FP.SATFINITE.E4M3.F32.PACK_AB_MERGE_C R23, RZ, R23, RZ ;  /* 0x00000017ff17723e */ /* 0x000fe400048070ff */
[----:B------:R-:W-:-:S02]  /*1e640*/  F2FP.SATFINITE.E4M3.F32.PACK_AB_MERGE_C R216, RZ, R216, RZ ;  /* 0x000000d8ffd8723e */ /* 0x000fc400048070ff */
[----:B------:R-:W-:Y:S02]  /*1e650*/  F2FP.SATFINITE.E4M3.F32.PACK_AB_MERGE_C R217, RZ, R217, RZ ;  /* 0x000000d9ffd9723e */ /* 0x000fe400048070ff */
[----:B------:R-:W-:Y:S02]  /*1e660*/  F2FP.SATFINITE.E4M3.F32.PACK_AB_MERGE_C R218, RZ, R218, RZ ;  /* 0x000000daffda723e */ /* 0x000fe400048070ff */
[----:B------:R-:W-:Y:S02]  /*1e670*/  F2FP.SATFINITE.E4M3.F32.PACK_AB_MERGE_C R219, RZ, R219, RZ ;  /* 0x000000dbffdb723e */ /* 0x000fe400048070ff */
[----:B0-----:R-:W-:Y:S02]  /*1e680*/  @!P1 IADD3 R26, P2, R24, R26, RZ ;  /* 0x0000001a181a9210 */ /* 0x001fe40007f5e0ff */
[----:B------:R-:W-:Y:S02]  /*1e690*/  F2FP.SATFINITE.E4M3.F32.PACK_AB_MERGE_C R220, RZ, R220, RZ ;  /* 0x000000dcffdc723e */ /* 0x000fe400048070ff */
[----:B------:R-:W-:Y:S01]  /*1e6a0*/  F2FP.SATFINITE.E4M3.F32.PACK_AB_MERGE_C R221, RZ, R221, RZ ;  /* 0x000000ddffdd723e */ /* 0x000fe200048070ff */
[----:B------:R-:W-:Y:S01]  /*1e6b0*/  @!P1 IMAD.X R27, R30, 0x1, R27, P2 ;  /* 0x000000011e1b9824 */ /* 0x000fe200010e061b */
[----:B------:R-:W-:-:S02]  /*1e6c0*/  F2FP.SATFINITE.E4M3.F32.PACK_AB_MERGE_C R222, RZ, R222, RZ ;  /* 0x000000deffde723e */ /* 0x000fc400048070ff */
[----:B------:R-:W-:Y:S02]  /*1e6d0*/  F2FP.SATFINITE.E4M3.F32.PACK_AB_MERGE_C R223, RZ, R223, RZ ;  /* 0x000000dfffdf723e */ /* 0x000fe400048070ff */
[----:B------:R0:W-:Y:S01]  /*1e6e0*/  @!P1 STG.E.U8 desc[UR20][R26.64+0x1], R6 ;  /* 0x000001061a009986 */ /* 0x0001e2000c101114 */
[----:B------:R-:W-:Y:S02]  /*1e6f0*/  ISETP.GE.AND P1, PT, R29, 0x9, PT ;  /* 0x000000091d00780c */ /* 0x000fe40003f26270 */
[----:B------:R-:W-:Y:S02]  /*1e700*/  F2FP.SATFINITE.E4M3.F32.PACK_AB_MERGE_C R224, RZ, R224, RZ ;  /* 0x000000e0ffe0723e */ /* 0x000fe400048070ff */
[----:B------:R-:W-:Y:S02]  /*1e710*/  ISETP.LT.OR P2, PT, R28, 0x1, !P1 ;  /* 0x000000011c00780c */ /* 0x000fe40004f41670 */
[----:B------:R-:W-:Y:S02]  /*1e720*/  F2FP.SATFINITE.E4M3.F32.PACK_AB_MERGE_C R225, RZ, R225, RZ ;  /* 0x000000e1ffe1723e */ /* 0x000fe400048070ff */
[----:B------:R-:W-:-:S02]  /*1e730*/  F2FP.SATFINITE.E4M3.F32.PACK_AB_MERGE_C R226, RZ, R226, RZ ;  /* 0x000000e2ffe2723e */ /* 0x000fc400048070ff */
[----:B------:R-:W-:Y:S02]  /*1e740*/  F2FP.SATFINITE.E4M3.F32.PACK_AB_MERGE_C R227, RZ, R227, RZ ;  /* 0x000000e3ffe3723e */ /* 0x000fe400048070ff */
[----:B------:R-:W-:Y:S02]  /*1e750*/  F2FP.SATFINITE.E4M3.F32.PACK_AB_MERGE_C R228, RZ, R228, RZ ;  /* 0x000000e4ffe4723e */ /* 0x000fe400048070ff */
[----:B------:R-:W-:Y:S02]  /*1e760*/  F2FP.SATFINITE.E4M3.F32.PACK_AB_MERGE_C R229, RZ, R229, RZ ;  /* 0x000000e5ffe5723e */ /* 0x000fe400048070ff */
[----:B------:R-:W-:Y:S01]  /*1e770*/  F2FP.SATFINITE.E4M3.F32.PACK_AB_MERGE_C R230, RZ, R230, RZ ;  /* 0x000000e6ffe6723e */ /* 0x000fe200048070ff */
[----:B0-----:R-:W0:Y:S01]  /*1e780*/  @!P2 LDC.64 R26, c[0x0][0x5c0] ;  /* 0x00017000ff1aab82 */ /* 0x001e220000000a00 */
[----:B------:R-:W-:Y:S02]  /*1e790*/  F2FP.SATFINITE.E4M3.F32.PACK_AB_MERGE_C R231, RZ, R231, RZ ;  /* 0x000000e7ffe7723e */ /* 0x000fe400048070ff */
[----:B------:R-:W-:-:S02]  /*1e7a0*/  F2FP.SATFINITE.E4M3.F32.PACK_AB_MERGE_C R232, RZ, R232, RZ ;  /* 0x000000e8ffe8723e */ /* 0x000fc400048070ff */
[----:B------:R-:W-:Y:S02]  /*1e7b0*/  F2FP.SATFINITE.E4M3.F32.PACK_AB_MERGE_C R233, RZ, R233, RZ ;  /* 0x000000e9ffe9723e */ /* 0x000fe400048070ff */
[----:B------:R-:W-:Y:S02]  /*1e7c0*/  F2FP.SATFINITE.E4M3.F32.PACK_AB_MERGE_C R234, RZ, R234, RZ ;  /* 0x000000eaffea723e */ /* 0x000fe400048070ff */
[----:B------:R-:W-:Y:S02]  /*1e7d0*/  F2FP.SATFINITE.E4M3.F32.PACK_AB_MERGE_C R235, RZ, R235, RZ ;  /* 0x000000ebffeb723e */ /* 0x000fe400048070ff */
[----:B------:R-:W-:Y:S02]  /*1e7e0*/  F2FP.SATFINITE.E4M3.F32.PACK_AB_MERGE_C R236, RZ, R236, RZ ;  /* 0x000000ecffec723e */ /* 0x000fe400048070ff */
[----:B------:R-:W-:Y:S02]  /*1e7f0*/  F2FP.SATFINITE.E4M3.F32.PACK_AB_MERGE_C R237, RZ, R237, RZ ;  /* 0x000000edffed723e */ /* 0x000fe400048070ff */
[----:B0-----:R-:W-:Y:S01]  /*1e800*/  @!P2 IADD3 R6, P3, P4, R24, UR14, R26 ;  /* 0x0000000e1806ac10 */ /* 0x001fe2000fc7e01a */
[----:B------:R-:W-:-:S03]  /*1e810*/  FMUL R26, R8, UR22 ;  /* 0x00000016081a7c20 */ /* 0x000fc60008400000 */
[----:B------:R-:W-:Y:S02]  /*1e820*/  @!P2 IADD3.X R7, R30, UR12, R27, P3, P4 ;  /* 0x0000000c1e07ac10 */ /* 0x000fe40009fe841b */
[C---:B------:R-:W-:Y:S02]  /*1e830*/  ISETP.LT.OR P3, PT, R28.reuse, 0x2, !P1 ;  /* 0x000000021c00780c */ /* 0x040fe40004f61670 */
[----:B------:R-:W-:Y:S01]  /*1e840*/  F2FP.SATFINITE.E4M3.F32.PACK_AB_MERGE_C R26, RZ, R26, RZ ;  /* 0x0000001aff1a723e */ /* 0x000fe200048070ff */
[----:B------:R0:W-:Y:S01]  /*1e850*/  @!P2 STG.E.U8 desc[UR20][R6.64], R31 ;  /* 0x0000001f0600a986 */ /* 0x0001e2000c101114 */
[----:B------:R-:W-:-:S09]  /*1e860*/  ISETP.LT.OR P2, PT, R28, 0x9, !P0 ;  /* 0x000000091c00780c */ /* 0x000fd20004741670 */
[----:B0-----:R-:W0:Y:S02]  /*1e870*/  @!P3 LDC.64 R6, c[0x0][0x5c0] ;  /* 0x00017000ff06bb82 */ /* 0x001e240000000a00 */
[----:B0-----:R-:W-:-:S04]  /*1e880*/  @!P3 IADD3 R6, P4, P5, R24, UR14, R6 ;  /* 0x0000000e1806bc10 */ /* 0x001fc8000fd9e006 */
[----:B------:R-:W-:-:S05]  /*1e890*/  @!P3 IADD3.X R7, R30, UR12, R7, P4, P5 ;  /* 0x0000000c1e07bc10 */ /* 0x000fca000a7ea407 */
[----:B------:R0:W-:Y:S01]  /*1e8a0*/  @!P3 STG.E.U8 desc[UR20][R6.64+0x1], R26 ;  /* 0x0000011a0600b986 */ /* 0x0001e2000c101114 */
[----:B------:R-:W-:Y:S01]  /*1e8b0*/  ISETP.LT.OR P3, PT, R28, 0xa, !P0 ;  /* 0x0000000a1c00780c */ /* 0x000fe20004761670 */
[----:B0-----:R-:W0:Y:S02]  /*1e8c0*/  @!P2 LDC.64 R6, c[0x0][0x5c0] ;  /* 0x00017000ff06ab82 */ /* 0x001e240000000a00 */
[----:B0-----:R-:W-:-:S05]  /*1e8d0*/  @!P2 IADD3 R6, P4, R24, R6, RZ ;  /* 0x000000061806a210 */ /* 0x001fca0007f9e0ff */
[----:B------:R-:W-:Y:S01]  /*1e8e0*/  @!P2 IMAD.X R7, R30, 0x1, R7, P4 ;  /* 0x000000011e07a824 */ /* 0x000fe200020e0607 */
[----:B------:R-:W-:-:S04]  /*1e8f0*/  ISETP.LT.OR P4, PT, R28, 0x9, !P1 ;  /* 0x000000091c00780c */ /* 0x000fc80004f81670 */
[----:B------:R0:W-:Y:S09]  /*1e900*/  @!P2 STG.E.U8 desc[UR20][R6.64+0x8], R9 ;  /* 0x000008090600a986 */ /* 0x0001f2000c101114 */
[----:B------:R-:W1:Y:S08]  /*1e910*/  @!P4 LDC.64 R26, c[0x0][0x5c0] ;  /* 0x00017000ff1acb82 */ /* 0x000e700000000a00 */
[----:B0-----:R-:W0:Y:S02]  /*1e920*/  @!P3 LDC.64 R6, c[0x0][0x5c0] ;  /* 0x00017000ff06bb82 */ /* 0x001e240000000a00 */
[----:B0-----:R-:W-:-:S05]  /*1e930*/  @!P3 IADD3 R6, P2, R24, R6, RZ ;  /* 0x000000061806b210 */ /* 0x001fca0007f5e0ff */
[----:B------:R-:W-:Y:S01]  /*1e940*/  @!P3 IMAD.X R7, R30, 0x1, R7, P2 ;  /* 0x000000011e07b824 */ /* 0x000fe200010e0607 */
[----:B------:R-:W-:-:S04]  /*1e950*/  ISETP.LT.OR P2, PT, R28, 0xa, !P1 ;  /* 0x0000000a1c00780c */ /* 0x000fc80004f41670 */
[----:B------:R1:W-:Y:S02]  /*1e960*/  @!P3 STG.E.U8 desc[UR20][R6.64+0x9], R10 ;  /* 0x0000090a0600b986 */ /* 0x0003e4000c101114 */
[----:B-1----:R-:W-:-:S04]  /*1e970*/  @!P4 IADD3 R6, P3, P5, R24, UR14, R26 ;  /* 0x0000000e1806cc10 */ /* 0x002fc8000fd7e01a */
[----:B------:R-:W-:Y:S02]  /*1e980*/  @!P4 IADD3.X R7, R30, UR12, R27, P3, P5 ;  /* 0x0000000c1e07cc10 */ /* 0x000fe40009fea41b */
[----:B------:R-:W-:-:S03]  /*1e990*/  ISETP.LT.OR P3, PT, R28, 0x11, !P1 ;  /* 0x000000111c00780c */ /* 0x000fc60004f61670 */
[----:B------:R0:W-:Y:S02]  /*1e9a0*/  @!P4 STG.E.U8 desc[UR20][R6.64+0x8], R11 ;  /* 0x0000080b0600c986 */ /* 0x0001e4000c101114 */
[----:B0-----:R-:W0:Y:S08]  /*1e9b0*/  @!P2 LDC.64 R10, c[0x0][0x5c0] ;  /* 0x00017000ff0aab82 */ /* 0x001e300000000a00 */
[----:B------:R-:W1:Y:S01]  /*1e9c0*/  @!P3 LDC.64 R6, c[0x0][0x5c0] ;  /* 0x00017000ff06bb82 */ /* 0x000e620000000a00 */
[----:B0-----:R-:W-:-:S04]  /*1e9d0*/  @!P2 IADD3 R10, P4, P5, R24, UR14, R10 ;  /* 0x0000000e180aac10 */ /* 0x001fc8000fd9e00a */
[----:B------:R-:W-:Y:S02]  /*1e9e0*/  @!P2 IADD3.X R11, R30, UR12, R11, P4, P5 ;  /* 0x0000000c1e0bac10 */ /* 0x000fe4000a7ea40b */
[----:B-1----:R-:W-:-:S03]  /*1e9f0*/  @!P3 IADD3 R26, P4, P5, R24, UR14, R6 ;  /* 0x0000000e181abc10 */ /* 0x002fc6000fd9e006 */
[----:B------:R-:W-:Y:S01]  /*1ea00*/  @!P2 STG.E.U8 desc[UR20][R10.64+0x9], R12 ;  /* 0x0000090c0a00a986 */ /* 0x000fe2000c101114 */
[----:B------:R-:W-:Y:S02]  /*1ea10*/  @!P3 IADD3.X R27, R30, UR12, R7, P4, P5 ;  /* 0x0000000c1e1bbc10 */ /* 0x000fe4000a7ea407 */
[----:B------:R-:W-:-:S13]  /*1ea20*/  ISETP.LT.OR P5, PT, R28, 0x12, !P1 ;  /* 0x000000121c00780c */ /* 0x000fda0004fa1670 */
[----:B------:R-:W0:Y:S01]  /*1ea30*/  @!P5 LDC.64 R6, c[0x0][0x5c0] ;  /* 0x00017000ff06db82 */ /* 0x000e220000000a00 */
[----:B------:R-:W-:-:S04]  /*1ea40*/  @P5 LOP3.LUT R5, R5, 0x4, RZ, 0xfc, !PT ;  /* 0x0000000405055812 */ /* 0x000fc800078efcff */
[----:B------:R-:W-:Y:S02]  /*1ea50*/  LOP3.LUT R5, R5, 0xfffffffd, RZ, 0xc0, !PT ;  /* 0xfffffffd05057812 */ /* 0x000fe400078ec0ff */
[----:B0-----:R-:W-:-:S04]  /*1ea60*/  @!P5 IADD3 R32, P4, P6, R24, UR14, R6 ;  /* 0x0000000e1820dc10 */ /* 0x001fc8000fe9e006 */
[----:B------:R-:W-:Y:S02]  /*1ea70*/  @!P5 IADD3.X R33, R30, UR12, R7, P4, P6 ;  /* 0x0000000c1e21dc10 */ /* 0x000fe4000a7ec407 */
[----:B------:R-:W-:-:S13]  /*1ea80*/  ISETP.LT.OR P4, PT, R28, 0x11, !P0 ;  /* 0x000000111c00780c */ /* 0x000fda0004781670 */
[----:B------:R-:W0:Y:S02]  /*1ea90*/  @!P4 LDC.64 R6, c[0x0][0x5c0] ;  /* 0x00017000ff06cb82 */ /* 0x000e240000000a00 */
[----:B0-----:R-:W-:-:S05]  /*1eaa0*/  @!P4 IADD3 R6, P2, R24, R6, RZ ;  /* 0x000000061806c210 */ /* 0x001fca0007f5e0ff */
[----:B------:R-:W-:Y:S01]  /*1eab0*/  @!P4 IMAD.X R7, R30, 0x1, R7, P2 ;  /* 0x000000011e07c824 */ /* 0x000fe200010e0607 */
[----:B------:R-:W-:-:S04]  /*1eac0*/  ISETP.LT.OR P2, PT, R28, 0x19, !P1 ;  /* 0x000000191c00780c */ /* 0x000fc80004f41670 */
[----:B------:R0:W-:Y:S09]  /*1ead0*/  @!P4 STG.E.U8 desc[UR20][R6.64+0x10], R13 ;  /* 0x0000100d0600c986 */ /* 0x0001f2000c101114 */
[----:B------:R-:W-:Y:S01]  /*1eae0*/  @P2 LOP3.LUT R5, R5, 0x2, RZ, 0xfc, !PT ;  /* 0x0000000205052812 */ /* 0x000fe200078efcff */
[----:B0-----:R-:W0:Y:S02]  /*1eaf0*/  @!P2 LDC.64 R6, c[0x0][0x5c0] ;  /* 0x00017000ff06ab82 */ /* 0x001e240000000a00 */
[----:B0-----:R-:W-:-:S04]  /*1eb00*/  @!P2 IADD3 R34, P4, P6, R24, UR14, R6 ;  /* 0x0000000e1822ac10 */ /* 0x001fc8000fe9e006 */
[----:B------:R-:W-:Y:S02]  /*1eb10*/  @!P2 IADD3.X R35, R30, UR12, R7, P4, P6 ;  /* 0x0000000c1e23ac10 */ /* 0x000fe4000a7ec407 */
[----:B------:R-:W-:-:S13]  /*1eb20*/  ISETP.LT.OR P4, PT, R28, 0x12, !P0 ;  /* 0x000000121c00780c */ /* 0x000fda0004781670 */
[----:B------:R-:W0:Y:S02]  /*1eb30*/  @!P4 LDC.64 R6, c[0x0][0x5c0] ;  /* 0x00017000ff06cb82 */ /* 0x000e240000000a00 */
[----:B0-----:R-:W-:-:S05]  /*1eb40*/  @!P4 IADD3 R6, P6, R24, R6, RZ ;  /* 0x000000061806c210 */ /* 0x001fca0007fde0ff */
[----:B------:R-:W-:-:S05]  /*1eb50*/  @!P4 IMAD.X R7, R30, 0x1, R7, P6 ;  /* 0x000000011e07c824 */ /* 0x000fca00030e0607 */
[----:B------:R0:W-:Y:S01]  /*1eb60*/  @!P4 STG.E.U8 desc[UR20][R6.64+0x11], R14 ;  /* 0x0000110e0600c986 */ /* 0x0001e2000c101114 */
[----:B------:R-:W-:-:S03]  /*1eb70*/  ISETP.LT.OR P4, PT, R28, 0x1a, !P1 ;  /* 0x0000001a1c00780c */ /* 0x000fc60004f81670 */
[----:B------:R1:W-:Y:S01]  /*1eb80*/  @!P3 STG.E.U8 desc[UR20][R26.64+0x10], R15 ;  /* 0x0000100f1a00b986 */ /* 0x0003e2000c101114 */
[----:B------:R-:W-:-:S09]  /*1eb90*/  ISETP.LT.OR P3, PT, R28, 0x21, !P1 ;  /* 0x000000211c00780c */ /* 0x000fd20004f61670 */
[----:B0-----:R-:W0:Y:S02]  /*1eba0*/  @!P4 LDC.64 R6, c[0x0][0x5c0] ;  /* 0x00017000ff06cb82 */ /* 0x001e240000000a00 */
[----:B0-----:R-:W-:-:S04]  /*1ebb0*/  @!P4 IADD3 R10, P5, P6, R24, UR14, R6 ;  /* 0x0000000e180acc10 */ /* 0x001fc8000febe006 */
[----:B------:R-:W-:Y:S02]  /*1ebc0*/  @!P4 IADD3.X R11, R30, UR12, R7, P5, P6 ;  /* 0x0000000c1e0bcc10 */ /* 0x000fe4000afec407 */
[----:B------:R-:W0:Y:S01]  /*1ebd0*/  @!P3 LDC.64 R6, c[0x0][0x5c0] ;  /* 0x00017000ff06bb82 */ /* 0x000e220000000a00 */
[----:B------:R-:W-:Y:S02]  /*1ebe0*/  ISETP.LT.OR P5, PT, R28, 0x22, !P1 ;  /* 0x000000221c00780c */ /* 0x000fe40004fa1670 */
[----:B0-----:R-:W-:-:S04]  /*1ebf0*/  @!P3 IADD3 R14, P2, P6, R24, UR14, R6 ;  /* 0x0000000e180ebc10 */ /* 0x001fc8000fe5e006 */
[----:B-1----:R-:W-:-:S07]  /*1ec00*/  @!P3 IADD3.X R15, R30, UR12, R7, P2, P6 ;  /* 0x0000000c1e0fbc10 */ /* 0x002fce00097ec407 */
[----:B------:R-:W0:Y:S02]  /*1ec10*/  @!P5 LDC.64 R6, c[0x0][0x5c0] ;  /* 0x00017000ff06db82 */ /* 0x000e240000000a00 */
[----:B0-----:R-:W-:-:S04]  /*1ec20*/  @!P5 IADD3 R26, P2, P6, R24, UR14, R6 ;  /* 0x0000000e181adc10 */ /* 0x001fc8000fe5e006 */
[----:B------:R-:W-:Y:S02]  /*1ec30*/  @!P5 IADD3.X R27, R30, UR12, R7, P2, P6 ;  /* 0x0000000c1e1bdc10 */ /* 0x000fe400097ec407 */
[----:B------:R-:W-:Y:S02]  /*1ec40*/  LOP3.LUT P5, RZ, R5, 0x4, RZ, 0xc0, !PT ;  /* 0x0000000405ff7812 */ /* 0x000fe400078ac0ff */
[----:B------:R-:W-:-:S11]  /*1ec50*/  ISETP.LT.OR P2, PT, R28, 0x29, !P1 ;  /* 0x000000291c00780c */ /* 0x000fd60004f41670 */
[----:B------:R-:W-:Y:S01]  /*1ec60*/  @!P5 STG.E.U8 desc[UR20][R32.64+0x11], R16 ;  /* 0x000011102000d986 */ /* 0x000fe2000c101114 */
[----:B------:R-:W-:-:S13]  /*1ec70*/  ISETP.LT.OR P5, PT, R28, 0x19, !P0 ;  /* 0x000000191c00780c */ /* 0x000fda00047a1670 */
[----:B------:R-:W0:Y:S02]  /*1ec80*/  @!P5 LDC.64 R6, c[0x0][0x5c0] ;  /* 0x00017000ff06db82 */ /* 0x000e240000000a00 */
[----:B0-----:R-:W-:-:S05]  /*1ec90*/  @!P5 IADD3 R6, P6, R24, R6, RZ ;  /* 0x000000061806d210 */ /* 0x001fca0007fde0ff */
[----:B------:R-:W-:-:S05]  /*1eca0*/  @!P5 IMAD.X R7, R30, 0x1, R7, P6 ;  /* 0x000000011e07d824 */ /* 0x000fca00030e0607 */
[----:B------:R0:W-:Y:S02]  /*1ecb0*/  @!P5 STG.E.U8 desc[UR20][R6.64+0x18], R17 ;  /* 0x000018110600d986 */ /* 0x0001e4000c101114 */
[----:B0-----:R-:W0:Y:S02]  /*1ecc0*/  @!P2 LDC.64 R6, c[0x0][0x5c0] ;  /* 0x00017000ff06ab82 */ /* 0x001e240000000a00 */
[----:B0-----:R-:W-:-:S04]  /*1ecd0*/  @!P2 IADD3 R16, P5, P6, R24, UR14, R6 ;  /* 0x0000000e1810ac10 */ /* 0x001fc8000febe006 */
[----:B------:R-:W-:Y:S02]  /*1ece0*/  @!P2 IADD3.X R17, R30, UR12, R7, P5, P6 ;  /* 0x0000000c1e11ac10 */ /* 0x000fe4000afec407 */
[C---:B------:R-:W-:Y:S02]  /*1ecf0*/  ISETP.LT.OR P5, PT, R28.reuse, 0x1a, !P0 ;  /* 0x0000001a1c00780c */ /* 0x040fe400047a1670 */
[----:B------:R-:W-:-:S11]  /*1ed00*/  ISETP.LT.OR P2, PT, R28, 0x2a, !P1 ;  /* 0x0000002a1c00780c */ /* 0x000fd60004f41670 */
[----:B------:R-:W0:Y:S02]  /*1ed10*/  @!P5 LDC.64 R6, c[0x0][0x5c0] ;  /* 0x00017000ff06db82 */ /* 0x000e240000000a00 */
[----:B0-----:R-:W-:-:S05]  /*1ed20*/  @!P5 IADD3 R6, P6, R24, R6, RZ ;  /* 0x000000061806d210 */ /* 0x001fca0007fde0ff */
[----:B------:R-:W-:-:S05]  /*1ed30*/  @!P5 IMAD.X R7, R30, 0x1, R7, P6 ;  /* 0x000000011e07d824 */ /* 0x000fca00030e0607 */
[----:B------:R0:W-:Y:S02]  /*1ed40*/  @!P5 STG.E.U8 desc[UR20][R6.64+0x19], R18 ;  /* 0x000019120600d986 */ /* 0x0001e4000c101114 */
[----:B0-----:R-:W0:Y:S02]  /*1ed50*/  @!P2 LDC.64 R6, c[0x0][0x5c0] ;  /* 0x00017000ff06ab82 */ /* 0x001e240000000a00 */
[----:B0-----:R-:W-:-:S04]  /*1ed60*/  @!P2 IADD3 R12, P5, P6, R24, UR14, R6 ;  /* 0x0000000e180cac10 */ /* 0x001fc8000febe006 */
[----:B------:R-:W-:Y:S02]  /*1ed70*/  @!P2 IADD3.X R13, R30, UR12, R7, P5, P6 ;  /* 0x0000000c1e0dac10 */ /* 0x000fe4000afec407 */
[C---:B------:R-:W-:Y:S02]  /*1ed80*/  LOP3.LUT P2, RZ, R5.reuse, 0x2, RZ, 0xc0, !PT ;  /* 0x0000000205ff7812 */ /* 0x040fe4000784c0ff */
[----:B------:R-:W-:-:S11]  /*1ed90*/  LOP3.LUT R5, R5, 0xfffffffe, RZ, 0xc0, !PT ;  /* 0xfffffffe05057812 */ /* 0x000fd600078ec0ff */
[----:B------:R0:W-:Y:S01]  /*1eda0*/  @!P2 STG.E.U8 desc[UR20][R34.64+0x18], R19 ;  /* 0x000018132200a986 */ /* 0x0001e2000c101114 */
[----:B------:R-:W-:-:S03]  /*1edb0*/  ISETP.LT.OR P2, PT, R28, 0x31, !P1 ;  /* 0x000000311c00780c */ /* 0x000fc60004f41670 */
[----:B------:R-:W-:Y:S01]  /*1edc0*/  @!P4 STG.E.U8 desc[UR20][R10.64+0x19], R20 ;  /* 0x000019140a00c986 */ /* 0x000fe2000c101114 */
[----:B------:R-:W-:-:S09]  /*1edd0*/  ISETP.LT.OR P4, PT, R28, 0x21, !P0 ;  /* 0x000000211c00780c */ /* 0x000fd20004781670 */
[----:B------:R-:W1:Y:S01]  /*1ede0*/  @!P2 LDC.64 R6, c[0x0][0x5c0] ;  /* 0x00017000ff06ab82 */ /* 0x000e620000000a00 */
[----:B------:R-:W-:Y:S02]  /*1edf0*/  @P2 LOP3.LUT R0, R0, 0x80000000, RZ, 0xfc, !PT ;  /* 0x8000000000002812 */ /* 0x000fe400078efcff */
[----:B-1----:R-:W-:-:S04]  /*1ee00*/  @!P2 IADD3 R18, P5, P6, R24, UR14, R6 ;  /* 0x0000000e1812ac10 */ /* 0x002fc8000febe006 */
[----:B0-----:R-:W-:Y:S02]  /*1ee10*/  @!P2 IADD3.X R19, R30, UR12, R7, P5, P6 ;  /* 0x0000000c1e13ac10 */ /* 0x001fe4000afec407 */
[----:B------:R-:W-:-:S13]  /*1ee20*/  ISETP.LT.OR P5, PT, R28, 0x32, !P1 ;  /* 0x000000321c00780c */ /* 0x000fda0004fa1670 */
[----:B------:R-:W0:Y:S01]  /*1ee30*/  @!P5 LDC.64 R6, c[0x0][0x5c0] ;  /* 0x00017000ff06db82 */ /* 0x000e220000000a00 */
[----:B------:R-:W-:Y:S02]  /*1ee40*/  @P5 LOP3.LUT R5, R5, 0x1, RZ, 0xfc, !PT ;  /* 0x0000000105055812 */ /* 0x000fe400078efcff */
[----:B0-----:R-:W-:-:S04]  /*1ee50*/  @!P5 IADD3 R32, P2, P6, R24, UR14, R6 ;  /* 0x0000000e1820dc10 */ /* 0x001fc8000fe5e006 */
[----:B------:R-:W-:Y:S02]  /*1ee60*/  @!P5 IADD3.X R33, R30, UR12, R7, P2, P6 ;  /* 0x0000000c1e21dc10 */ /* 0x000fe400097ec407 */
[----:B------:R-:W0:Y:S01]  /*1ee70*/  @!P4 LDC.64 R6, c[0x0][0x5c0] ;  /* 0x00017000ff06cb82 */ /* 0x000e220000000a00 */
[C---:B------:R-:W-:Y:S02]  /*1ee80*/  ISETP.LT.OR P2, PT, R28.reuse, 0x39, !P1 ;  /* 0x000000391c00780c */ /* 0x040fe40004f41670 */
[----:B------:R-:W-:-:S13]  /*1ee90*/  ISETP.LT.OR P5, PT, R28, 0x42, !P1 ;  /* 0x000000421c00780c */ /* 0x000fda0004fa1670 */
[----:B------:R-:W-:-:S04]  /*1eea0*/  @P5 LOP3.LUT R4, R4, 0x40, RZ, 0xfc, !PT ;  /* 0x0000004004045812 */ /* 0x000fc800078efcff */
[----:B------:R-:W-:Y:S02]  /*1eeb0*/  LOP3.LUT R4, R4, 0xffffff7f, RZ, 0xc0, !PT ;  /* 0xffffff7f04047812 */ /* 0x000fe400078ec0ff */
        /* <DEDUP_REMOVED lines=11> */
[----:B------:R0:W-:Y:S04]  /*1ef70*/  @!P4 STG.E.U8 desc[UR20][R6.64+0x21], R22 ;  /* 0x000021160600c986 */ /* 0x0001e8000c101114 */
[----:B------:R1:W-:Y:S01]  /*1ef80*/  @!P3 STG.E.U8 desc[UR20][R14.64+0x20], R23 ;  /* 0x000020170e00b986 */ /* 0x0003e2000c101114 */
[----:B------:R-:W-:Y:S01]  /*1ef90*/  ISETP.LT.OR P3, PT, R28, 0x41, !P1 ;  /* 0x000000411c00780c */ /* 0x000fe20004f61670 */
[----:B0-----:R-:W0:Y:S02]  /*1efa0*/  @!P2 LDC.64 R6, c[0x0][0x5c0] ;  /* 0x00017000ff06ab82 */ /* 0x001e240000000a00 */
[----:B0-----:R-:W-:-:S04]  /*1efb0*/  @!P2 IADD3 R10, P4, P6, R24, UR14, R6 ;  /* 0x0000000e180aac10 */ /* 0x001fc8000fe9e006 */
[----:B------:R-:W-:-:S06]  /*1efc0*/  @!P2 IADD3.X R11, R30, UR12, R7, P4, P6 ;  /* 0x0000000c1e0bac10 */ /* 0x000fcc000a7ec407 */
[----:B------:R-:W0:Y:S01]  /*1efd0*/  @!P3 LDC.64 R6, c[0x0][0x5c0] ;  /* 0x00017000ff06bb82 */ /* 0x000e220000000a00 */
[----:B------:R-:W-:-:S13]  /*1efe0*/  ISETP.LT.OR P2, PT, R28, 0x22, !P1 ;  /* 0x000000221c00780c */ /* 0x000fda0004f41670 */
[----:B------:R-:W-:Y:S01]  /*1eff0*/  @!P2 STG.E.U8 desc[UR20][R26.64+0x21], R216 ;  /* 0x000021d81a00a986 */ /* 0x000fe2000c101114 */
[----:B------:R-:W-:Y:S02]  /*1f000*/  ISETP.LT.OR P2, PT, R28, 0x49, !P1 ;  /* 0x000000491c00780c */ /* 0x000fe40004f41670 */
[----:B0-----:R-:W-:-:S04]  /*1f010*/  @!P3 IADD3 R22, P4, P6, R24, UR14, R6 ;  /* 0x0000000e1816bc10 */ /* 0x001fc8000fe9e006 */
[----:B-1----:R-:W-:Y:S02]  /*1f020*/  @!P3 IADD3.X R23, R30, UR12, R7, P4, P6 ;  /* 0x0000000c1e17bc10 */ /* 0x002fe4000a7ec407 */
[----:B------:R-:W0:Y:S05]  /*1f030*/  @!P5 LDC.64 R6, c[0x0][0x5c0] ;  /* 0x00017000ff06db82 */ /* 0x000e2a0000000a00 */
[----:B------:R-:W-:-:S04]  /*1f040*/  @P2 LOP3.LUT R4, R4, 0x80, RZ, 0xfc, !PT ;  /* 0x0000008004042812 */ /* 0x000fc800078efcff */
[----:B------:R-:W-:Y:S02]  /*1f050*/  LOP3.LUT R4, R4, 0xfffffffd, RZ, 0xc0, !PT ;  /* 0xfffffffd04047812 */ /* 0x000fe400078ec0ff */
[----:B0-----:R-:W-:-:S04]  /*1f060*/  @!P5 IADD3 R34, P4, P6, R24, UR14, R6 ;  /* 0x0000000e1822dc10 */ /* 0x001fc8000fe9e006 */
[----:B------:R-:W-:Y:S02]  /*1f070*/  @!P5 IADD3.X R35, R30, UR12, R7, P4, P6 ;  /* 0x0000000c1e23dc10 */ /* 0x000fe4000a7ec407 */
[C---:B------:R-:W-:Y:S02]  /*1f080*/  ISETP.LT.OR P4, PT, R28.reuse, 0x29, !P0 ;  /* 0x000000291c00780c */ /* 0x040fe40004781670 */
[----:B------:R-:W-:-:S11]  /*1f090*/  ISETP.LT.OR P5, PT, R28, 0x4a, !P1 ;  /* 0x0000004a1c00780c */ /* 0x000fd60004fa1670 */
[----:B------:R-:W0:Y:S02]  /*1f0a0*/  @!P4 LDC.64 R6, c[0x0][0x5c0] ;  /* 0x00017000ff06cb82 */ /* 0x000e240000000a00 */
        /* <DEDUP_REMOVED lines=14> */
[----:B------:R-:W-:Y:S01]  /*1f190*/  @!P2 STG.E.U8 desc[UR20][R16.64+0x28], R219 ;  /* 0x000028db1000a986 */ /* 0x000fe2000c101114 */
[----:B------:R-:W-:Y:S01]  /*1f1a0*/  ISETP.LT.OR P2, PT, R28, 0x51, !P1 ;  /* 0x000000511c00780c */ /* 0x000fe20004f41670 */
[----:B0-----:R-:W0:-:S12]  /*1f1b0*/  @!P5 LDC.64 R6, c[0x0][0x5c0] ;  /* 0x00017000ff06db82 */ /* 0x001e180000000a00 */
[----:B------:R-:W-:-:S04]  /*1f1c0*/  @P2 LOP3.LUT R4, R4, 0x8, RZ, 0xfc, !PT ;  /* 0x0000000804042812 */ /* 0x000fc800078efcff */
[----:B------:R-:W-:Y:S02]  /*1f1d0*/  LOP3.LUT R4, R4, 0xfffffeff, RZ, 0xc0, !PT ;  /* 0xfffffeff04047812 */ /* 0x000fe400078ec0ff */
[----:B0-----:R-:W-:-:S04]  /*1f1e0*/  @!P5 IADD3 R14, P4, P6, R24, UR14, R6 ;  /* 0x0000000e180edc10 */ /* 0x001fc8000fe9e006 */
[----:B------:R-:W-:Y:S02]  /*1f1f0*/  @!P5 IADD3.X R15, R30, UR12, R7, P4, P6 ;  /* 0x0000000c1e0fdc10 */ /* 0x000fe4000a7ec407 */
[----:B------:R-:W0:Y:S01]  /*1f200*/  @!P2 LDC.64 R6, c[0x0][0x5c0] ;  /* 0x00017000ff06ab82 */ /* 0x000e220000000a00 */
[----:B------:R-:W-:-:S13]  /*1f210*/  ISETP.LT.OR P5, PT, R28, 0x52, !P1 ;  /* 0x000000521c00780c */ /* 0x000fda0004fa1670 */
[----:B------:R-:W-:-:S04]  /*1f220*/  @P5 LOP3.LUT R4, R4, 0x100, RZ, 0xfc, !PT ;  /* 0x0000010004045812 */ /* 0x000fc800078efcff */
[----:B------:R-:W-:Y:S02]  /*1f230*/  LOP3.LUT R4, R4, 0xfffffdff, RZ, 0xc0, !PT ;  /* 0xfffffdff04047812 */ /* 0x000fe400078ec0ff */
[----:B0-----:R-:W-:-:S04]  /*1f240*/  @!P2 IADD3 R38, P4, P6, R24, UR14, R6 ;  /* 0x0000000e1826ac10 */ /* 0x001fc8000fe9e006 */
[----:B------:R-:W-:Y:S02]  /*1f250*/  @!P2 IADD3.X R39, R30, UR12, R7, P4, P6 ;  /* 0x0000000c1e27ac10 */ /* 0x000fe4000a7ec407 */
[----:B------:R-:W0:Y:S01]  /*1f260*/  @!P5 LDC.64 R6, c[0x0][0x5c0] ;  /* 0x00017000ff06db82 */ /* 0x000e220000000a00 */
[----:B------:R-:W-:-:S13]  /*1f270*/  ISETP.LT.OR P2, PT, R28, 0x2a, !P1 ;  /* 0x0000002a1c00780c */ /* 0x000fda0004f41670 */
[----:B------:R-:W-:Y:S01]  /*1f280*/  @!P2 STG.E.U8 desc[UR20][R12.64+0x29], R220 ;  /* 0x000029dc0c00a986 */ /* 0x000fe2000c101114 */
[----:B------:R-:W-:Y:S02]  /*1f290*/  ISETP.LT.OR P2, PT, R28, 0x59, !P1 ;  /* 0x000000591c00780c */ /* 0x000fe40004f41670 */
[----:B0-----:R-:W-:-:S04]  /*1f2a0*/  @!P5 IADD3 R42, P4, P6, R24, UR14, R6 ;  /* 0x0000000e182adc10 */ /* 0x001fc8000fe9e006 */
[----:B------:R-:W-:Y:S02]  /*1f2b0*/  @!P5 IADD3.X R43, R30, UR12, R7, P4, P6 ;  /* 0x0000000c1e2bdc10 */ /* 0x000fe4000a7ec407 */
[----:B------:R-:W-:-:S05]  /*1f2c0*/  ISETP.LT.OR P4, PT, R28, 0x31, !P0 ;  /* 0x000000311c00780c */ /* 0x000fca0004781670 */
[----:B------:R-:W-:Y:S02]  /*1f2d0*/  @P2 LOP3.LUT R4, R4, 0x200, RZ, 0xfc, !PT ;  /* 0x0000020004042812 */ /* 0x000fe400078efcff */
[----:B------:R-:W-:Y:S01]  /*1f2e0*/  LOP3.LUT P5, RZ, R5, 0x1, RZ, 0xc0, !PT ;  /* 0x0000000105ff7812 */ /* 0x000fe200078ac0ff */
[----:B--2---:R-:W-:Y:S01]  /*1f2f0*/  FMUL R5, R57, UR22 ;  /* 0x0000001639057c20 */ /* 0x004fe20008400000 */
[----:B------:R-:W-:Y:S01]  /*1f300*/  LOP3.LUT R4, R4, 0xfffffffb, RZ, 0xc0, !PT ;  /* 0xfffffffb04047812 */ /* 0x000fe200078ec0ff */
[----:B------:R-:W2:Y:S03]  /*1f310*/  LDL.LU R57, [R1+0x10c] ;  /* 0x00010c0001397983 */ /* 0x000ea60000300800 */
        /* <DEDUP_REMOVED lines=20> */
[----:B------:R-:W-:Y:S01]  /*1f460*/  @!P2 STG.E.U8 desc[UR20][R18.64+0x30], R223 ;  /* 0x000030df1200a986 */ /* 0x000fe2000c101114 */
[----:B------:R-:W-:-:S03]  /*1f470*/  ISETP.LT.OR P2, PT, R28, 0x61, !P1 ;  /* 0x000000611c00780c */ /* 0x000fc60004f41670 */
[----:B------:R-:W-:Y:S01]  /*1f480*/  @!P5 STG.E.U8 desc[UR20][R32.64+0x31], R224 ;  /* 0x000031e02000d986 */ /* 0x000fe2000c101114 */
[----:B------:R-:W-:-:S09]  /*1f490*/  ISETP.LT.OR P5, PT, R28, 0x39, !P0 ;  /* 0x000000391c00780c */ /* 0x000fd200047a1670 */
[----:B------:R-:W0:Y:S01]  /*1f4a0*/  @!P2 LDC.64 R6, c[0x0][0x5c0] ;  /* 0x00017000ff06ab82 */ /* 0x000e220000000a00 */
[----:B------:R-:W-:-:S04]  /*1f4b0*/  @P2 LOP3.LUT R0, R0, 0x20000000, RZ, 0xfc, !PT ;  /* 0x2000000000002812 */ /* 0x000fc800078efcff */
[----:B------:R-:W-:Y:S02]  /*1f4c0*/  LOP3.LUT R0, R0, 0xbfffffff, RZ, 0xc0, !PT ;  /* 0xbfffffff00007812 */ /* 0x000fe400078ec0ff */
[----:B0-----:R-:W-:-:S04]  /*1f4d0*/  @!P2 IADD3 R40, P4, P6, R24, UR14, R6 ;  /* 0x0000000e1828ac10 */ /* 0x001fc8000fe9e006 */
[----:B------:R-:W-:Y:S02]  /*1f4e0*/  @!P2 IADD3.X R41, R30, UR12, R7, P4, P6 ;  /* 0x0000000c1e29ac10 */ /* 0x000fe4000a7ec407 */
[----:B------:R-:W-:-:S13]  /*1f4f0*/  ISETP.LT.OR P4, PT, R28, 0x62, !P1 ;  /* 0x000000621c00780c */ /* 0x000fda0004f81670 */
[----:B------:R-:W0:Y:S01]  /*1f500*/  @!P4 LDC.64 R6, c[0x0][0x5c0] ;  /* 0x00017000ff06cb82 */ /* 0x000e220000000a00 */
[----:B------:R-:W-:-:S04]  /*1f510*/  @P4 LOP3.LUT R0, R0, 0x40000000, RZ, 0xfc, !PT ;  /* 0x4000000000004812 */ /* 0x000fc800078efcff */
[----:B------:R-:W-:Y:S02]  /*1f520*/  LOP3.LUT R0, R0, 0xefffffff, RZ, 0xc0, !PT ;  /* 0xefffffff00007812 */ /* 0x000fe400078ec0ff */
[----:B0-----:R-:W-:-:S04]  /*1f530*/  @!P4 IADD3 R48, P2, P6, R24, UR14, R6 ;  /* 0x0000000e1830cc10 */ /* 0x001fc8000fe5e006 */
[----:B------:R-:W-:Y:S02]  /*1f540*/  @!P4 IADD3.X R49, R30, UR12, R7, P2, P6 ;  /* 0x0000000c1e31cc10 */ /* 0x000fe400097ec407 */
[----:B------:R-:W0:Y:S01]  /*1f550*/  @!P5 LDC.64 R6, c[0x0][0x5c0] ;  /* 0x00017000ff06db82 */ /* 0x000e220000000a00 */
[C---:B------:R-:W-:Y:S02]  /*1f560*/  ISETP.LT.OR P2, PT, R28.reuse, 0x69, !P1 ;  /* 0x000000691c00780c */ /* 0x040fe40004f41670 */
[----:B------:R-:W-:-:S11]  /*1f570*/  ISETP.LT.OR P4, PT, R28, 0x6a, !P1 ;  /* 0x0000006a1c00780c */ /* 0x000fd60004f81670 */
[----:B------:R-:W-:-:S04]  /*1f580*/  @P2 LOP3.LUT R4, R4, 0x800, RZ, 0xfc, !PT ;  /* 0x0000080004042812 */ /* 0x000fc800078efcff */
[----:B------:R-:W-:-:S04]  /*1f590*/  LOP3.LUT R4, R4, 0xfffffbff, RZ, 0xc0, !PT ;  /* 0xfffffbff04047812 */ /* 0x000fc800078ec0ff */
[----:B------:R-:W-:Y:S02]  /*1f5a0*/  @P4 LOP3.LUT R4, R4, 0x400, RZ, 0xfc, !PT ;  /* 0x0000040004044812 */ /* 0x000fe400078efcff */
[----:B0-----:R-:W-:Y:S02]  /*1f5b0*/  @!P5 IADD3 R6, P6, R24, R6, RZ ;  /* 0x000000061806d210 */ /* 0x001fe40007fde0ff */
[----:B------:R-:W-:-:S03]  /*1f5c0*/  LOP3.LUT R4, R4, 0xffffffdf, RZ, 0xc0, !PT ;  /* 0xffffffdf04047812 */ /* 0x000fc600078ec0ff */
        /* <DEDUP_REMOVED lines=20> */
[----:B------:R-:W-:Y:S02]  /*1f710*/  @P4 LOP3.LUT R4, R4, 0x1000, RZ, 0xfc, !PT ;  /* 0x0000100004044812 */ /* 0x000fe400078efcff */
        /* <DEDUP_REMOVED lines=8> */
[----:B------:R-:W-:Y:S02]  /*1f7a0*/  ISETP.LT.OR P5, PT, R28, 0x41, !P0 ;  /* 0x000000411c00780c */ /* 0x000fe400047a1670 */
[C---:B------:R-:W-:Y:S02]  /*1f7b0*/  LOP3.LUT P4, RZ, R4.reuse, 0x40, RZ, 0xc0, !PT ;  /* 0x0000004004ff7812 */ /* 0x040fe4000788c0ff */
[----:B------:R-:W-:-:S04]  /*1f7c0*/  LOP3.LUT R4, R4, 0xffffbfff, RZ, 0xc0, !PT ;  /* 0xffffbfff04047812 */ /* 0x000fc800078ec0ff */
[----:B------:R-:W-:-:S04]  /*1f7d0*/  @P2 LOP3.LUT R4, R4, 0x4000, RZ, 0xfc, !PT ;  /* 0x0000400004042812 */ /* 0x000fc800078efcff */
[----:B------:R-:W-:Y:S01]  /*1f7e0*/  LOP3.LUT R4, R4, 0xffffdfff, RZ, 0xc0, !PT ;  /* 0xffffdfff04047812 */ /* 0x000fe200078ec0ff */
        /* <DEDUP_REMOVED lines=10> */
[----:B------:R-:W-:Y:S02]  /*1f890*/  @P2 LOP3.LUT R4, R4, 0x2000, RZ, 0xfc, !PT ;  /* 0x0000200004042812 */ /* 0x000fe400078efcff */
[----:B0-----:R-:W-:-:S05]  /*1f8a0*/  @!P5 IADD3 R6, P6, R24, R6, RZ ;  /* 0x000000061806d210 */ /* 0x001fca0007fde0ff */
[----:B------:R-:W-:-:S05]  /*1f8b0*/  @!P5 IMAD.X R7, R30, 0x1, R7, P6 ;  /* 0x000000011e07d824 */ /* 0x000fca00030e0607 */
[----:B------:R0:W-:Y:S04]  /*1f8c0*/  @!P5 STG.E.U8 desc[UR20][R6.64+0x41], R230 ;  /* 0x000041e60600d986 */ /* 0x0001e8000c101114 */
[----:B------:R-:W-:Y:S01]  /*1f8d0*/  @!P3 STG.E.U8 desc[UR20][R22.64+0x40], R231 ;  /* 0x000040e71600b986 */ /* 0x000fe2000c101114 */
[----:B------:R-:W-:-:S03]  /*1f8e0*/  ISETP.GE.AND P3, PT, R29, 0x81, PT ;  /* 0x000000811d00780c */ /* 0x000fc60003f66270 */
[----:B------:R-:W-:Y:S01]  /*1f8f0*/  @!P4 STG.E.U8 desc[UR20][R34.64+0x41], R232 ;  /* 0x000041e82200c986 */ /* 0x000fe2000c101114 */
[----:B------:R-:W-:Y:S01]  /*1f900*/  LOP3.LUT P4, RZ, R4, 0x2, RZ, 0xc0, !PT ;  /* 0x0000000204ff7812 */ /* 0x000fe2000788c0ff */
[----:B0-----:R-:W0:Y:S02]  /*1f910*/  @!P2 LDC.64 R6, c[0x0][0x5c0] ;  /* 0x00017000ff06ab82 */ /* 0x001e240000000a00 */
[----:B0-----:R-:W-:-:S04]  /*1f920*/  @!P2 IADD3 R44, P1, P5, R24, UR14, R6 ;  /* 0x0000000e182cac10 */ /* 0x001fc8000fd3e006 */
[----:B------:R-:W-:Y:S02]  /*1f930*/  @!P2 IADD3.X R45, R30, UR12, R7, P1, P5 ;  /* 0x0000000c1e2dac10 */ /* 0x000fe40008fea407 */
[----:B------:R-:W-:-:S13]  /*1f940*/  ISETP.LT.OR P2, PT, R28, 0x1, !P3 ;  /* 0x000000011c00780c */ /* 0x000fda0005f41670 */
[----:B------:R-:W0:Y:S02]  /*1f950*/  @!P2 LDC.64 R6, c[0x0][0x5c0] ;  /* 0x00017000ff06ab82 */ /* 0x000e240000000a00 */
[----:B0-----:R-:W-:-:S04]  /*1f960*/  @!P2 IADD3 R18, P1, P5, R24, UR25, R6 ;  /* 0x000000191812ac10 */ /* 0x001fc8000fd3e006 */
[----:B------:R-:W-:Y:S02]  /*1f970*/  @!P2 IADD3.X R19, R30, UR24, R7, P1, P5 ;  /* 0x000000181e13ac10 */ /* 0x000fe40008fea407 */
[----:B------:R-:W-:Y:S02]  /*1f980*/  ISETP.LT.OR P1, PT, R28, 0x2, !P3 ;  /* 0x000000021c00780c */ /* 0x000fe40005f21670 */
[C---:B------:R-:W-:Y:S02]  /*1f990*/  LOP3.LUT P2, RZ, R4.reuse, 0x80, RZ, 0xc0, !PT ;  /* 0x0000008004ff7812 */ /* 0x040fe4000784c0ff */
[----:B------:R-:W-:-:S09]  /*1f9a0*/  LOP3.LUT R4, R4, 0xffff7fff, RZ, 0xc0, !PT ;  /* 0xffff7fff04047812 */ /* 0x000fd200078ec0ff */
[----:B------:R-:W0:Y:S01]  /*1f9b0*/  @!P1 LDC.64 R6, c[0x0][0x5c0] ;  /* 0x00017000ff069b82 */ /* 0x000e220000000a00 */
[----:B------:R-:W-:Y:S02]  /*1f9c0*/  @P1 LOP3.LUT R0, R0, 0x10000000, RZ, 0xfc, !PT ;  /* 0x1000000000001812 */ /* 0x000fe400078efcff */
        /* <DEDUP_REMOVED lines=20> */
[----:B------:R0:W-:Y:S04]  /*1fb10*/  @!P5 STG.E.U8 desc[UR20][R6.64+0x49], R234 ;  /* 0x000049ea0600d986 */ /* 0x0001e8000c101114 */
[----:B------:R1:W-:Y:S04]  /*1fb20*/  @!P2 STG.E.U8 desc[UR20][R26.64+0x48], R235 ;  /* 0x000048eb1a00a986 */ /* 0x0003e8000c101114 */
[----:B------:R-:W-:Y:S01]  /*1fb30*/  @!P4 STG.E.U8 desc[UR20][R14.64+0x49], R236 ;  /* 0x000049ec0e00c986 */ /* 0x000fe2000c101114 */
[----:B0-----:R-:W0:Y:S02]  /*1fb40*/  @!P1 LDC.64 R6, c[0x0][0x5c0] ;  /* 0x00017000ff069b82 */ /* 0x001e240000000a00 */
[----:B0-----:R-:W-:-:S04]  /*1fb50*/  @!P1 IADD3 R16, P5, P6, R24, UR25, R6 ;  /* 0x0000001918109c10 */ /* 0x001fc8000febe006 */
[----:B------:R-:W-:Y:S02]  /*1fb60*/  @!P1 IADD3.X R17, R30, UR24, R7, P5, P6 ;  /* 0x000000181e119c10 */ /* 0x000fe4000afec407 */
[----:B------:R-:W-:-:S13]  /*1fb70*/  ISETP.LT.OR P1, PT, R28, 0x11, !P3 ;  /* 0x000000111c00780c */ /* 0x000fda0005f21670 */
[----:B------:R-:W1:Y:S01]  /*1fb80*/  @!P1 LDC.64 R6, c[0x0][0x5c0] ;  /* 0x00017000ff069b82 */ /* 0x000e620000000a00 */
[----:B------:R-:W-:-:S04]  /*1fb90*/  @P1 LOP3.LUT R4, R4, 0x80, RZ, 0xfc, !PT ;  /* 0x0000008004041812 */ /* 0x000fc800078efcff */
[C---:B------:R-:W-:Y:S02]  /*1fba0*/  LOP3.LUT P2, RZ, R4.reuse, 0x8, RZ, 0xc0, !PT ;  /* 0x0000000804ff7812 */ /* 0x040fe4000784c0ff */
[----:B------:R-:W-:Y:S02]  /*1fbb0*/  LOP3.LUT R4, R4, 0xfffeffff, RZ, 0xc0, !PT ;  /* 0xfffeffff04047812 */ /* 0x000fe400078ec0ff */
[----:B-1----:R-:W-:-:S04]  /*1fbc0*/  @!P1 IADD3 R26, P5, P6, R24, UR25, R6 ;  /* 0x00000019181a9c10 */ /* 0x002fc8000febe006 */
[----:B------:R-:W-:Y:S02]  /*1fbd0*/  @!P1 IADD3.X R27, R30, UR24, R7, P5, P6 ;  /* 0x000000181e1b9c10 */ /* 0x000fe4000afec407 */
[----:B------:R-:W-:-:S13]  /*1fbe0*/  ISETP.LT.OR P1, PT, R28, 0x12, !P3 ;  /* 0x000000121c00780c */ /* 0x000fda0005f21670 */
[----:B------:R-:W0:Y:S01]  /*1fbf0*/  @!P1 LDC.64 R6, c[0x0][0x5c0] ;  /* 0x00017000ff069b82 */ /* 0x000e220000000a00 */
[----:B------:R-:W-:Y:S02]  /*1fc00*/  @P1 LOP3.LUT R4, R4, 0x10000, RZ, 0xfc, !PT ;  /* 0x0001000004041812 */ /* 0x000fe400078efcff */
[----:B------:R-:W-:Y:S02]  /*1fc10*/  F2FP.SATFINITE.E4M3.F32.PACK_AB_MERGE_C R5, RZ, R5, RZ ;  /* 0x00000005ff05723e */ /* 0x000fe400048070ff */
[C---:B------:R-:W-:Y:S02]  /*1fc20*/  LOP3.LUT P4, RZ, R4.reuse, 0x100, RZ, 0xc0, !PT ;  /* 0x0000010004ff7812 */ /* 0x040fe4000788c0ff */
[----:B------:R-:W-:Y:S02]  /*1fc30*/  LOP3.LUT R4, R4, 0xfffdffff, RZ, 0xc0, !PT ;  /* 0xfffdffff04047812 */ /* 0x000fe400078ec0ff */
        /* <DEDUP_REMOVED lines=8> */
[----:B------:R0:W-:Y:S02]  /*1fcc0*/  @!P5 STG.E.U8 desc[UR20][R6.64+0x50], R237 ;  /* 0x000050ed0600d986 */ /* 0x0001e4000c101114 */
[----:B0-----:R-:W0:Y:S02]  /*1fcd0*/  @!P1 LDC.64 R6, c[0x0][0x5c0] ;  /* 0x00017000ff069b82 */ /* 0x001e240000000a00 */
[----:B0-----:R-:W-:-:S04]  /*1fce0*/  @!P1 IADD3 R34, P5, P6, R24, UR25, R6 ;  /* 0x0000001918229c10 */ /* 0x001fc8000febe006 */
[----:B------:R-:W-:Y:S02]  /*1fcf0*/  @!P1 IADD3.X R35, R30, UR24, R7, P5, P6 ;  /* 0x000000181e239c10 */ /* 0x000fe4000afec407 */
[----:B------:R-:W-:-:S13]  /*1fd00*/  ISETP.LT.OR P5, PT, R28, 0x52, !P0 ;  /* 0x000000521c00780c */ /* 0x000fda00047a1670 */
[----:B------:R-:W0:Y:S02]  /*1fd10*/  @!P5 LDC.64 R6, c[0x0][0x5c0] ;  /* 0x00017000ff06db82 */ /* 0x000e240000000a00 */
[----:B0-----:R-:W-:-:S05]  /*1fd20*/  @!P5 IADD3 R6, P6, R24, R6, RZ ;  /* 0x000000061806d210 */ /* 0x001fca0007fde0ff */
[----:B------:R-:W-:-:S05]  /*1fd30*/  @!P5 IMAD.X R7, R30, 0x1, R7, P6 ;  /* 0x000000011e07d824 */ /* 0x000fca00030e0607 */
[----:B------:R4:W-:Y:S02]  /*1fd40*/  @!P5 STG.E.U8 desc[UR20][R6.64+0x51], R5 ;  /* 0x000051050600d986 */ /* 0x0009e4000c101114 */
[----:B----4-:R-:W-:Y:S02]  /*1fd50*/  FMUL R5, R58, UR22 ;  /* 0x000000163a057c20 */ /* 0x010fe40008400000 */
[----:B------:R-:W4:Y:S03]  /*1fd60*/  LDL.LU R58, [R1+0x110] ;  /* 0x00011000013a7983 */ /* 0x000f260000300800 */
[----:B------:R-:W-:-:S05]  /*1fd70*/  F2FP.SATFINITE.E4M3.F32.PACK_AB_MERGE_C R5, RZ, R5, RZ ;  /* 0x00000005ff05723e */ /* 0x000fca00048070ff */
[----:B------:R3:W-:Y:S02]  /*1fd80*/  @!P2 STG.E.U8 desc[UR20][R38.64+0x50], R5 ;  /* 0x000050052600a986 */ /* 0x0007e4000c101114 */
[----:B---3--:R-:W-:Y:S02]  /*1fd90*/  FMUL R5, R56, UR22 ;  /* 0x0000001638057c20 */ /* 0x008fe40008400000 */
[----:B------:R-:W3:Y:S01]  /*1fda0*/  LDL.LU R56, [R1+0x114] ;  /* 0x0001140001387983 */ /* 0x000ee20000300800 */
[----:B------:R-:W-:-:S13]  /*1fdb0*/  ISETP.LT.OR P1, PT, R28, 0x1a, !P3 ;  /* 0x0000001a1c00780c */ /* 0x000fda0005f21670 */
[----:B------:R-:W0:Y:S01]  /*1fdc0*/  @!P1 LDC.64 R6, c[0x0][0x5c0] ;  /* 0x00017000ff069b82 */ /* 0x000e220000000a00 */
[----:B------:R-:W-:-:S04]  /*1fdd0*/  LOP3.LUT R4, R4, 0xfffffffd, RZ, 0xc0, !PT ;  /* 0xfffffffd04047812 */ /* 0x000fc800078ec0ff */
[----:B------:R-:W-:Y:S02]  /*1fde0*/  @P1 LOP3.LUT R4, R4, 0x2, RZ, 0xfc, !PT ;  /* 0x0000000204041812 */ /* 0x000fe400078efcff */
[----:B0-----:R-:W-:-:S04]  /*1fdf0*/  @!P1 IADD3 R14, P5, P6, R24, UR25, R6 ;  /* 0x00000019180e9c10 */ /* 0x001fc8000febe006 */
[----:B------:R-:W-:Y:S02]  /*1fe00*/  @!P1 IADD3.X R15, R30, UR24, R7, P5, P6 ;  /* 0x000000181e0f9c10 */ /* 0x000fe4000afec407 */
[----:B------:R-:W-:-:S13]  /*1fe10*/  ISETP.LT.OR P1, PT, R28, 0x21, !P3 ;  /* 0x000000211c00780c */ /* 0x000fda0005f21670 */
[----:B------:R-:W0:Y:S01]  /*1fe20*/  @!P1 LDC.64 R6, c[0x0][0x5c0] ;  /* 0x00017000ff069b82 */ /* 0x000e220000000a00 */
[----:B------:R-:W-:-:S04]  /*1fe30*/  LOP3.LUT R4, R4, 0xfffffff7, RZ, 0xc0, !PT ;  /* 0xfffffff704047812 */ /* 0x000fc800078ec0ff */
[----:B------:R-:W-:Y:S02]  /*1fe40*/  @P1 LOP3.LUT R4, R4, 0x8, RZ, 0xfc, !PT ;  /* 0x0000000804041812 */ /* 0x000fe400078efcff */
[----:B0-----:R-:W-:-:S04]  /*1fe50*/  @!P1 IADD3 R38, P5, P6, R24, UR25, R6 ;  /* 0x0000001918269c10 */ /* 0x001fc8000febe006 */
[----:B------:R-:W-:Y:S02]  /*1fe60*/  @!P1 IADD3.X R39, R30, UR24, R7, P5, P6 ;  /* 0x000000181e279c10 */ /* 0x000fe4000afec407 */
[----:B------:R-:W-:-:S13]  /*1fe70*/  ISETP.LT.OR P1, PT, R28, 0x22, !P3 ;  /* 0x000000221c00780c */ /* 0x000fda0005f21670 */
[----:B------:R-:W0:Y:S02]  /*1fe80*/  @!P1 LDC.64 R6, c[0x0][0x5c0] ;  /* 0x00017000ff069b82 */ /* 0x000e240000000a00 */
[----:B0-----:R-:W-:-:S04]  /*1fe90*/  @!P1 IADD3 R74, P5, P6, R24, UR25, R6 ;  /* 0x00000019184a9c10 */ /* 0x001fc8000febe006 */
[----:B------:R-:W-:Y:S02]  /*1fea0*/  @!P1 IADD3.X R75, R30, UR24, R7, P5, P6 ;  /* 0x000000181e4b9c10 */ /* 0x000fe4000afec407 */
[----:B------:R-:W-:-:S13]  /*1feb0*/  ISETP.LT.OR P5, PT, R28, 0x59, !P0 ;  /* 0x000000591c00780c */ /* 0x000fda00047a1670 */
[----:B------:R-:W0:Y:S01]  /*1fec0*/  @!P5 LDC.64 R6, c[0x0][0x5c0] ;  /* 0x00017000ff06db82 */ /* 0x000e220000000a00 */
[----:B------:R-:W-:-:S05]  /*1fed0*/  F2FP.SATFINITE.E4M3.F32.PACK_AB_MERGE_C R5, RZ, R5, RZ ;  /* 0x00000005ff05723e */ /* 0x000fca00048070ff */
[----:B------:R2:W-:Y:S01]  /*1fee0*/  @!P4 STG.E.U8 desc[UR20][R42.64+0x51], R5 ;  /* 0x000051052a00c986 */ /* 0x0005e2000c101114 */
[----:B------:R-:W-:Y:S01]  /*1fef0*/  ISETP.LT.OR P4, PT, R28, 0x29, !P3 ;  /* 0x000000291c00780c */ /* 0x000fe20005f81670 */
[----:B--2---:R-:W-:Y:S02]  /*1ff00*/  FMUL R5, R57, UR22 ;  /* 0x0000001639057c20 */ /* 0x004fe40008400000 */
[----:B------:R-:W2:Y:S01]  /*1ff10*/  LDL.LU R57, [R1+0x118] ;  /* 0x0001180001397983 */ /* 0x000ea20000300800 */
[----:B0-----:R-:W-:Y:S02]  /*1ff20*/  @!P5 IADD3 R6, P6, R24, R6, RZ ;  /* 0x000000061806d210 */ /* 0x001fe40007fde0ff */
[----:B------:R-:W-:-:S03]  /*1ff30*/  F2FP.SATFINITE.E4M3.F32.PACK_AB_MERGE_C R5, RZ, R5, RZ ;  /* 0x00000005ff05723e */ /* 0x000fc600048070ff */
        /* <DEDUP_REMOVED lines=8> */
[----:B------:R-:W-:Y:S02]  /*1ffc0*/  @!P5 IMAD.X R7, R30, 0x1, R7, P6 ;  /* 0x000000011e07d824 */ /* 0x000fe400030e0607 */
[----:B----4-:R-:W-:Y:S02]  /*1ffd0*/  FMUL R5, R58, UR22 ;  /* 0x000000163a057c20 */ /* 0x010fe40008400000 */
[----:B------:R-:W4:Y:S03]  /*1ffe0*/  LDL.LU R58, [R1+0x11c] ;  /* 0x00011c00013a7983 */ /* 0x000f260000300800 */
[----:B------:R-:W-:-:S05]  /*1fff0*/  F2FP.SATFINITE.E4M3.F32.PACK_AB_MERGE_C R5, RZ, R5, RZ ;  /* 0x00000005ff05723e */ /* 0x000fca00048070ff */
[----:B------:R3:W-:Y:S02]  /*20000*/  @!P5 STG.E.U8 desc[UR20][R6.64+0x59], R5 ;  /* 0x000059050600d986 */ /* 0x0007e4000c101114 */
[----:B---3--:R-:W-:Y:S02]  /*20010*/  FMUL R5, R56, UR22 ;  /* 0x0000001638057c20 */ /* 0x008fe40008400000 */
[----:B------:R-:W3:Y:S01]  /*20020*/  LDL.LU R56, [R1+0x120] ;  /* 0x0001200001387983 */ /* 0x000ee20000300800 */
[C---:B------:R-:W-:Y:S02]  /*20030*/  LOP3.LUT P2, RZ, R4.reuse, 0x200, RZ, 0xc0, !PT ;  /* 0x0000020004ff7812 */ /* 0x040fe4000784c0ff */
[----:B------:R-:W-:-:S04]  /*20040*/  LOP3.LUT R4, R4, 0xfffbffff, RZ, 0xc0, !PT ;  /* 0xfffbffff04047812 */ /* 0x000fc800078ec0ff */
[----:B------:R-:W-:-:S04]  /*20050*/  @P1 LOP3.LUT R4, R4, 0x40000, RZ, 0xfc, !PT ;  /* 0x0004000004041812 */ /* 0x000fc800078efcff */
[C---:B------:R-:W-:Y:S02]  /*20060*/  LOP3.LUT P1, RZ, R4.reuse, 0x4, RZ, 0xc0, !PT ;  /* 0x0000000404ff7812 */ /* 0x040fe4000782c0ff */
[----:B------:R-:W-:-:S04]  /*20070*/  LOP3.LUT R4, R4, 0xfff7ffff, RZ, 0xc0, !PT ;  /* 0xfff7ffff04047812 */ /* 0x000fc800078ec0ff */
[----:B------:R-:W-:Y:S02]  /*20080*/  @P4 LOP3.LUT R4, R4, 0x80000, RZ, 0xfc, !PT ;  /* 0x0008000004044812 */ /* 0x000fe400078efcff */
[----:B------:R-:W-:Y:S02]  /*20090*/  ISETP.LT.OR P4, PT, R28, 0x2a, !P3 ;  /* 0x0000002a1c00780c */ /* 0x000fe40005f81670 */
[----:B------:R-:W-:-:S11]  /*200a0*/  F2FP.SATFINITE.E4M3.F32.PACK_AB_MERGE_C R5, RZ, R5, RZ ;  /* 0x00000005ff05723e */ /* 0x000fd600048070ff */
[----:B------:R-:W0:Y:S01]  /*200b0*/  @!P4 LDC.64 R6, c[0x0][0x5c0] ;  /* 0x00017000ff06cb82 */ /* 0x000e220000000a00 */
[----:B------:R2:W-:Y:S01]  /*200c0*/  @!P2 STG.E.U8 desc[UR20][R36.64+0x58], R5 ;  /* 0x000058052400a986 */ /* 0x0005e2000c101114 */
[----:B------:R-:W-:Y:S02]  /*200d0*/  ISETP.LT.OR P2, PT, R28, 0x31, !P3 ;  /* 0x000000311c00780c */ /* 0x000fe40005f41670 */
[----:B0-----:R-:W-:-:S04]  /*200e0*/  @!P4 IADD3 R78, P5, P6, R24, UR25, R6 ;  /* 0x00000019184ecc10 */ /* 0x001fc8000febe006 */
[----:B------:R-:W-:-:S07]  /*200f0*/  @!P4 IADD3.X R79, R30, UR24, R7, P5, P6 ;  /* 0x000000181e4fcc10 */ /* 0x000fce000afec407 */
[----:B------:R-:W0:Y:S01]  /*20100*/  @!P2 LDC.64 R6, c[0x0][0x5c0] ;  /* 0x00017000ff06ab82 */ /* 0x000e220000000a00 */
[----:B------:R-:W-:-:S04]  /*20110*/  LOP3.LUT R4, R4, 0xfffffeff, RZ, 0xc0, !PT ;  /* 0xfffffeff04047812 */ /* 0x000fc800078ec0ff */
[----:B------:R-:W-:-:S04]  /*20120*/  @P4 LOP3.LUT R4, R4, 0x100, RZ, 0xfc, !PT ;  /* 0x0000010004044812 */ /* 0x000fc800078efcff */
[----:B------:R-:W-:-:S04]  /*20130*/  LOP3.LUT R4, R4, 0xfffffdff, RZ, 0xc0, !PT ;  /* 0xfffffdff04047812 */ /* 0x000fc800078ec0ff */
[----:B------:R-:W-:Y:S02]  /*20140*/  @P2 LOP3.LUT R4, R4, 0x200, RZ, 0xfc, !PT ;  /* 0x0000020004042812 */ /* 0x000fe400078efcff */
[----:B0-----:R-:W-:-:S04]  /*20150*/  @!P2 IADD3 R82, P5, P6, R24, UR25, R6 ;  /* 0x000000191852ac10 */ /* 0x001fc8000febe006 */
[----:B------:R-:W-:Y:S02]  /*20160*/  @!P2 IADD3.X R83, R30, UR24, R7, P5, P6 ;  /* 0x000000181e53ac10 */ /* 0x000fe4000afec407 */
[----:B------:R-:W-:-:S13]  /*20170*/  ISETP.LT.OR P2, PT, R28, 0x32, !P3 ;  /* 0x000000321c00780c */ /* 0x000fda0005f41670 */
[----:B------:R-:W0:Y:S01]  /*20180*/  @!P2 LDC.64 R6, c[0x0][0x5c0] ;  /* 0x00017000ff06ab82 */ /* 0x000e220000000a00 */
[----:B--2---:R-:W-:Y:S02]  /*20190*/  FMUL R5, R57, UR22 ;  /* 0x0000001639057c20 */ /* 0x004fe40008400000 */
[----:B------:R-:W2:Y:S01]  /*201a0*/  LDL.LU R57, [R1+0x124] ;  /* 0x0001240001397983 */ /* 0x000ea20000300800 */
[----:B0-----:R-:W-:-:S04]  /*201b0*/  @!P2 IADD3 R84, P5, P6, R24, UR25, R6 ;  /* 0x000000191854ac10 */ /* 0x001fc8000febe006 */
[----:B------:R-:W-:Y:S02]  /*201c0*/  @!P2 IADD3.X R85, R30, UR24, R7, P5, P6 ;  /* 0x000000181e55ac10 */ /* 0x000fe4000afec407 */
[----:B------:R-:W-:-:S13]  /*201d0*/  ISETP.LT.OR P5, PT, R28, 0x61, !P0 ;  /* 0x000000611c00780c */ /* 0x000fda00047a1670 */
[----:B------:R-:W0:Y:S01]  /*201e0*/  @!P5 LDC.64 R6, c[0x0][0x5c0] ;  /* 0x00017000ff06db82 */ /* 0x000e220000000a00 */
[----:B------:R-:W-:-:S05]  /*201f0*/  F2FP.SATFINITE.E4M3.F32.PACK_AB_MERGE_C R5, RZ, R5, RZ ;  /* 0x00000005ff05723e */ /* 0x000fca00048070ff */
[----:B------:R4:W-:Y:S01]  /*20200*/  @!P1 STG.E.U8 desc[UR20][R12.64+0x59], R5 ;  /* 0x000059050c009986 */ /* 0x0009e2000c101114 */
        /* <DEDUP_REMOVED lines=8> */
[----:B------:R-:W-:-:S13]  /*20290*/  ISETP.LT.OR P1, PT, R28, 0x39, !P3 ;  /* 0x000000391c00780c */ /* 0x000fda0005f21670 */
[----:B------:R-:W0:Y:S02]  /*202a0*/  @!P1 LDC.64 R6, c[0x0][0x5c0] ;  /* 0x00017000ff069b82 */ /* 0x000e240000000a00 */
[----:B0-----:R-:W-:-:S04]  /*202b0*/  @!P1 IADD3 R86, P5, P6, R24, UR25, R6 ;  /* 0x0000001918569c10 */ /* 0x001fc8000febe006 */
[----:B------:R-:W-:Y:S02]  /*202c0*/  @!P1 IADD3.X R87, R30, UR24, R7, P5, P6 ;  /* 0x000000181e579c10 */ /* 0x000fe4000afec407 */
[----:B------:R-:W-:-:S13]  /*202d0*/  ISETP.LT.OR P5, PT, R28, 0x62, !P0 ;  /* 0x000000621c00780c */ /* 0x000fda00047a1670 */
[----:B------:R-:W0:Y:S01]  /*202e0*/  @!P5 LDC.64 R6, c[0x0][0x5c0] ;  /* 0x00017000ff06db82 */ /* 0x000e220000000a00 */
[----:B------:R-:W-:Y:S02]  /*202f0*/  F2FP.SATFINITE.E4M3.F32.PACK_AB_MERGE_C R5, RZ, R5, RZ ;  /* 0x00000005ff05723e */ /* 0x000fe400048070ff */
[----:B0-----:R-:W-:-:S05]  /*20300*/  @!P5 IADD3 R6, P6, R24, R6, RZ ;  /* 0x000000061806d210 */ /* 0x001fca0007fde0ff */
[----:B------:R-:W-:-:S05]  /*20310*/  @!P5 IMAD.X R7, R30, 0x1, R7, P6 ;  /* 0x000000011e07d824 */ /* 0x000fca00030e0607 */
[----:B------:R2:W-:Y:S01]  /*20320*/  @!P5 STG.E.U8 desc[UR20][R6.64+0x61], R5 ;  /* 0x000061050600d986 */ /* 0x0005e2000c101114 */
[----:B------:R-:W-:-:S04]  /*20330*/  LOP3.LUT R4, R4, 0xffefffff, RZ, 0xc0, !PT ;  /* 0xffefffff04047812 */ /* 0x000fc800078ec0ff */
[----:B------:R-:W-:Y:S02]  /*20340*/  @P2 LOP3.LUT R4, R4, 0x100000, RZ, 0xfc, !PT ;  /* 0x0010000004042812 */ /* 0x000fe400078efcff */
[C---:B------:R-:W-:Y:S01]  /*20350*/  LOP3.LUT P2, RZ, R0.reuse, 0x20000000, RZ, 0xc0, !PT ;  /* 0x2000000000ff7812 */ /* 0x040fe2000784c0ff */
[----:B--2---:R-:W-:Y:S02]  /*20360*/  FMUL R5, R57, UR22 ;  /* 0x0000001639057c20 */ /* 0x004fe40008400000 */
[----:B------:R-:W2:Y:S03]  /*20370*/  LDL.LU R57, [R1+0x130] ;  /* 0x0001300001397983 */ /* 0x000ea60000300800 */
[----:B------:R-:W-:Y:S02]  /*20380*/  F2FP.SATFINITE.E4M3.F32.PACK_AB_MERGE_C R5, RZ, R5, RZ ;  /* 0x00000005ff05723e */ /* 0x000fe400048070ff */
[----:B------:R-:W-:-:S05]  /*20390*/  LOP3.LUT P4, RZ, R0, 0x40000000, RZ, 0xc0, !PT ;  /* 0x4000000000ff7812 */ /* 0x000fca000788c0ff */
[----:B------:R4:W-:Y:S01]  /*203a0*/  @!P2 STG.E.U8 desc[UR20][R40.64+0x60], R5 ;  /* 0x000060052800a986 */ /* 0x0009e2000c101114 */
[----:B------:R-:W-:-:S04]  /*203b0*/  LOP3.LUT R4, R4, 0xffdfffff, RZ, 0xc0, !PT ;  /* 0xffdfffff04047812 */ /* 0x000fc800078ec0ff */
[----:B------:R-:W-:Y:S02]  /*203c0*/  @P1 LOP3.LUT R4, R4, 0x200000, RZ, 0xfc, !PT ;  /* 0x0020000004041812 */ /* 0x000fe400078efcff */
[----:B------:R-:W-:-:S13]  /*203d0*/  ISETP.LT.OR P1, PT, R28, 0x3a, !P3 ;  /* 0x0000003a1c00780c */ /* 0x000fda0005f21670 */
[----:B------:R-:W0:Y:S01]  /*203e0*/  @!P1 LDC.64 R6, c[0x0][0x5c0] ;  /* 0x00017000ff069b82 */ /* 0x000e220000000a00 */
[----:B----4-:R-:W-:Y:S02]  /*203f0*/  FMUL R5, R58, UR22 ;  /* 0x000000163a057c20 */ /* 0x010fe40008400000 */
[----:B------:R-:W4:Y:S03]  /*20400*/  LDL.LU R58, [R1+0x134] ;  /* 0x00013400013a7983 */ /* 0x000f260000300800 */
[----:B------:R-:W-:-:S05]  /*20410*/  F2FP.SATFINITE.E4M3.F32.PACK_AB_MERGE_C R5, RZ, R5, RZ ;  /* 0x00000005ff05723e */ /* 0x000fca00048070ff */
[----:B------:R3:W-:Y:S02]  /*20420*/  @!P4 STG.E.U8 desc[UR20][R48.64+0x61], R5 ;  /* 0x000061053000c986 */ /* 0x0007e4000c101114 */
[----:B---3--:R-:W-:Y:S02]  /*20430*/  FMUL R5, R56, UR22 ;  /* 0x0000001638057c20 */ /* 0x008fe40008400000 */
[----:B------:R-:W3:Y:S01]  /*20440*/  LDL.LU R56, [R1+0x138] ;  /* 0x0001380001387983 */ /* 0x000ee20000300800 */
[----:B------:R-:W-:Y:S02]  /*20450*/  LOP3.LUT R4, R4, 0xfffffffb, RZ, 0xc0, !PT ;  /* 0xfffffffb04047812 */ /* 0x000fe400078ec0ff */
[----:B0-----:R-:W-:Y:S02]  /*20460*/  @!P1 IADD3 R12, P5, P6, R24, UR25, R6 ;  /* 0x00000019180c9c10 */ /* 0x001fe4000febe006 */
[----:B------:R-:W-:Y:S02]  /*20470*/  @P1 LOP3.LUT R4, R4, 0x4, RZ, 0xfc, !PT ;  /* 0x0000000404041812 */ /* 0x000fe400078efcff */
[----:B------:R-:W-:-:S02]  /*20480*/  @!P1 IADD3.X R13, R30, UR24, R7, P5, P6 ;  /* 0x000000181e0d9c10 */ /* 0x000fc4000afec407 */
[----:B------:R-:W-:-:S13]  /*20490*/  ISETP.LT.OR P1, PT, R28, 0x41, !P3 ;  /* 0x000000411c00780c */ /* 0x000fda0005f21670 */
[----:B------:R-:W0:Y:S02]  /*204a0*/  @!P1 LDC.64 R6, c[0x0][0x5c0] ;  /* 0x00017000ff069b82 */ /* 0x000e240000000a00 */
[----:B0-----:R-:W-:-:S04]  /*204b0*/  @!P1 IADD3 R88, P2, P5, R24, UR25, R6 ;  /* 0x0000001918589c10 */ /* 0x001fc8000fd5e006 */
[----:B------:R-:W-:Y:S02]  /*204c0*/  @!P1 IADD3.X R89, R30, UR24, R7, P2, P5 ;  /* 0x000000181e599c10 */ /* 0x000fe400097ea407 */
[----:B------:R-:W-:-:S13]  /*204d0*/  ISETP.LT.OR P2, PT, R28, 0x42, !P3 ;  /* 0x000000421c00780c */ /* 0x000fda0005f41670 */
[----:B------:R-:W0:Y:S01]  /*204e0*/  @!P2 LDC.64 R6, c[0x0][0x5c0] ;  /* 0x00017000ff06ab82 */ /* 0x000e220000000a00 */
[----:B------:R-:W-:Y:S02]  /*204f0*/  ISETP.LT.OR P4, PT, R28, 0x69, !P0 ;  /* 0x000000691c00780c */ /* 0x000fe40004781670 */
[----:B0-----:R-:W-:-:S04]  /*20500*/  @!P2 IADD3 R90, P5, P6, R24, UR25, R6 ;  /* 0x00000019185aac10 */ /* 0x001fc8000febe006 */
[----:B------:R-:W-:-:S07]  /*20510*/  @!P2 IADD3.X R91, R30, UR24, R7, P5, P6 ;  /* 0x000000181e5bac10 */ /* 0x000fce000afec407 */
[----:B------:R-:W0:Y:S01]  /*20520*/  @!P4 LDC.64 R6, c[0x0][0x5c0] ;  /* 0x00017000ff06cb82 */ /* 0x000e220000000a00 */
[----:B------:R-:W-:-:S04]  /*20530*/  LOP3.LUT R0, R0, 0xffefffff, RZ, 0xc0, !PT ;  /* 0xffefffff00007812 */ /* 0x000fc800078ec0ff */
[----:B------:R-:W-:Y:S02]  /*20540*/  @P2 LOP3.LUT R0, R0, 0x100000, RZ, 0xfc, !PT ;  /* 0x0010000000002812 */ /* 0x000fe400078efcff */
[----:B------:R-:W-:Y:S02]  /*20550*/  ISETP.LT.OR P2, PT, R28, 0x49, !P3 ;  /* 0x000000491c00780c */ /* 0x000fe40005f41670 */
[----:B------:R-:W-:Y:S02]  /*20560*/  F2FP.SATFINITE.E4M3.F32.PACK_AB_MERGE_C R5, RZ, R5, RZ ;  /* 0x00000005ff05723e */ /* 0x000fe400048070ff */
[----:B0-----:R-:W-:-:S05]  /*20570*/  @!P4 IADD3 R6, P5, R24, R6, RZ ;  /* 0x000000061806c210 */ /* 0x001fca0007fbe0ff */
[----:B------:R-:W-:-:S05]  /*20580*/  @!P4 IMAD.X R7, R30, 0x1, R7, P5 ;  /* 0x000000011e07c824 */ /* 0x000fca00028e0607 */
[----:B------:R0:W-:Y:S02]  /*20590*/  @!P4 STG.E.U8 desc[UR20][R6.64+0x68], R5 ;  /* 0x000068050600c986 */ /* 0x0001e4000c101114 */
[----:B0-----:R-:W0:Y:S01]  /*205a0*/  @!P2 LDC.64 R6, c[0x0][0x5c0] ;  /* 0x00017000ff06ab82 */ /* 0x001e220000000a00 */
[----:B--2---:R-:W-:Y:S02]  /*205b0*/  FMUL R5, R57, UR22 ;  /* 0x0000001639057c20 */ /* 0x004fe40008400000 */
[----:B------:R-:W2:Y:S01]  /*205c0*/  LDL.LU R57, [R1+0x13c] ;  /* 0x00013c0001397983 */ /* 0x000ea20000300800 */
[----:B0-----:R-:W-:-:S04]  /*205d0*/  @!P2 IADD3 R94, P4, P5, R24, UR25, R6 ;  /* 0x00000019185eac10 */ /* 0x001fc8000fd9e006 */
[----:B------:R-:W-:Y:S02]  /*205e0*/  @!P2 IADD3.X R95, R30, UR24, R7, P4, P5 ;  /* 0x000000181e5fac10 */ /* 0x000fe4000a7ea407 */
[----:B------:R-:W-:-:S13]  /*205f0*/  ISETP.LT.OR P4, PT, R28, 0x6a, !P0 ;  /* 0x0000006a1c00780c */ /* 0x000fda0004781670 */
[----:B------:R-:W0:Y:S01]  /*20600*/  @!P4 LDC.64 R6, c[0x0][0x5c0] ;  /* 0x00017000ff06cb82 */ /* 0x000e220000000a00 */
[----:B------:R-:W-:Y:S02]  /*20610*/  LOP3.LUT R4, R4, 0xfffffffe, RZ, 0xc0, !PT ;  /* 0xfffffffe04047812 */ /* 0x000fe400078ec0ff */
[----:B------:R-:W-:Y:S02]  /*20620*/  F2FP.SATFINITE.E4M3.F32.PACK_AB_MERGE_C R5, RZ, R5, RZ ;  /* 0x00000005ff05723e */ /* 0x000fe400048070ff */
[----:B------:R-:W-:-:S04]  /*20630*/  @P1 LOP3.LUT R4, R4, 0x1, RZ, 0xfc, !PT ;  /* 0x0000000104041812 */ /* 0x000fc800078efcff */
[----:B------:R-:W-:Y:S02]  /*20640*/  LOP3.LUT P6, RZ, R4, 0x800, RZ, 0xc0, !PT ;  /* 0x0000080004ff7812 */ /* 0x000fe400078cc0ff */
[----:B0-----:R-:W-:-:S05]  /*20650*/  @!P4 IADD3 R6, P5, R24, R6, RZ ;  /* 0x000000061806c210 */ /* 0x001fca0007fbe0ff */
[----:B------:R-:W-:-:S05]  /*20660*/  @!P4 IMAD.X R7, R30, 0x1, R7, P5 ;  /* 0x000000011e07c824 */ /* 0x000fca00028e0607 */
[----:B------:R4:W-:Y:S01]  /*20670*/  @!P4 STG.E.U8 desc[UR20][R6.64+0x69], R5 ;  /* 0x000069050600c986 */ /* 0x0009e2000c101114 */
[C---:B------:R-:W-:Y:S02]  /*20680*/  LOP3.LUT P1, RZ, R4.reuse, 0x400, RZ, 0xc0, !PT ;  /* 0x0000040004ff7812 */ /* 0x040fe4000782c0ff */
[----:B------:R-:W-:Y:S01]  /*20690*/  LOP3.LUT R4, R4, 0xffbfffff, RZ, 0xc0, !PT ;  /* 0xffbfffff04047812 */ /* 0x000fe200078ec0ff */
[----:B----4-:R-:W-:Y:S02]  /*206a0*/  FMUL R5, R58, UR22 ;  /* 0x000000163a057c20 */ /* 0x010fe40008400000 */
[----:B------:R-:W4:Y:S03]  /*206b0*/  LDL.LU R58, [R1+0x140] ;  /* 0x00014000013a7983 */ /* 0x000f260000300800 */
[----:B------:R-:W-:-:S05]  /*206c0*/  F2FP.SATFINITE.E4M3.F32.PACK_AB_MERGE_C R5, RZ, R5, RZ ;  /* 0x00000005ff05723e */ /* 0x000fca00048070ff */
[----:B------:R3:W-:Y:S02]  /*206d0*/  @!P6 STG.E.U8 desc[UR20][R46.64+0x68], R5 ;  /* 0x000068052e00e986 */ /* 0x0007e4000c101114 */
[----:B---3--:R-:W-:Y:S02]  /*206e0*/  FMUL R5, R56, UR22 ;  /* 0x0000001638057c20 */ /* 0x008fe40008400000 */
[----:B------:R-:W3:Y:S01]  /*206f0*/  LDL.LU R56, [R1+0x144] ;  /* 0x0001440001387983 */ /* 0x000ee20000300800 */
[----:B------:R-:W-:Y:S02]  /*20700*/  @P2 LOP3.LUT R4, R4, 0x400000, RZ, 0xfc, !PT ;  /* 0x0040000004042812 */ /* 0x000fe400078efcff */
        /* <DEDUP_REMOVED lines=18> */
[C---:B------:R-:W-:Y:S02]  /*20830*/  LOP3.LUT P6, RZ, R4.reuse, 0x20, RZ, 0xc0, !PT ;  /* 0x0000002004ff7812 */ /* 0x040fe400078cc0ff */
[----:B------:R-:W-:Y:S02]  /*20840*/  LOP3.LUT R4, R4, 0xfeffffff, RZ, 0xc0, !PT ;  /* 0xfeffffff04047812 */ /* 0x000fe400078ec0ff */
[----:B------:R-:W-:Y:S02]  /*20850*/  F2FP.SATFINITE.E4M3.F32.PACK_AB_MERGE_C R5, RZ, R5, RZ ;  /* 0x00000005ff05723e */ /* 0x000fe400048070ff */
[----:B------:R-:W-:Y:S02]  /*20860*/  @P2 LOP3.LUT R4, R4, 0x1000000, RZ, 0xfc, !PT ;  /* 0x0100000004042812 */ /* 0x000fe400078efcff */
[----:B------:R-:W-:Y:S01]  /*20870*/  ISETP.LT.OR P2, PT, R28, 0x59, !P3 ;  /* 0x000000591c00780c */ /* 0x000fe20005f41670 */
[----:B------:R2:W-:Y:S02]  /*20880*/  @!P1 STG.E.U8 desc[UR20][R32.64+0x69], R5 ;  /* 0x0000690520009986 */ /* 0x0005e4000c101114 */
[----:B--2---:R-:W-:Y:S01]  /*20890*/  FMUL R5, R57, UR22 ;  /* 0x0000001639057c20 */ /* 0x004fe20008400000 */
[----:B0-----:R-:W-:Y:S01]  /*208a0*/  @!P4 IADD3 R6, P5, R24, R6, RZ ;  /* 0x000000061806c210 */ /* 0x001fe20007fbe0ff */
[----:B------:R-:W2:Y:S03]  /*208b0*/  LDL.LU R57, [R1+0x148] ;  /* 0x0001480001397983 */ /* 0x000ea60000300800 */
[----:B------:R-:W-:Y:S01]  /*208c0*/  F2FP.SATFINITE.E4M3.F32.PACK_AB_MERGE_C R5, RZ, R5, RZ ;  /* 0x00000005ff05723e */ /* 0x000fe200048070ff */
        /* <DEDUP_REMOVED lines=17> */
[----:B------:R-:W-:Y:S02]  /*209e0*/  @P2 LOP3.LUT R4, R4, 0x400, RZ, 0xfc, !PT ;  /* 0x0000040004042812 */ /* 0x000fe400078efcff */
[----:B------:R-:W-:-:S13]  /*209f0*/  ISETP.LT.OR P2, PT, R28, 0x5a, !P3 ;  /* 0x0000005a1c00780c */ /* 0x000fda0005f41670 */
[----:B------:R-:W0:Y:S01]  /*20a00*/  @!P2 LDC.64 R6, c[0x0][0x5c0] ;  /* 0x00017000ff06ab82 */ /* 0x000e220000000a00 */
[----:B------:R-:W-:-:S04]  /*20a10*/  LOP3.LUT R4, R4, 0xfdffffff, RZ, 0xc0, !PT ;  /* 0xfdffffff04047812 */ /* 0x000fc800078ec0ff */
[----:B------:R-:W-:Y:S02]  /*20a20*/  @P2 LOP3.LUT R4, R4, 0x2000000, RZ, 0xfc, !PT ;  /* 0x0200000004042812 */ /* 0x000fe400078efcff */
[----:B0-----:R-:W-:-:S04]  /*20a30*/  @!P2 IADD3 R114, P4, P5, R24, UR25, R6 ;  /* 0x000000191872ac10 */ /* 0x001fc8000fd9e006 */
[----:B------:R-:W-:Y:S02]  /*20a40*/  @!P2 IADD3.X R115, R30, UR24, R7, P4, P5 ;  /* 0x000000181e73ac10 */ /* 0x000fe4000a7ea407 */
[----:B------:R-:W-:Y:S02]  /*20a50*/  ISETP.LT.OR P2, PT, R28, 0x61, !P3 ;  /* 0x000000611c00780c */ /* 0x000fe40005f41670 */
[----:B------:R-:W-:-:S11]  /*20a60*/  F2FP.SATFINITE.E4M3.F32.PACK_AB_MERGE_C R5, RZ, R5, RZ ;  /* 0x00000005ff05723e */ /* 0x000fd600048070ff */
[----:B------:R-:W0:Y:S01]  /*20a70*/  @!P2 LDC.64 R6, c[0x0][0x5c0] ;  /* 0x00017000ff06ab82 */ /* 0x000e220000000a00 */
[----:B------:R2:W-:Y:S01]  /*20a80*/  @!P6 STG.E.U8 desc[UR20][R50.64+0x70], R5 ;  /* 0x000070053200e986 */ /* 0x0005e2000c101114 */
[----:B------:R-:W-:Y:S02]  /*20a90*/  ISETP.LT.OR P6, PT, R28, 0x62, !P3 ;  /* 0x000000621c00780c */ /* 0x000fe40005fc1670 */
[----:B0-----:R-:W-:-:S04]  /*20aa0*/  @!P2 IADD3 R122, P4, P5, R24, UR25, R6 ;  /* 0x00000019187aac10 */ /* 0x001fc8000fd9e006 */
[----:B------:R-:W-:-:S07]  /*20ab0*/  @!P2 IADD3.X R123, R30, UR24, R7, P4, P5 ;  /* 0x000000181e7bac10 */ /* 0x000fce000a7ea407 */
[----:B------:R-:W0:Y:S02]  /*20ac0*/  @!P6 LDC.64 R6, c[0x0][0x5c0] ;  /* 0x00017000ff06eb82 */ /* 0x000e240000000a00 */
[----:B0-----:R-:W-:-:S04]  /*20ad0*/  @!P6 IADD3 R120, P4, P5, R24, UR25, R6 ;  /* 0x000000191878ec10 */ /* 0x001fc8000fd9e006 */
[----:B------:R-:W-:Y:S02]  /*20ae0*/  @!P6 IADD3.X R121, R30, UR24, R7, P4, P5 ;  /* 0x000000181e79ec10 */ /* 0x000fe4000a7ea407 */
[----:B------:R-:W-:-:S13]  /*20af0*/  ISETP.LT.OR P4, PT, R28, 0x79, !P0 ;  /* 0x000000791c00780c */ /* 0x000fda0004781670 */
[----:B------:R-:W0:Y:S01]  /*20b00*/  @!P4 LDC.64 R6, c[0x0][0x5c0] ;  /* 0x00017000ff06cb82 */ /* 0x000e220000000a00 */
[----:B--2---:R-:W-:Y:S02]  /*20b10*/  FMUL R5, R57, UR22 ;  /* 0x0000001639057c20 */ /* 0x004fe40008400000 */
[----:B------:R-:W2:Y:S03]  /*20b20*/  LDL.LU R57, [R1+0x154] ;  /* 0x0001540001397983 */ /* 0x000ea60000300800 */
[----:B------:R-:W-:Y:S02]  /*20b30*/  F2FP.SATFINITE.E4M3.F32.PACK_AB_MERGE_C R5, RZ, R5, RZ ;  /* 0x00000005ff05723e */ /* 0x000fe400048070ff */
[----:B0-----:R-:W-:-:S03]  /*20b40*/  @!P4 IADD3 R6, P5, R24, R6, RZ ;  /* 0x000000061806c210 */ /* 0x001fc60007fbe0ff */
[----:B------:R4:W-:Y:S02]  /*20b50*/  @!P1 STG.E.U8 desc[UR20][R54.64+0x71], R5 ;  /* 0x0000710536009986 */ /* 0x0009e4000c101114 */
        /* <DEDUP_REMOVED lines=9> */
[----:B------:R-:W-:Y:S02]  /*20bf0*/  ISETP.LT.OR P0, PT, R28, 0x7a, !P0 ;  /* 0x0000007a1c00780c */ /* 0x000fe40004701670 */
[----:B0-----:R-:W-:-:S04]  /*20c00*/  @!P1 IADD3 R116, P4, P5, R24, UR25, R6 ;  /* 0x0000001918749c10 */ /* 0x001fc8000fd9e006 */
[----:B------:R-:W-:-:S07]  /*20c10*/  @!P1 IADD3.X R117, R30, UR24, R7, P4, P5 ;  /* 0x000000181e759c10 */ /* 0x000fce000a7ea407 */
[----:B------:R-:W0:Y:S01]  /*20c20*/  @!P0 LDC.64 R6, c[0x0][0x5c0] ;  /* 0x00017000ff068b82 */ /* 0x000e220000000a00 */
[----:B------:R-:W-:Y:S02]  /*20c30*/  F2FP.SATFINITE.E4M3.F32.PACK_AB_MERGE_C R5, RZ, R5, RZ ;  /* 0x00000005ff05723e */ /* 0x000fe400048070ff */
[----:B0-----:R-:W-:-:S05]  /*20c40*/  @!P0 IADD3 R6, P4, R24, R6, RZ ;  /* 0x0000000618068210 */ /* 0x001fca0007f9e0ff */
[----:B------:R-:W-:-:S05]  /*20c50*/  @!P0 IMAD.X R7, R30, 0x1, R7, P4 ;  /* 0x000000011e078824 */ /* 0x000fca00020e0607 */
[----:B------:R2:W-:Y:S01]  /*20c60*/  @!P0 STG.E.U8 desc[UR20][R6.64+0x79], R5 ;  /* 0x0000790506008986 */ /* 0x0005e2000c101114 */
[----:B------:R-:W-:-:S04]  /*20c70*/  LOP3.LUT R8, R8, 0xffffefff, RZ, 0xc0, !PT ;  /* 0xffffefff08087812 */ /* 0x000fc800078ec0ff */
[----:B------:R-:W-:Y:S02]  /*20c80*/  @P2 LOP3.LUT R8, R8, 0x1000, RZ, 0xfc, !PT ;  /* 0x0000100008082812 */ /* 0x000fe400078efcff */
[----:B------:R-:W-:Y:S02]  /*20c90*/  LOP3.LUT P2, RZ, R4, 0x4000, RZ, 0xc0, !PT ;  /* 0x0000400004ff7812 */ /* 0x000fe4000784c0ff */
[----:B------:R-:W-:-:S04]  /*20ca0*/  LOP3.LUT R8, R8, 0xffff7fff, RZ, 0xc0, !PT ;  /* 0xffff7fff08087812 */ /* 0x000fc800078ec0ff */
[----:B------:R-:W-:Y:S02]  /*20cb0*/  @P6 LOP3.LUT R8, R8, 0x8000, RZ, 0xfc, !PT ;  /* 0x0000800008086812 */ /* 0x000fe400078efcff */
[----:B------:R-:W-:Y:S01]  /*20cc0*/  LOP3.LUT P6, RZ, R4, 0x2000, RZ, 0xc0, !PT ;  /* 0x0000200004ff7812 */ /* 0x000fe200078cc0ff */
[----:B--2---:R-:W-:Y:S02]  /*20cd0*/  FMUL R5, R57, UR22 ;  /* 0x0000001639057c20 */ /* 0x004fe40008400000 */
[----:B------:R-:W2:Y:S03]  /*20ce0*/  LDL.LU R57, [R1+0x160] ;  /* 0x0001600001397983 */ /* 0x000ea60000300800 */
[----:B------:R-:W-:-:S05]  /*20cf0*/  F2FP.SATFINITE.E4M3.F32.PACK_AB_MERGE_C R5, RZ, R5, RZ ;  /* 0x00000005ff05723e */ /* 0x000fca00048070ff */
[----:B------:R4:W-:Y:S01]  /*20d00*/  @!P2 STG.E.U8 desc[UR20][R52.64+0x78], R5 ;  /* 0x000078053400a986 */ /* 0x0009e2000c101114 */
[----:B------:R-:W-:-:S13]  /*20d10*/  ISETP.LT.OR P5, PT, R28, 0x6a, !P3 ;  /* 0x0000006a1c00780c */ /* 0x000fda0005fa1670 */
[----:B------:R-:W0:Y:S01]  /*20d20*/  @!P5 LDC.64 R6, c[0x0][0x5c0] ;  /* 0x00017000ff06db82 */ /* 0x000e220000000a00 */
[----:B------:R-:W-:Y:S01]  /*20d30*/  ISETP.LT.OR P2, PT, R28, 0x71, !P3 ;  /* 0x000000711c00780c */ /* 0x000fe20005f41670 */
[----:B----4-:R-:W-:-:S05]  /*20d40*/  FMUL R5, R58, UR22 ;  /* 0x000000163a057c20 */ /* 0x010fca0008400000 */
[----:B------:R-:W-:-:S05]  /*20d50*/  F2FP.SATFINITE.E4M3.F32.PACK_AB_MERGE_C R5, RZ, R5, RZ ;  /* 0x00000005ff05723e */ /* 0x000fca00048070ff */
[----:B------:R3:W-:Y:S02]  /*20d60*/  @!P6 STG.E.U8 desc[UR20][R44.64+0x79], R5 ;  /* 0x000079052c00e986 */ /* 0x0007e4000c101114 */
[----:B---3--:R-:W-:Y:S02]  /*20d70*/  FMUL R5, R56, UR22 ;  /* 0x0000001638057c20 */ /* 0x008fe40008400000 */
[----:B------:R-:W3:Y:S01]  /*20d80*/  LDL.LU R56, [R1+0x164] ;  /* 0x0001640001387983 */ /* 0x000ee20000300800 */
[----:B0-----:R-:W-:Y:S02]  /*20d90*/  @!P5 IADD3 R108, P0, P4, R24, UR25, R6 ;  /* 0x00000019186cdc10 */ /* 0x001fe4000fc1e006 */
[----:B------:R-:W-:Y:S01]  /*20da0*/  LOP3.LUT R8, R8, 0xfffbffff, RZ, 0xc0, !PT ;  /* 0xfffbffff08087812 */ /* 0x000fe200078ec0ff */
[----:B------:R-:W4:Y:S01]  /*20db0*/  LDL.LU R58, [R1+0x168] ;  /* 0x00016800013a7983 */ /* 0x000f220000300800 */
[----:B------:R-:W-:Y:S02]  /*20dc0*/  @!P5 IADD3.X R109, R30, UR24, R7, P0, P4 ;  /* 0x000000181e6ddc10 */ /* 0x000fe400087e8407 */
[----:B------:R-:W0:Y:S01]  /*20dd0*/  @!P2 LDC.64 R6, c[0x0][0x5c0] ;  /* 0x00017000ff06ab82 */ /* 0x000e220000000a00 */
[----:B------:R-:W-:-:S04]  /*20de0*/  @P5 LOP3.LUT R8, R8, 0x40000, RZ, 0xfc, !PT ;  /* 0x0004000008085812 */ /* 0x000fc800078efcff */
        /* <DEDUP_REMOVED lines=18> */
[----:B------:R-:W-:Y:S02]  /*20f10*/  ISETP.LT.OR P6, PT, R28, 0x1, !P3 ;  /* 0x000000011c00780c */ /* 0x000fe40005fc1670 */
[----:B------:R-:W-:Y:S02]  /*20f20*/  LOP3.LUT R4, R4, 0xffffefff, RZ, 0xc0, !PT ;  /* 0xffffefff04047812 */ /* 0x000fe400078ec0ff */
[----:B0-----:R-:W-:-:S04]  /*20f30*/  @!P2 IADD3 R76, P0, P3, R24, UR25, R6 ;  /* 0x00000019184cac10 */ /* 0x001fc8000fb1e006 */
[----:B------:R-:W-:Y:S01]  /*20f40*/  @!P2 IADD3.X R77, R30, UR24, R7, P0, P3 ;  /* 0x000000181e4dac10 */ /* 0x000fe200087e6407 */
[----:B--2---:R-:W-:Y:S02]  /*20f50*/  FMUL R7, R57, UR22 ;  /* 0x0000001639077c20 */ /* 0x004fe40008400000 */
[----:B------:R-:W2:Y:S01]  /*20f60*/  LDL.LU R57, [R1+0x16c] ;  /* 0x00016c0001397983 */ /* 0x000ea20000300800 */
[----:B------:R-:W-:Y:S02]  /*20f70*/  ISETP.GE.AND P5, PT, R29, 0x89, PT ;  /* 0x000000891d00780c */ /* 0x000fe40003fa6270 */
[----:B------:R-:W-:Y:S02]  /*20f80*/  @P1 LOP3.LUT R4, R4, 0x1000, RZ, 0xfc, !PT ;  /* 0x0000100004041812 */ /* 0x000fe400078efcff */
[----:B------:R-:W-:Y:S02]  /*20f90*/  LOP3.LUT P1, RZ, R0, 0x10000000, RZ, 0xc0, !PT ;  /* 0x1000000000ff7812 */ /* 0x000fe4000782c0ff */
[----:B------:R-:W-:-:S02]  /*20fa0*/  ISETP.LT.OR P0, PT, R28, 0x1, !P5 ;  /* 0x000000011c00780c */ /* 0x000fc40006f01670 */
[----:B------:R-:W-:Y:S02]  /*20fb0*/  F2FP.SATFINITE.E4M3.F32.PACK_AB_MERGE_C R5, RZ, R5, RZ ;  /* 0x00000005ff05723e */ /* 0x000fe400048070ff */
[----:B------:R-:W-:-:S03]  /*20fc0*/  F2FP.SATFINITE.E4M3.F32.PACK_AB_MERGE_C R7, RZ, R7, RZ ;  /* 0x00000007ff07723e */ /* 0x000fc600048070ff */
[----:B------:R-:W-:Y:S04]  /*20fd0*/  @!P6 STG.E.U8 desc[UR20][R18.64], R5 ;  /* 0x000000051200e986 */ /* 0x000fe8000c101114 */
[----:B------:R0:W-:Y:S02]  /*20fe0*/  @!P1 STG.E.U8 desc[UR20][R10.64+0x1], R7 ;  /* 0x000001070a009986 */ /* 0x0001e4000c101114 */
[----:B0-----:R-:W0:Y:S01]  /*20ff0*/  @!P0 LDC.64 R10, c[0x0][0x5c0] ;  /* 0x00017000ff0a8b82 */ /* 0x001e220000000a00 */
[----:B------:R-:W-:Y:S02]  /*21000*/  IMAD.U32 R6, RZ, RZ, UR14 ;  /* 0x0000000eff067e24 */ /* 0x000fe4000f8e00ff */
[----:B------:R-:W-:-:S03]  /*21010*/  IMAD.U32 R5, RZ, RZ, UR12 ;  /* 0x0000000cff057e24 */ /* 0x000fc6000f8e00ff */
[----:B------:R-:W-:-:S04]  /*21020*/  @!P0 IADD3 R6, P3, P4, R6, UR25, R24 ;  /* 0x0000001906068c10 */ /* 0x000fc8000fc7e018 */
[----:B------:R-:W-:Y:S02]  /*21030*/  @!P0 IADD3.X R5, R5, UR24, R30, P3, P4 ;  /* 0x0000001805058c10 */ /* 0x000fe40009fe841e */
[----:B0-----:R-:W-:-:S05]  /*21040*/  @!P0 IADD3 R10, P3, R6, R10, RZ ;  /* 0x0000000a060a8210 */ /* 0x001fca0007f7e0ff */
[----:B------:R-:W-:Y:S02]  /*21050*/  @!P0 IMAD.X R11, R5, 0x1, R11, P3 ;  /* 0x00000001050b8824 */ /* 0x000fe400018e060b */
[----:B---3--:R-:W-:Y:S02]  /*21060*/  FMUL R5, R56, UR22 ;  /* 0x0000001638057c20 */ /* 0x008fe40008400000 */
[----:B------:R-:W3:Y:S01]  /*21070*/  LDL.LU R56, [R1+0x170] ;  /* 0x0001700001387983 */ /* 0x000ee20000300800 */
[----:B------:R-:W-:Y:S02]  /*21080*/  LOP3.LUT R8, R8, 0xbfffffff, RZ, 0xc0, !PT ;  /* 0xbfffffff08087812 */ /* 0x000fe400078ec0ff */
[----:B------:R-:W-:Y:S02]  /*21090*/  ISETP.GE.AND P1, PT, R29, 0x101, PT ;  /* 0x000001011d00780c */ /* 0x000fe40003f26270 */
[----:B------:R-:W-:Y:S02]  /*210a0*/  @P2 LOP3.LUT R8, R8, 0x40000000, RZ, 0xfc, !PT ;  /* 0x4000000008082812 */ /* 0x000fe400078efcff */
[----:B------:R-:W-:-:S02]  /*210b0*/  ISETP.LT.OR P2, PT, R28, 0x1, !P1 ;  /* 0x000000011c00780c */ /* 0x000fc40004f41670 */
[----:B------:R-:W-:-:S11]  /*210c0*/  F2FP.SATFINITE.E4M3.F32.PACK_AB_MERGE_C R5, RZ, R5, RZ ;  /* 0x00000005ff05723e */ /* 0x000fd600048070ff */
[----:B------:R-:W0:Y:S01]  /*210d0*/  @!P2 LDC.64 R6, c[0x0][0x5c0] ;  /* 0x00017000ff06ab82 */ /* 0x000e220000000a00 */
[----:B------:R1:W-:Y:S01]  /*210e0*/  @!P0 STG.E.U8 desc[UR20][R10.64], R5 ;  /* 0x000000050a008986 */ /* 0x0003e2000c101114 */
[----:B------:R-:W-:Y:S01]  /*210f0*/  ISETP.LT.OR P0, PT, R28, 0x2, !P5 ;  /* 0x000000021c00780c */ /* 0x000fe20006f01670 */
[----:B------:R-:W-:Y:S02]  /*21100*/  USHF.L.U32 UR8, UR6, 0x8, URZ ;  /* 0x0000000806087899 */ /* 0x000fe4000800063f */
[----:B------:R-:W-:Y:S01]  /*21110*/  USHF.L.U64.HI UR7, UR6, 0x8, UR7 ;  /* 0x0000000806077899 */ /* 0x000fe20008010207 */
[----:B------:R-:W-:-:S04]  /*21120*/  LOP3.LUT R0, R0, 0xfffffff7, RZ, 0xc0, !PT ;  /* 0xfffffff700007812 */ /* 0x000fc800078ec0ff */
[----:B------:R-:W-:Y:S02]  /*21130*/  @P2 LOP3.LUT R0, R0, 0x8, RZ, 0xfc, !PT ;  /* 0x0000000800002812 */ /* 0x000fe400078efcff */
[----:B0-----:R-:W-:-:S04]  /*21140*/  @!P2 IADD3 R110, P4, P6, R24, UR8, R6 ;  /* 0x00000008186eac10 */ /* 0x001fc8000fe9e006 */
[----:B------:R-:W-:Y:S02]  /*21150*/  @!P2 IADD3.X R111, R30, UR7, R7, P4, P6 ;  /* 0x000000071e6fac10 */ /* 0x000fe4000a7ec407 */
[----:B------:R-:W0:Y:S01]  /*21160*/  @!P0 LDC.64 R6, c[0x0][0x5c0] ;  /* 0x00017000ff068b82 */ /* 0x000e220000000a00 */
[----:B------:R-:W-:Y:S02]  /*21170*/  LOP3.LUT P6, RZ, R4, 0x8000, RZ, 0xc0, !PT ;  /* 0x0000800004ff7812 */ /* 0x000fe400078cc0ff */
[----:B------:R-:W-:Y:S01]  /*21180*/  LOP3.LUT R0, R0, 0xf7ffffff, RZ, 0xc0, !PT ;  /* 0xf7ffffff00007812 */ /* 0x000fe200078ec0ff */
[----:B-1----:R-:W-:Y:S02]  /*21190*/  IMAD.U32 R10, RZ, RZ, UR14 ;  /* 0x0000000eff0a7e24 */ /* 0x002fe4000f8e00ff */
[----:B------:R-:W-:-:S03]  /*211a0*/  IMAD.U32 R5, RZ, RZ, UR12 ;  /* 0x0000000cff057e24 */ /* 0x000fc6000f8e00ff */
[----:B------:R-:W-:-:S05]  /*211b0*/  @!P0 IADD3 R10, P3, P4, R10, UR25, R24 ;  /* 0x000000190a0a8c10 */ /* 0x000fca000fc7e018 */
[----:B------:R-:W-:Y:S02]  /*211c0*/  @P6 LOP3.LUT R0, R0, 0x8000000, RZ, 0xfc, !PT ;  /* 0x0800000000006812 */ /* 0x000fe400078efcff */
[----:B------:R-:W-:Y:S02]  /*211d0*/  ISETP.LT.OR P6, PT, R28, 0x2, !P1 ;  /* 0x000000021c00780c */ /* 0x000fe40004fc1670 */
[----:B------:R-:W-:Y:S02]  /*211e0*/  @!P0 IADD3.X R5, R5, UR24, R30, P3, P4 ;  /* 0x0000001805058c10 */ /* 0x000fe40009fe841e */
[----:B0-----:R-:W-:-:S05]  /*211f0*/  @!P0 IADD3 R10, P3, R10, R6, RZ ;  /* 0x000000060a0a8210 */ /* 0x001fca0007f7e0ff */
[----:B------:R-:W-:-:S04]  /*21200*/  @!P0 IMAD.X R11, R5, 0x1, R7, P3 ;  /* 0x00000001050b8824 */ /* 0x000fc800018e0607 */
[----:B------:R-:W0:Y:S01]  /*21210*/  @!P6 LDC.64 R6, c[0x0][0x5c0] ;  /* 0x00017000ff06eb82 */ /* 0x000e220000000a00 */
[----:B----4-:R-:W-:-:S05]  /*21220*/  FMUL R5, R58, UR22 ;  /* 0x000000163a057c20 */ /* 0x010fca0008400000 */
[----:B------:R-:W-:Y:S02]  /*21230*/  F2FP.SATFINITE.E4M3.F32.PACK_AB_MERGE_C R5, RZ, R5, RZ ;  /* 0x00000005ff05723e */ /* 0x000fe400048070ff */
[----:B0-----:R-:W-:-:S04]  /*21240*/  @!P6 IADD3 R98, P3, P4, R24, UR8, R6 ;  /* 0x000000081862ec10 */ /* 0x001fc8000fc7e006 */
[----:B------:R-:W-:Y:S02]  /*21250*/  @!P6 IADD3.X R99, R30, UR7, R7, P3, P4 ;  /* 0x000000071e63ec10 */ /* 0x000fe40009fe8407 */
[----:B------:R-:W-:Y:S01]  /*21260*/  ISETP.LT.OR P4, PT, R28, 0x9, !P1 ;  /* 0x000000091c00780c */ /* 0x000fe20004f81670 */
[----:B------:R2:W-:-:S12]  /*21270*/  @!P0 STG.E.U8 desc[UR20][R10.64+0x1], R5 ;  /* 0x000001050a008986 */ /* 0x0005d8000c101114 */
[----:B------:R-:W0:Y:S01]  /*21280*/  @!P4 LDC.64 R6, c[0x0][0x5c0] ;  /* 0x00017000ff06cb82 */ /* 0x000e220000000a00 */
[----:B------:R-:W-:-:S04]  /*21290*/  LOP3.LUT R0, R0, 0xfffffffb, RZ, 0xc0, !PT ;  /* 0xfffffffb00007812 */ /* 0x000fc800078ec0ff */
[----:B------:R-:W-:-:S04]  /*212a0*/  @P6 LOP3.LUT R0, R0, 0x4, RZ, 0xfc, !PT ;  /* 0x0000000400006812 */ /* 0x000fc800078efcff */
[C---:B------:R-:W-:Y:S02]  /*212b0*/  LOP3.LUT P6, RZ, R0.reuse, 0x8000000, RZ, 0xc0, !PT ;  /* 0x0800000000ff7812 */ /* 0x040fe400078cc0ff */
[----:B------:R-:W-:-:S04]  /*212c0*/  LOP3.LUT R0, R0, 0xfffffffd, RZ, 0xc0, !PT ;  /* 0xfffffffd00007812 */ /* 0x000fc800078ec0ff */
[----:B------:R-:W-:Y:S02]  /*212d0*/  @P4 LOP3.LUT R0, R0, 0x2, RZ, 0xfc, !PT ;  /* 0x0000000200004812 */ /* 0x000fe400078efcff */
[----:B0-----:R-:W-:Y:S01]  /*212e0*/  @!P4 IADD3 R96, P0, P3, R24, UR8, R6 ;  /* 0x000000081860cc10 */ /* 0x001fe2000fb1e006 */
[----:B--2---:R-:W-:Y:S02]  /*212f0*/  FMUL R5, R57, UR22 ;  /* 0x0000001639057c20 */ /* 0x004fe40008400000 */
[----:B------:R-:W2:Y:S01]  /*21300*/  LDL.LU R57, [R1+0x174] ;  /* 0x0001740001397983 */ /* 0x000ea20000300800 */
[----:B------:R-:W-:Y:S02]  /*21310*/  @!P4 IADD3.X R97, R30, UR7, R7, P0, P3 ;  /* 0x000000071e61cc10 */ /* 0x000fe400087e6407 */
[----:B------:R-:W-:Y:S01]  /*21320*/  ISETP.LT.OR P4, PT, R28, 0xa, !P1 ;  /* 0x0000000a1c00780c */ /* 0x000fe20004f81670 */
[----:B------:R-:W4:-:S12]  /*21330*/  LDL.LU R58, [R1+0x178] ;  /* 0x00017800013a7983 */ /* 0x000f180000300800 */
[----:B------:R-:W0:Y:S02]  /*21340*/  @!P4 LDC.64 R6, c[0x0][0x5c0] ;  /* 0x00017000ff06cb82 */ /* 0x000e240000000a00 */
[----:B0-----:R-:W-:-:S04]  /*21350*/  @!P4 IADD3 R70, P0, P3, R24, UR8, R6 ;  /* 0x000000081846cc10 */ /* 0x001fc8000fb1e006 */
[----:B------:R-:W-:Y:S01]  /*21360*/  @!P4 IADD3.X R71, R30, UR7, R7, P0, P3 ;  /* 0x000000071e47cc10 */ /* 0x000fe200087e6407 */
[----:B---3--:R-:W-:Y:S02]  /*21370*/  FMUL R7, R56, UR22 ;  /* 0x0000001638077c20 */ /* 0x008fe40008400000 */
[----:B------:R-:W3:Y:S01]  /*21380*/  LDL.LU R56, [R1+0x17c] ;  /* 0x00017c0001387983 */ /* 0x000ee20000300800 */
[----:B------:R-:W-:Y:S02]  /*21390*/  ISETP.LT.OR P0, PT, R28, 0x9, !P5 ;  /* 0x000000091c00780c */ /* 0x000fe40006f01670 */
[----:B------:R-:W-:Y:S02]  /*213a0*/  LOP3.LUT P2, RZ, R4, 0x40, RZ, 0xc0, !PT ;  /* 0x0000004004ff7812 */ /* 0x000fe4000784c0ff */
[----:B------:R-:W-:Y:S02]  /*213b0*/  F2FP.SATFINITE.E4M3.F32.PACK_AB_MERGE_C R5, RZ, R5, RZ ;  /* 0x00000005ff05723e */ /* 0x000fe400048070ff */
[----:B------:R-:W-:-:S07]  /*213c0*/  F2FP.SATFINITE.E4M3.F32.PACK_AB_MERGE_C R7, RZ, R7, RZ ;  /* 0x00000007ff07723e */ /* 0x000fce00048070ff */
[----:B------:R-:W0:Y:S01]  /*213d0*/  @!P0 LDC.64 R10, c[0x0][0x5c0] ;  /* 0x00017000ff0a8b82 */ /* 0x000e220000000a00 */
[----:B------:R1:W-:Y:S01]  /*213e0*/  @!P6 STG.E.U8 desc[UR20][R20.64+0x8], R5 ;  /* 0x000008051400e986 */ /* 0x0003e2000c101114 */
[----:B------:R-:W-:-:S03]  /*213f0*/  LOP3.LUT R0, R0, 0xfffffffe, RZ, 0xc0, !PT ;  /* 0xfffffffe00007812 */ /* 0x000fc600078ec0ff */
[----:B------:R0:W-:Y:S01]  /*21400*/  @!P2 STG.E.U8 desc[UR20][R16.64+0x9], R7 ;  /* 0x000009071000a986 */ /* 0x0001e2000c101114 */
[----:B------:R-:W-:Y:S01]  /*21410*/  ISETP.LT.OR P2, PT, R28, 0x11, !P1 ;  /* 0x000000111c00780c */ /* 0x000fe20004f41670 */
[----:B------:R-:W-:Y:S01]  /*21420*/  IMAD.U32 R6, RZ, RZ, UR14 ;  /* 0x0000000eff067e24 */ /* 0x000fe2000f8e00ff */
[----:B------:R-:W-:-:S04]  /*21430*/  @P4 LOP3.LUT R0, R0, 0x1, RZ, 0xfc, !PT ;  /* 0x0000000100004812 */ /* 0x000fc800078efcff */
[----:B------:R-:W-:Y:S01]  /*21440*/  @!P0 IADD3 R6, P3, P4, R6, UR25, R24 ;  /* 0x0000001906068c10 */ /* 0x000fe2000fc7e018 */
[----:B-1----:R-:W-:-:S05]  /*21450*/  IMAD.U32 R5, RZ, RZ, UR12 ;  /* 0x0000000cff057e24 */ /* 0x002fca000f8e00ff */
[----:B------:R-:W-:Y:S02]  /*21460*/  @!P0 IADD3.X R5, R5, UR24, R30, P3, P4 ;  /* 0x0000001805058c10 */ /* 0x000fe40009fe841e */
[----:B0-----:R-:W-:Y:S02]  /*21470*/  @!P0 IADD3 R10, P3, R6, R10, RZ ;  /* 0x0000000a060a8210 */ /* 0x001fe40007f7e0ff */
[----:B------:R-:W0:Y:S03]  /*21480*/  @!P2 LDC.64 R6, c[0x0][0x5c0] ;  /* 0x00017000ff06ab82 */ /* 0x000e260000000a00 */
[----:B------:R-:W-:Y:S01]  /*21490*/  @!P0 IMAD.X R11, R5, 0x1, R11, P3 ;  /* 0x00000001050b8824 */ /* 0x000fe200018e060b */
[----:B0-----:R-:W-:-:S04]  /*214a0*/  @!P2 IADD3 R72, P4, P6, R24, UR8, R6 ;  /* 0x000000081848ac10 */ /* 0x001fc8000fe9e006 */
[----:B------:R-:W-:Y:S01]  /*214b0*/  @!P2 IADD3.X R73, R30, UR7, R7, P4, P6 ;  /* 0x000000071e49ac10 */ /* 0x000fe2000a7ec407 */
[----:B--2---:R-:W-:Y:S02]  /*214c0*/  FMUL R5, R57, UR22 ;  /* 0x0000001639057c20 */ /* 0x004fe40008400000 */
[----:B------:R-:W2:Y:S03]  /*214d0*/  LDL.LU R57, [R1+0x180] ;  /* 0x0001800001397983 */ /* 0x000ea60000300800 */
[----:B------:R-:W-:-:S05]  /*214e0*/  F2FP.SATFINITE.E4M3.F32.PACK_AB_MERGE_C R5, RZ, R5, RZ ;  /* 0x00000005ff05723e */ /* 0x000fca00048070ff */
[----:B------:R0:W-:Y:S01]  /*214f0*/  @!P0 STG.E.U8 desc[UR20][R10.64+0x8], R5 ;  /* 0x000008050a008986 */ /* 0x0001e2000c101114 */
[----:B------:R-:W-:-:S13]  /*21500*/  ISETP.LT.OR P0, PT, R28, 0xa, !P5 ;  /* 0x0000000a1c00780c */ /* 0x000fda0006f01670 */
[----:B------:R-:W1:Y:S01]  /*21510*/  @!P0 LDC.64 R6, c[0x0][0x5c0] ;  /* 0x00017000ff068b82 */ /* 0x000e620000000a00 */
[----:B0-----:R-:W-:Y:S02]  /*21520*/  IMAD.U32 R10, RZ, RZ, UR14 ;  /* 0x0000000eff0a7e24 */ /* 0x001fe4000f8e00ff */
[----:B------:R-:W-:-:S03]  /*21530*/  IMAD.U32 R5, RZ, RZ, UR12 ;  /* 0x0000000cff057e24 */ /* 0x000fc6000f8e00ff */
[----:B------:R-:W-:-:S04]  /*21540*/  @!P0 IADD3 R10, P3, P4, R10, UR25, R24 ;  /* 0x000000190a0a8c10 */ /* 0x000fc8000fc7e018 */
[----:B------:R-:W-:Y:S02]  /*21550*/  @!P0 IADD3.X R5, R5, UR24, R30, P3, P4 ;  /* 0x0000001805058c10 */ /* 0x000fe40009fe841e */
[----:B-1----:R-:W-:-:S05]  /*21560*/  @!P0 IADD3 R10, P3, R10, R6, RZ ;  /* 0x000000060a0a8210 */ /* 0x002fca0007f7e0ff */
[----:B------:R-:W-:Y:S02]  /*21570*/  @!P0 IMAD.X R11, R5, 0x1, R7, P3 ;  /* 0x00000001050b8824 */ /* 0x000fe400018e0607 */
[----:B----4-:R-:W-:-:S05]  /*21580*/  FMUL R5, R58, UR22 ;  /* 0x000000163a057c20 */ /* 0x010fca0008400000 */
[----:B------:R-:W-:-:S05]  /*21590*/  F2FP.SATFINITE.E4M3.F32.PACK_AB_MERGE_C R5, RZ, R5, RZ ;  /* 0x00000005ff05723e */ /* 0x000fca00048070ff */
[----:B------:R3:W-:Y:S02]  /*215a0*/  @!P0 STG.E.U8 desc[UR20][R10.64+0x9], R5 ;  /* 0x000009050a008986 */ /* 0x0007e4000c101114 */
[----:B---3--:R-:W-:Y:S02]  /*215b0*/  FMUL R5, R56, UR22 ;  /* 0x0000001638057c20 */ /* 0x008fe40008400000 */
[----:B------:R-:W3:Y:S04]  /*215c0*/  LDL.LU R56, [R1+0x184] ;  /* 0x0001840001387983 */ /* 0x000ee80000300800 */
[----:B------:R-:W4:Y:S01]  /*215d0*/  LDL.LU R60, [R1+0x188] ;  /* 0x00018800013c7983 */ /* 0x000f220000300800 */
[----:B------:R-:W-:Y:S02]  /*215e0*/  LOP3.LUT P6, RZ, R4, 0x80, RZ, 0xc0, !PT ;  /* 0x0000008004ff7812 */ /* 0x000fe400078cc0ff */
[----:B------:R-:W-:Y:S01]  /*215f0*/  LOP3.LUT R0, R0, 0xfbffffff, RZ, 0xc0, !PT ;  /* 0xfbffffff00007812 */ /* 0x000fe200078ec0ff */
[----:B------:R-:W4:Y:S01]  /*21600*/  LDL.LU R59, [R1+0x18c] ;  /* 0x00018c00013b7983 */ /* 0x000f220000300800 */
[----:B------:R-:W-:-:S03]  /*21610*/  LOP3.LUT R8, R8, 0x7fffffff, RZ, 0xc0, !PT ;  /* 0x7fffffff08087812 */ /* 0x000fc600078ec0ff */
[----:B------:R-:W4:Y:S06]  /*21620*/  LDL.LU R58, [R1+0x190] ;  /* 0x00019000013a7983 */ /* 0x000f2c0000300800 */
[----:B------:R-:W-:Y:S01]  /*21630*/  @P6 LOP3.LUT R0, R0, 0x4000000, RZ, 0xfc, !PT ;  /* 0x0400000000006812 */ /* 0x000fe200078efcff */
[----:B------:R-:W4:Y:S01]  /*21640*/  LDL.LU R124, [R1+0x194] ;  /* 0x00019400017c7983 */ /* 0x000f220000300800 */
[----:B------:R-:W-:Y:S02]  /*21650*/  ISETP.LT.OR P6, PT, R28, 0x12, !P1 ;  /* 0x000000121c00780c */ /* 0x000fe40004fc1670 */
[----:B------:R-:W-:Y:S01]  /*21660*/  @P2 LOP3.LUT R8, R8, 0x80000000, RZ, 0xfc, !PT ;  /* 0x8000000008082812 */ /* 0x000fe200078efcff */
[----:B------:R-:W4:Y:S10]  /*21670*/  LDL.LU R126, [R1+0x198] ;  /* 0x00019800017e7983 */ /* 0x000f340000300800 */
[----:B------:R-:W0:Y:S01]  /*21680*/  @!P6 LDC.64 R6, c[0x0][0x5c0] ;  /* 0x00017000ff06eb82 */ /* 0x000e220000000a00 */
[----:B------:R-:W-:Y:S01]  /*21690*/  LOP3.LUT R8, R8, 0xefffffff, RZ, 0xc0, !PT ;  /* 0xefffffff08087812 */ /* 0x000fe200078ec0ff */
[----:B------:R-:W4:Y:S01]  /*216a0*/  LDL.LU R125, [R1+0x19c] ;  /* 0x00019c00017d7983 */ /* 0x000f220000300800 */
[----:B0-----:R-:W-:-:S04]  /*216b0*/  @!P6 IADD3 R66, P3, P4, R24, UR8, R6 ;  /* 0x000000081842ec10 */ /* 0x001fc8000fc7e006 */
[----:B------:R-:W-:Y:S02]  /*216c0*/  @!P6 IADD3.X R67, R30, UR7, R7, P3, P4 ;  /* 0x000000071e43ec10 */ /* 0x000fe40009fe8407 */
[----:B------:R-:W-:-:S13]  /*216d0*/  ISETP.LT.OR P4, PT, R28, 0x19, !P1 ;  /* 0x000000191c00780c */ /* 0x000fda0004f81670 */
        /* <DEDUP_REMOVED lines=8> */
[----:B------:R-:W-:Y:S02]  /*21760*/  LOP3.LUT P6, RZ, R0, 0x4000000, RZ, 0xc0, !PT ;  /* 0x0400000000ff7812 */ /* 0x000fe400078cc0ff */
[----:B------:R-:W-:Y:S02]  /*21770*/  LOP3.LUT P2, RZ, R4, 0x10000, RZ, 0xc0, !PT ;  /* 0x0001000004ff7812 */ /* 0x000fe4000784c0ff */
[----:B0-----:R-:W-:-:S04]  /*21780*/  @!P4 IADD3 R62, P0, P3, R24, UR8, R6 ;  /* 0x00000008183ecc10 */ /* 0x001fc8000fb1e006 */
[----:B------:R-:W-:Y:S02]  /*21790*/  @!P4 IADD3.X R63, R30, UR7, R7, P0, P3 ;  /* 0x000000071e3fcc10 */ /* 0x000fe400087e6407 */
[----:B------:R-:W-:Y:S02]  /*217a0*/  ISETP.LT.OR P0, PT, R28, 0x11, !P5 ;  /* 0x000000111c00780c */ /* 0x000fe40006f01670 */
[----:B------:R-:W-:-:S11]  /*217b0*/  F2FP.SATFINITE.E4M3.F32.PACK_AB_MERGE_C R5, RZ, R5, RZ ;  /* 0x00000005ff05723e */ /* 0x000fd600048070ff */
[----:B------:R-:W0:Y:S01]  /*217c0*/  @!P0 LDC.64 R10, c[0x0][0x5c0] ;  /* 0x00017000ff0a8b82 */ /* 0x000e220000000a00 */
[----:B--2---:R-:W-:Y:S01]  /*217d0*/  FMUL R7, R57, UR22 ;  /* 0x0000001639077c20 */ /* 0x004fe20008400000 */
[----:B------:R1:W-:Y:S04]  /*217e0*/  @!P6 STG.E.U8 desc[UR20][R26.64+0x10], R5 ;  /* 0x000010051a00e986 */ /* 0x0003e8000c101114 */
[----:B------:R-:W-:Y:S01]  /*217f0*/  F2FP.SATFINITE.E4M3.F32.PACK_AB_MERGE_C R7, RZ, R7, RZ ;  /* 0x00000007ff07723e */ /* 0x000fe200048070ff */
[----:B------:R-:W-:Y:S01]  /*21800*/  IMAD.U32 R6, RZ, RZ, UR14 ;  /* 0x0000000eff067e24 */ /* 0x000fe2000f8e00ff */
[----:B------:R-:W-:-:S03]  /*21810*/  LOP3.LUT R8, R8, 0xfbffffff, RZ, 0xc0, !PT ;  /* 0xfbffffff08087812 */ /* 0x000fc600078ec0ff */
[----:B------:R2:W-:Y:S01]  /*21820*/  @!P2 STG.E.U8 desc[UR20][R22.64+0x11], R7 ;  /* 0x000011071600a986 */ /* 0x0005e2000c101114 */
[----:B------:R-:W-:Y:S02]  /*21830*/  ISETP.LT.OR P2, PT, R28, 0x21, !P1 ;  /* 0x000000211c00780c */ /* 0x000fe40004f41670 */
[----:B------:R-:W-:Y:S01]  /*21840*/  @P4 LOP3.LUT R8, R8, 0x4000000, RZ, 0xfc, !PT ;  /* 0x0400000008084812 */ /* 0x000fe200078efcff */
[----:B-1----:R-:W-:Y:S01]  /*21850*/  IMAD.U32 R5, RZ, RZ, UR12 ;  /* 0x0000000cff057e24 */ /* 0x002fe2000f8e00ff */
[----:B------:R-:W-:-:S04]  /*21860*/  @!P0 IADD3 R6, P3, P4, R6, UR25, R24 ;  /* 0x0000001906068c10 */ /* 0x000fc8000fc7e018 */
[----:B------:R-:W-:Y:S02]  /*21870*/  @!P0 IADD3.X R5, R5, UR24, R30, P3, P4 ;  /* 0x0000001805058c10 */ /* 0x000fe40009fe841e */
[----:B0-----:R-:W-:-:S03]  /*21880*/  @!P0 IADD3 R10, P3, R6, R10, RZ ;  /* 0x0000000a060a8210 */ /* 0x001fc60007f7e0ff */
[----:B--2---:R-:W0:Y:S02]  /*21890*/  @!P2 LDC.64 R6, c[0x0][0x5c0] ;  /* 0x00017000ff06ab82 */ /* 0x004e240000000a00 */
[----:B------:R-:W-:Y:S01]  /*218a0*/  @!P0 IMAD.X R11, R5, 0x1, R11, P3 ;  /* 0x00000001050b8824 */ /* 0x000fe200018e060b */
[----:B------:R-:W-:Y:S02]  /*218b0*/  LOP3.LUT R0, R0, 0xfdffffff, RZ, 0xc0, !PT ;  /* 0xfdffffff00007812 */ /* 0x000fe400078ec0ff */
[----:B0-----:R-:W-:-:S04]  /*218c0*/  @!P2 IADD3 R64, P4, P6, R24, UR8, R6 ;  /* 0x000000081840ac10 */ /* 0x001fc8000fe9e006 */
[----:B------:R-:W-:Y:S02]  /*218d0*/  @!P2 IADD3.X R65, R30, UR7, R7, P4, P6 ;  /* 0x000000071e41ac10 */ /* 0x000fe4000a7ec407 */
[----:B------:R-:W-:-:S13]  /*218e0*/  LOP3.LUT P6, RZ, R4, 0x20000, RZ, 0xc0, !PT ;  /* 0x0002000004ff7812 */ /* 0x000fda00078cc0ff */
[----:B------:R-:W-:Y:S02]  /*218f0*/  @P6 LOP3.LUT R0, R0, 0x2000000, RZ, 0xfc, !PT ;  /* 0x0200000000006812 */ /* 0x000fe400078efcff */
[----:B------:R-:W-:Y:S01]  /*21900*/  ISETP.LT.OR P6, PT, R28, 0x22, !P1 ;  /* 0x000000221c00780c */ /* 0x000fe20004fc1670 */
[----:B---3--:R-:W-:-:S05]  /*21910*/  FMUL R5, R56, UR22 ;  /* 0x0000001638057c20 */ /* 0x008fca0008400000 */
        /* <DEDUP_REMOVED lines=10> */
[----:B------:R-:W0:Y:S02]  /*219c0*/  @!P6 LDC.64 R6, c[0x0][0x5c0] ;  /* 0x00017000ff06eb82 */ /* 0x000e240000000a00 */
[----:B0-----:R-:W-:-:S04]  /*219d0*/  @!P6 IADD3 R56, P3, P4, R24, UR8, R6 ;  /* 0x000000081838ec10 */ /* 0x001fc8000fc7e006 */
[----:B------:R-:W-:Y:S02]  /*219e0*/  @!P6 IADD3.X R57, R30, UR7, R7, P3, P4 ;  /* 0x000000071e39ec10 */ /* 0x000fe40009fe8407 */
[----:B------:R-:W-:Y:S02]  /*219f0*/  ISETP.LT.OR P4, PT, R28, 0x29, !P1 ;  /* 0x000000291c00780c */ /* 0x000fe40004f81670 */
[----:B------:R-:W-:-:S11]  /*21a00*/  LOP3.LUT R8, R8, 0xfeffffff, RZ, 0xc0, !PT ;  /* 0xfeffffff08087812 */ /* 0x000fd600078ec0ff */
[----:B------:R-:W0:Y:S01]  /*21a10*/  @!P4 LDC.64 R6, c[0x0][0x5c0] ;  /* 0x00017000ff06cb82 */ /* 0x000e220000000a00 */
[----:B------:R-:W-:Y:S01]  /*21a20*/  @P2 LOP3.LUT R8, R8, 0x1000000, RZ, 0xfc, !PT ;  /* 0x0100000008082812 */ /* 0x000fe200078efcff */
[----:B----4-:R-:W-:-:S03]  /*21a30*/  FMUL R5, R60, UR22 ;  /* 0x000000163c057c20 */ /* 0x010fc60008400000 */
[----:B------:R-:W-:Y:S02]  /*21a40*/  LOP3.LUT R8, R8, 0xffbfffff, RZ, 0xc0, !PT ;  /* 0xffbfffff08087812 */ /* 0x000fe400078ec0ff */
[----:B------:R-:W-:Y:S02]  /*21a50*/  F2FP.SATFINITE.E4M3.F32.PACK_AB_MERGE_C R5, RZ, R5, RZ ;  /* 0x00000005ff05723e */ /* 0x000fe400048070ff */
[----:B------:R-:W-:-:S03]  /*21a60*/  @P6 LOP3.LUT R8, R8, 0x400000, RZ, 0xfc, !PT ;  /* 0x0040000008086812 */ /* 0x000fc600078efcff */
[----:B------:R1:W-:Y:S01]  /*21a70*/  @!P0 STG.E.U8 desc[UR20][R10.64+0x11], R5 ;  /* 0x000011050a008986 */ /* 0x0003e2000c101114 */
[----:B------:R-:W-:-:S04]  /*21a80*/  LOP3.LUT R8, R8, 0xffdfffff, RZ, 0xc0, !PT ;  /* 0xffdfffff08087812 */ /* 0x000fc800078ec0ff */
[----:B------:R-:W-:Y:S02]  /*21a90*/  @P4 LOP3.LUT R8, R8, 0x200000, RZ, 0xfc, !PT ;  /* 0x0020000008084812 */ /* 0x000fe400078efcff */
[----:B0-----:R-:W-:-:S04]  /*21aa0*/  @!P4 IADD3 R60, P0, P3, R24, UR8, R6 ;  /* 0x00000008183ccc10 */ /* 0x001fc8000fb1e006 */
[----:B------:R-:W-:Y:S02]  /*21ab0*/  @!P4 IADD3.X R61, R30, UR7, R7, P0, P3 ;  /* 0x000000071e3dcc10 */ /* 0x000fe400087e6407 */
[----:B------:R-:W-:-:S13]  /*21ac0*/  ISETP.LT.OR P4, PT, R28, 0x2a, !P1 ;  /* 0x0000002a1c00780c */ /* 0x000fda0004f81670 */
[----:B------:R-:W0:Y:S01]  /*21ad0*/  @!P4 LDC.64 R6, c[0x0][0x5c0] ;  /* 0x00017000ff06cb82 */ /* 0x000e220000000a00 */
[----:B------:R-:W-:Y:S02]  /*21ae0*/  LOP3.LUT P6, RZ, R0, 0x2000000, RZ, 0xc0, !PT ;  /* 0x0200000000ff7812 */ /* 0x000fe400078cc0ff */
[----:B0-----:R-:W-:-:S04]  /*21af0*/  @!P4 IADD3 R54, P0, P3, R24, UR8, R6 ;  /* 0x000000081836cc10 */ /* 0x001fc8000fb1e006 */
[----:B------:R-:W-:Y:S02]  /*21b00*/  @!P4 IADD3.X R55, R30, UR7, R7, P0, P3 ;  /* 0x000000071e37cc10 */ /* 0x000fe400087e6407 */
[----:B------:R-:W-:Y:S01]  /*21b10*/  ISETP.LT.OR P0, PT, R28, 0x19, !P5 ;  /* 0x000000191c00780c */ /* 0x000fe20006f01670 */
[----:B-1----:R-:W-:-:S12]  /*21b20*/  FMUL R5, R59, UR22 ;  /* 0x000000163b057c20 */ /* 0x002fd80008400000 */
[----:B------:R-:W0:Y:S01]  /*21b30*/  @!P0 LDC.64 R10, c[0x0][0x5c0] ;  /* 0x00017000ff0a8b82 */ /* 0x000e220000000a00 */
[----:B------:R-:W-:Y:S01]  /*21b40*/  F2FP.SATFINITE.E4M3.F32.PACK_AB_MERGE_C R5, RZ, R5, RZ ;  /* 0x00000005ff05723e */ /* 0x000fe200048070ff */
[----:B------:R-:W-:Y:S01]  /*21b50*/  IMAD.U32 R6, RZ, RZ, UR14 ;  /* 0x0000000eff067e24 */ /* 0x000fe2000f8e00ff */
[----:B------:R-:W-:-:S03]  /*21b60*/  LOP3.LUT R8, R8, 0xffefffff, RZ, 0xc0, !PT ;  /* 0xffefffff08087812 */ /* 0x000fc600078ec0ff */
[----:B------:R1:W-:Y:S01]  /*21b70*/  @!P6 STG.E.U8 desc[UR20][R34.64+0x18], R5 ;  /* 0x000018052200e986 */ /* 0x0003e2000c101114 */
[----:B------:R-:W-:Y:S02]  /*21b80*/  @P4 LOP3.LUT R8, R8, 0x100000, RZ, 0xfc, !PT ;  /* 0x0010000008084812 */ /* 0x000fe400078efcff */
[----:B------:R-:W-:Y:S01]  /*21b90*/  @!P0 IADD3 R6, P3, P4, R6, UR25, R24 ;  /* 0x0000001906068c10 */ /* 0x000fe2000fc7e018 */
[----:B-1----:R-:W-:-:S05]  /*21ba0*/  IMAD.U32 R5, RZ, RZ, UR12 ;  /* 0x0000000cff057e24 */ /* 0x002fca000f8e00ff */
[----:B------:R-:W-:Y:S02]  /*21bb0*/  @!P0 IADD3.X R5, R5, UR24, R30, P3, P4 ;  /* 0x0000001805058c10 */ /* 0x000fe40009fe841e */
[----:B0-----:R-:W-:-:S05]  /*21bc0*/  @!P0 IADD3 R10, P3, R6, R10, RZ ;  /* 0x0000000a060a8210 */ /* 0x001fca0007f7e0ff */
[----:B------:R-:W-:Y:S02]  /*21bd0*/  @!P0 IMAD.X R11, R5, 0x1, R11, P3 ;  /* 0x00000001050b8824 */ /* 0x000fe400018e060b */
[----:B------:R-:W-:Y:S02]  /*21be0*/  FMUL R5, R124, UR22 ;  /* 0x000000167c057c20 */ /* 0x000fe40008400000 */
[----:B------:R-:W2:Y:S01]  /*21bf0*/  LDL.LU R124, [R1+0x1a0] ;  /* 0x0001a000017c7983 */ /* 0x000ea20000300800 */
[----:B------:R-:W-:Y:S01]  /*21c00*/  LOP3.LUT P2, RZ, R4, 0x2, RZ, 0xc0, !PT ;  /* 0x0000000204ff7812 */ /* 0x000fe2000784c0ff */
[----:B------:R-:W-:-:S05]  /*21c10*/  FMUL R7, R58, UR22 ;  /* 0x000000163a077c20 */ /* 0x000fca0008400000 */
[----:B------:R-:W-:-:S07]  /*21c20*/  F2FP.SATFINITE.E4M3.F32.PACK_AB_MERGE_C R7, RZ, R7, RZ ;  /* 0x00000007ff07723e */ /* 0x000fce00048070ff */
[----:B------:R0:W-:Y:S01]  /*21c30*/  @!P2 STG.E.U8 desc[UR20][R14.64+0x19], R7 ;  /* 0x000019070e00a986 */ /* 0x0001e2000c101114 */
[----:B------:R-:W-:Y:S02]  /*21c40*/  ISETP.LT.OR P2, PT, R28, 0x31, !P1 ;  /* 0x000000311c00780c */ /* 0x000fe40004f41670 */
[----:B------:R-:W-:-:S11]  /*21c50*/  F2FP.SATFINITE.E4M3.F32.PACK_AB_MERGE_C R5, RZ, R5, RZ ;  /* 0x00000005ff05723e */ /* 0x000fd600048070ff */
[----:B0-----:R-:W0:Y:S01]  /*21c60*/  @!P2 LDC.64 R6, c[0x0][0x5c0] ;  /* 0x00017000ff06ab82 */ /* 0x001e220000000a00 */
[----:B------:R1:W-:Y:S01]  /*21c70*/  @!P0 STG.E.U8 desc[UR20][R10.64+0x18], R5 ;  /* 0x000018050a008986 */ /* 0x0003e2000c101114 */
[----:B------:R-:W-:Y:S02]  /*21c80*/  ISETP.LT.OR P0, PT, R28, 0x1a, !P5 ;  /* 0x0000001a1c00780c */ /* 0x000fe40006f01670 */
[----:B------:R-:W-:Y:S02]  /*21c90*/  LOP3.LUT R0, R0, 0xfeffffff, RZ, 0xc0, !PT ;  /* 0xfeffffff00007812 */ /* 0x000fe400078ec0ff */
[----:B0-----:R-:W-:-:S04]  /*21ca0*/  @!P2 IADD3 R58, P4, P6, R24, UR8, R6 ;  /* 0x00000008183aac10 */ /* 0x001fc8000fe9e006 */
[----:B------:R-:W-:-:S05]  /*21cb0*/  @!P2 IADD3.X R59, R30, UR7, R7, P4, P6 ;  /* 0x000000071e3bac10 */ /* 0x000fca000a7ec407 */
[----:B------:R-:W0:Y:S01]  /*21cc0*/  @!P0 LDC.64 R6, c[0x0][0x5c0] ;  /* 0x00017000ff068b82 */ /* 0x000e220000000a00 */
[----:B------:R-:W-:Y:S01]  /*21cd0*/  LOP3.LUT P6, RZ, R4, 0x8, RZ, 0xc0, !PT ;  /* 0x0000000804ff7812 */ /* 0x000fe200078cc0ff */
[----:B-1----:R-:W-:Y:S02]  /*21ce0*/  IMAD.U32 R10, RZ, RZ, UR14 ;  /* 0x0000000eff0a7e24 */ /* 0x002fe4000f8e00ff */
[----:B------:R-:W-:-:S03]  /*21cf0*/  IMAD.U32 R5, RZ, RZ, UR12 ;  /* 0x0000000cff057e24 */ /* 0x000fc6000f8e00ff */
[----:B------:R-:W-:-:S07]  /*21d00*/  @!P0 IADD3 R10, P3, P4, R10, UR25, R24 ;  /* 0x000000190a0a8c10 */ /* 0x000fce000fc7e018 */
[----:B------:R-:W-:Y:S02]  /*21d10*/  @P6 LOP3.LUT R0, R0, 0x1000000, RZ, 0xfc, !PT ;  /* 0x0100000000006812 */ /* 0x000fe400078efcff */
[----:B------:R-:W-:Y:S02]  /*21d20*/  ISETP.LT.OR P6, PT, R28, 0x32, !P1 ;  /* 0x000000321c00780c */ /* 0x000fe40004fc1670 */
[----:B------:R-:W-:Y:S02]  /*21d30*/  @!P0 IADD3.X R5, R5, UR24, R30, P3, P4 ;  /* 0x0000001805058c10 */ /* 0x000fe40009fe841e */
[----:B0-----:R-:W-:-:S05]  /*21d40*/  @!P0 IADD3 R10, P3, R10, R6, RZ ;  /* 0x000000060a0a8210 */ /* 0x001fca0007f7e0ff */
[----:B------:R-:W-:-:S04]  /*21d50*/  @!P0 IMAD.X R11, R5, 0x1, R7, P3 ;  /* 0x00000001050b8824 */ /* 0x000fc800018e0607 */
[----:B------:R-:W0:Y:S01]  /*21d60*/  @!P6 LDC.64 R6, c[0x0][0x5c0] ;  /* 0x00017000ff06eb82 */ /* 0x000e220000000a00 */
[----:B------:R-:W-:-:S05]  /*21d70*/  FMUL R5, R126, UR22 ;  /* 0x000000167e057c20 */ /* 0x000fca0008400000 */
[----:B------:R-:W-:Y:S02]  /*21d80*/  F2FP.SATFINITE.E4M3.F32.PACK_AB_MERGE_C R5, RZ, R5, RZ ;  /* 0x00000005ff05723e */ /* 0x000fe400048070ff */
[----:B0-----:R-:W-:-:S04]  /*21d90*/  @!P6 IADD3 R48, P3, P4, R24, UR8, R6 ;  /* 0x000000081830ec10 */ /* 0x001fc8000fc7e006 */
[----:B------:R-:W-:Y:S02]  /*21da0*/  @!P6 IADD3.X R49, R30, UR7, R7, P3, P4 ;  /* 0x000000071e31ec10 */ /* 0x000fe40009fe8407 */
[----:B------:R-:W-:Y:S01]  /*21db0*/  ISETP.LT.OR P4, PT, R28, 0x39, !P1 ;  /* 0x000000391c00780c */ /* 0x000fe20004f81670 */
[----:B------:R0:W-:Y:S01]  /*21dc0*/  @!P0 STG.E.U8 desc[UR20][R10.64+0x19], R5 ;  /* 0x000019050a008986 */ /* 0x0001e2000c101114 */
[----:B------:R-:W-:-:S11]  /*21dd0*/  LOP3.LUT R8, R8, 0xfff7ffff, RZ, 0xc0, !PT ;  /* 0xfff7ffff08087812 */ /* 0x000fd600078ec0ff */
[----:B------:R-:W1:Y:S01]  /*21de0*/  @!P4 LDC.64 R6, c[0x0][0x5c0] ;  /* 0x00017000ff06cb82 */ /* 0x000e620000000a00 */
[----:B0-----:R-:W-:Y:S02]  /*21df0*/  FMUL R5, R125, UR22 ;  /* 0x000000167d057c20 */ /* 0x001fe40008400000 */
[----:B------:R-:W3:Y:S01]  /*21e00*/  LDL.LU R125, [R1+0x1a4] ;  /* 0x0001a400017d7983 */ /* 0x000ee20000300800 */
[----:B------:R-:W-:-:S03]  /*21e10*/  @P2 LOP3.LUT R8, R8, 0x80000, RZ, 0xfc, !PT ;  /* 0x0008000008082812 */ /* 0x000fc600078efcff */
[----:B------:R-:W4:Y:S01]  /*21e20*/  LDL.LU R126, [R1+0x1a8] ;  /* 0x0001a800017e7983 */ /* 0x000f220000300800 */
[----:B------:R-:W-:-:S04]  /*21e30*/  LOP3.LUT R8, R8, 0xfffdffff, RZ, 0xc0, !PT ;  /* 0xfffdffff08087812 */ /* 0x000fc800078ec0ff */
[----:B------:R-:W-:-:S04]  /*21e40*/  @P6 LOP3.LUT R8, R8, 0x20000, RZ, 0xfc, !PT ;  /* 0x0002000008086812 */ /* 0x000fc800078efcff */
[----:B------:R-:W-:-:S04]  /*21e50*/  LOP3.LUT R8, R8, 0xfffeffff, RZ, 0xc0, !PT ;  /* 0xfffeffff08087812 */ /* 0x000fc800078ec0ff */
[----:B------:R-:W-:Y:S02]  /*21e60*/  @P4 LOP3.LUT R8, R8, 0x10000, RZ, 0xfc, !PT ;  /* 0x0001000008084812 */ /* 0x000fe400078efcff */
[----:B-1----:R-:W-:-:S04]  /*21e70*/  @!P4 IADD3 R52, P0, P3, R24, UR8, R6 ;  /* 0x000000081834cc10 */ /* 0x002fc8000fb1e006 */
[----:B------:R-:W-:Y:S02]  /*21e80*/  @!P4 IADD3.X R53, R30, UR7, R7, P0, P3 ;  /* 0x000000071e35cc10 */ /* 0x000fe400087e6407 */
[----:B------:R-:W-:-:S13]  /*21e90*/  ISETP.LT.OR P4, PT, R28, 0x3a, !P1 ;  /* 0x0000003a1c00780c */ /* 0x000fda0004f81670 */
[----:B------:R-:W0:Y:S02]  /*21ea0*/  @!P4 LDC.64 R6, c[0x0][0x5c0] ;  /* 0x00017000ff06cb82 */ /* 0x000e240000000a00 */
[----:B0-----:R-:W-:-:S04]  /*21eb0*/  @!P4 IADD3 R46, P0, P3, R24, UR8, R6 ;  /* 0x00000008182ecc10 */ /* 0x001fc8000fb1e006 */
[----:B------:R-:W-:Y:S01]  /*21ec0*/  @!P4 IADD3.X R47, R30, UR7, R7, P0, P3 ;  /* 0x000000071e2fcc10 */ /* 0x000fe200087e6407 */
[----:B--2---:R-:W-:Y:S02]  /*21ed0*/  FMUL R7, R124, UR22 ;  /* 0x000000167c077c20 */ /* 0x004fe40008400000 */
[----:B------:R-:W2:Y:S01]  /*21ee0*/  LDL.LU R124, [R1+0x1ac] ;  /* 0x0001ac00017c7983 */ /* 0x000ea20000300800 */
[----:B------:R-:W-:Y:S02]  /*21ef0*/  ISETP.LT.OR P0, PT, R28, 0x21, !P5 ;  /* 0x000000211c00780c */ /* 0x000fe40006f01670 */
[----:B------:R-:W-:Y:S02]  /*21f00*/  LOP3.LUT P6, RZ, R0, 0x1000000, RZ, 0xc0, !PT ;  /* 0x0100000000ff7812 */ /* 0x000fe400078cc0ff */
[----:B------:R-:W-:Y:S02]  /*21f10*/  LOP3.LUT P2, RZ, R4, 0x40000, RZ, 0xc0, !PT ;  /* 0x0004000004ff7812 */ /* 0x000fe4000784c0ff */
[----:B------:R-:W-:-:S07]  /*21f20*/  F2FP.SATFINITE.E4M3.F32.PACK_AB_MERGE_C R5, RZ, R5, RZ ;  /* 0x00000005ff05723e */ /* 0x000fce00048070ff */
[----:B------:R-:W0:Y:S01]  /*21f30*/  @!P0 LDC.64 R10, c[0x0][0x5c0] ;  /* 0x00017000ff0a8b82 */ /* 0x000e220000000a00 */
[----:B------:R-:W-:Y:S01]  /*21f40*/  F2FP.SATFINITE.E4M3.F32.PACK_AB_MERGE_C R7, RZ, R7, RZ ;  /* 0x00000007ff07723e */ /* 0x000fe200048070ff */
        /* <DEDUP_REMOVED lines=14> */
[----:B---3--:R-:W-:Y:S02]  /*22030*/  FMUL R5, R125, UR22 ;  /* 0x000000167d057c20 */ /* 0x008fe40008400000 */
[----:B------:R-:W3:Y:S03]  /*22040*/  LDL.LU R125, [R1+0x1b0] ;  /* 0x0001b000017d7983 */ /* 0x000ee60000300800 */
        /* <DEDUP_REMOVED lines=13> */
[----:B--2---:R-:W-:Y:S02]  /*22120*/  FMUL R5, R124, UR22 ;  /* 0x000000167c057c20 */ /* 0x004fe40008400000 */
[----:B------:R-:W2:Y:S01]  /*22130*/  LDL.LU R124, [R1+0x1b4] ;  /* 0x0001b400017c7983 */ /* 0x000ea20000300800 */
[----:B------:R-:W-:Y:S02]  /*22140*/  LOP3.LUT P6, RZ, R4, 0x80000, RZ, 0xc0, !PT ;  /* 0x0008000004ff7812 */ /* 0x000fe400078cc0ff */
[----:B------:R-:W-:Y:S01]  /*22150*/  LOP3.LUT R0, R0, 0xff7fffff, RZ, 0xc0, !PT ;  /* 0xff7fffff00007812 */ /* 0x000fe200078ec0ff */
[----:B------:R-:W4:Y:S10]  /*22160*/  LDL.LU R126, [R1+0x1b8] ;  /* 0x0001b800017e7983 */ /* 0x000f340000300800 */
[----:B------:R-:W-:-:S02]  /*22170*/  @P6 LOP3.LUT R0, R0, 0x800000, RZ, 0xfc, !PT ;  /* 0x0080000000006812 */ /* 0x000fc400078efcff */
[----:B------:R-:W-:-:S13]  /*22180*/  ISETP.LT.OR P6, PT, R28, 0x42, !P1 ;  /* 0x000000421c00780c */ /* 0x000fda0004fc1670 */
[----:B------:R-:W0:Y:S02]  /*22190*/  @!P6 LDC.64 R6, c[0x0][0x5c0] ;  /* 0x00017000ff06eb82 */ /* 0x000e240000000a00 */
[----:B0-----:R-:W-:-:S04]  /*221a0*/  @!P6 IADD3 R44, P3, P4, R24, UR8, R6 ;  /* 0x00000008182cec10 */ /* 0x001fc8000fc7e006 */
[----:B------:R-:W-:Y:S02]  /*221b0*/  @!P6 IADD3.X R45, R30, UR7, R7, P3, P4 ;  /* 0x000000071e2dec10 */ /* 0x000fe40009fe8407 */
[----:B------:R-:W-:Y:S02]  /*221c0*/  ISETP.LT.OR P4, PT, R28, 0x49, !P1 ;  /* 0x000000491c00780c */ /* 0x000fe40004f81670 */
[----:B------:R-:W-:-:S11]  /*221d0*/  LOP3.LUT R8, R8, 0xffffdfff, RZ, 0xc0, !PT ;  /* 0xffffdfff08087812 */ /* 0x000fd600078ec0ff */
[----:B------:R-:W0:Y:S01]  /*221e0*/  @!P4 LDC.64 R6, c[0x0][0x5c0] ;  /* 0x00017000ff06cb82 */ /* 0x000e220000000a00 */
[----:B------:R-:W-:-:S04]  /*221f0*/  @P2 LOP3.LUT R8, R8, 0x2000, RZ, 0xfc, !PT ;  /* 0x0000200008082812 */ /* 0x000fc800078efcff */
[----:B------:R-:W-:-:S04]  /*22200*/  LOP3.LUT R8, R8, 0xfffff7ff, RZ, 0xc0, !PT ;  /* 0xfffff7ff08087812 */ /* 0x000fc800078ec0ff */
[----:B------:R-:W-:-:S04]  /*22210*/  @P6 LOP3.LUT R8, R8, 0x800, RZ, 0xfc, !PT ;  /* 0x0000080008086812 */ /* 0x000fc800078efcff */
[----:B------:R-:W-:-:S04]  /*22220*/  LOP3.LUT R8, R8, 0xfffffbff, RZ, 0xc0, !PT ;  /* 0xfffffbff08087812 */ /* 0x000fc800078ec0ff */
[----:B------:R-:W-:Y:S02]  /*22230*/  @P4 LOP3.LUT R8, R8, 0x400, RZ, 0xfc, !PT ;  /* 0x0000040008084812 */ /* 0x000fe400078efcff */
[----:B0-----:R-:W-:-:S04]  /*22240*/  @!P4 IADD3 R42, P0, P3, R24, UR8, R6 ;  /* 0x00000008182acc10 */ /* 0x001fc8000fb1e006 */
[----:B------:R-:W-:Y:S02]  /*22250*/  @!P4 IADD3.X R43, R30, UR7, R7, P0, P3 ;  /* 0x000000071e2bcc10 */ /* 0x000fe400087e6407 */
[----:B------:R-:W-:-:S13]  /*22260*/  ISETP.LT.OR P4, PT, R28, 0x4a, !P1 ;  /* 0x0000004a1c00780c */ /* 0x000fda0004f81670 */
[----:B------:R-:W0:Y:S02]  /*22270*/  @!P4 LDC.64 R6, c[0x0][0x5c0] ;  /* 0x00017000ff06cb82 */ /* 0x000e240000000a00 */
[----:B0-----:R-:W-:-:S04]  /*22280*/  @!P4 IADD3 R40, P0, P3, R24, UR8, R6 ;  /* 0x000000081828cc10 */ /* 0x001fc8000fb1e006 */
[----:B------:R-:W-:Y:S01]  /*22290*/  @!P4 IADD3.X R41, R30, UR7, R7, P0, P3 ;  /* 0x000000071e29cc10 */ /* 0x000fe200087e6407 */
[----:B---3--:R-:W-:Y:S02]  /*222a0*/  FMUL R7, R125, UR22 ;  /* 0x000000167d077c20 */ /* 0x008fe40008400000 */
[----:B------:R-:W3:Y:S01]  /*222b0*/  LDL.LU R125, [R1+0x1bc] ;  /* 0x0001bc00017d7983 */ /* 0x000ee20000300800 */
[----:B------:R-:W-:Y:S02]  /*222c0*/  ISETP.LT.OR P0, PT, R28, 0x29, !P5 ;  /* 0x000000291c00780c */ /* 0x000fe40006f01670 */
[----:B------:R-:W-:-:S11]  /*222d0*/  LOP3.LUT P6, RZ, R0, 0x800000, RZ, 0xc0, !PT ;  /* 0x0080000000ff7812 */ /* 0x000fd600078cc0ff */
        /* <DEDUP_REMOVED lines=10> */
[----:B------:R-:W-:Y:S01]  /*22380*/  @!P0 IMAD.X R11, R5, 0x1, R11, P3 ;  /* 0x00000001050b8824 */ /* 0x000fe200018e060b */
[----:B------:R-:W-:Y:S01]  /*22390*/  LOP3.LUT P2, RZ, R4, 0x100, RZ, 0xc0, !PT ;  /* 0x0000010004ff7812 */ /* 0x000fe2000784c0ff */
[----:B--2---:R-:W-:Y:S02]  /*223a0*/  FMUL R5, R124, UR22 ;  /* 0x000000167c057c20 */ /* 0x004fe40008400000 */
[----:B------:R-:W2:Y:S01]  /*223b0*/  LDL.LU R124, [R1+0x1c0] ;  /* 0x0001c000017c7983 */ /* 0x000ea20000300800 */
[----:B------:R-:W-:-:S09]  /*223c0*/  F2FP.SATFINITE.E4M3.F32.PACK_AB_MERGE_C R7, RZ, R7, RZ ;  /* 0x00000007ff07723e */ /* 0x000fd200048070ff */
        /* <DEDUP_REMOVED lines=19> */
[----:B------:R-:W0:Y:S02]  /*22500*/  @!P6 LDC.64 R6, c[0x0][0x5c0] ;  /* 0x00017000ff06eb82 */ /* 0x000e240000000a00 */
[----:B0-----:R-:W-:-:S04]  /*22510*/  @!P6 IADD3 R36, P3, P4, R24, UR8, R6 ;  /* 0x000000081824ec10 */ /* 0x001fc8000fc7e006 */
[----:B------:R-:W-:Y:S02]  /*22520*/  @!P6 IADD3.X R37, R30, UR7, R7, P3, P4 ;  /* 0x000000071e25ec10 */ /* 0x000fe40009fe8407 */
[----:B------:R-:W-:Y:S01]  /*22530*/  ISETP.LT.OR P4, PT, R28, 0x59, !P1 ;  /* 0x000000591c00780c */ /* 0x000fe20004f81670 */
[----:B----4-:R-:W-:Y:S01]  /*22540*/  FMUL R5, R126, UR22 ;  /* 0x000000167e057c20 */ /* 0x010fe20008400000 */
[----:B------:R-:W-:-:S11]  /*22550*/  LOP3.LUT R8, R8, 0xfffffeff, RZ, 0xc0, !PT ;  /* 0xfffffeff08087812 */ /* 0x000fd600078ec0ff */
[----:B------:R-:W0:Y:S01]  /*22560*/  @!P4 LDC.64 R6, c[0x0][0x5c0] ;  /* 0x00017000ff06cb82 */ /* 0x000e220000000a00 */
[----:B------:R-:W-:Y:S02]  /*22570*/  F2FP.SATFINITE.E4M3.F32.PACK_AB_MERGE_C R5, RZ, R5, RZ ;  /* 0x00000005ff05723e */ /* 0x000fe400048070ff */
[----:B------:R-:W-:-:S03]  /*22580*/  @P2 LOP3.LUT R8, R8, 0x100, RZ, 0xfc, !PT ;  /* 0x0000010008082812 */ /* 0x000fc600078efcff */
[----:B------:R3:W-:Y:S01]  /*22590*/  @!P0 STG.E.U8 desc[UR20][R10.64+0x29], R5 ;  /* 0x000029050a008986 */ /* 0x0007e2000c101114 */
[----:B------:R-:W-:-:S04]  /*225a0*/  LOP3.LUT R8, R8, 0xffffff7f, RZ, 0xc0, !PT ;  /* 0xffffff7f08087812 */ /* 0x000fc800078ec0ff */
[----:B------:R-:W-:Y:S01]  /*225b0*/  @P6 LOP3.LUT R8, R8, 0x80, RZ, 0xfc, !PT ;  /* 0x0000008008086812 */ /* 0x000fe200078efcff */
        /* <DEDUP_REMOVED lines=15> */
[----:B------:R-:W-:Y:S01]  /*226b0*/  F2FP.SATFINITE.E4M3.F32.PACK_AB_MERGE_C R5, RZ, R5, RZ ;  /* 0x00000005ff05723e */ /* 0x000fe200048070ff */
[----:B------:R-:W-:Y:S01]  /*226c0*/  IMAD.U32 R6, RZ, RZ, UR14 ;  /* 0x0000000eff067e24 */ /* 0x000fe2000f8e00ff */
[----:B------:R-:W-:Y:S01]  /*226d0*/  F2FP.SATFINITE.E4M3.F32.PACK_AB_MERGE_C R7, RZ, R7, RZ ;  /* 0x00000007ff07723e */ /* 0x000fe200048070ff */
[----:B------:R-:W4:Y:S04]  /*226e0*/  LDL.LU R126, [R1+0x1cc] ;  /* 0x0001cc00017e7983 */ /* 0x000f280000300800 */
[----:B------:R-:W0:Y:S02]  /*226f0*/  @!P0 LDC.64 R10, c[0x0][0x5c0] ;  /* 0x00017000ff0a8b82 */ /* 0x000e240000000a00 */
[----:B------:R1:W-:Y:S01]  /*22700*/  @!P6 STG.E.U8 desc[UR20][R82.64+0x30], R5 ;  /* 0x000030055200e986 */ /* 0x0003e2000c101114 */
[----:B------:R-:W-:-:S03]  /*22710*/  LOP3.LUT R8, R8, 0xffffffdf, RZ, 0xc0, !PT ;  /* 0xffffffdf08087812 */ /* 0x000fc600078ec0ff */
[----:B------:R0:W-:Y:S01]  /*22720*/  @!P2 STG.E.U8 desc[UR20][R84.64+0x31], R7 ;  /* 0x000031075400a986 */ /* 0x0001e2000c101114 */
[----:B------:R-:W-:Y:S02]  /*22730*/  ISETP.LT.OR P2, PT, R28, 0x61, !P1 ;  /* 0x000000611c00780c */ /* 0x000fe40004f41670 */
[----:B------:R-:W-:Y:S02]  /*22740*/  @P4 LOP3.LUT R8, R8, 0x20, RZ, 0xfc, !PT ;  /* 0x0000002008084812 */ /* 0x000fe400078efcff */
        /* <DEDUP_REMOVED lines=20> */
[----:B--2---:R-:W-:Y:S02]  /*22890*/  FMUL R5, R124, UR22 ;  /* 0x000000167c057c20 */ /* 0x004fe40008400000 */
[----:B------:R-:W2:Y:S01]  /*228a0*/  LDL.LU R124, [R1+0x1d4] ;  /* 0x0001d400017c7983 */ /* 0x000ea20000300800 */
[----:B------:R-:W-:Y:S02]  /*228b0*/  LOP3.LUT P6, RZ, R4, 0x200000, RZ, 0xc0, !PT ;  /* 0x0020000004ff7812 */ /* 0x000fe400078cc0ff */
[----:B------:R-:W-:-:S11]  /*228c0*/  LOP3.LUT R0, R0, 0xffdfffff, RZ, 0xc0, !PT ;  /* 0xffdfffff00007812 */ /* 0x000fd600078ec0ff */
[----:B------:R-:W-:Y:S02]  /*228d0*/  @P6 LOP3.LUT R0, R0, 0x200000, RZ, 0xfc, !PT ;  /* 0x0020000000006812 */ /* 0x000fe400078efcff */
[----:B------:R-:W-:-:S13]  /*228e0*/  ISETP.LT.OR P6, PT, R28, 0x62, !P1 ;  /* 0x000000621c00780c */ /* 0x000fda0004fc1670 */
[----:B------:R-:W0:Y:S02]  /*228f0*/  @!P6 LDC.64 R6, c[0x0][0x5c0] ;  /* 0x00017000ff06eb82 */ /* 0x000e240000000a00 */
[----:B0-----:R-:W-:-:S04]  /*22900*/  @!P6 IADD3 R22, P3, P4, R24, UR8, R6 ;  /* 0x000000081816ec10 */ /* 0x001fc8000fc7e006 */
[----:B------:R-:W-:Y:S02]  /*22910*/  @!P6 IADD3.X R23, R30, UR7, R7, P3, P4 ;  /* 0x000000071e17ec10 */ /* 0x000fe40009fe8407 */
[----:B------:R-:W-:Y:S02]  /*22920*/  ISETP.LT.OR P4, PT, R28, 0x69, !P1 ;  /* 0x000000691c00780c */ /* 0x000fe40004f81670 */
[----:B------:R-:W-:-:S11]  /*22930*/  LOP3.LUT R8, R8, 0xffffffef, RZ, 0xc0, !PT ;  /* 0xffffffef08087812 */ /* 0x000fd600078ec0ff */
[----:B------:R-:W0:Y:S01]  /*22940*/  @!P4 LDC.64 R6, c[0x0][0x5c0] ;  /* 0x00017000ff06cb82 */ /* 0x000e220000000a00 */
[----:B------:R-:W-:Y:S02]  /*22950*/  @P2 LOP3.LUT R8, R8, 0x10, RZ, 0xfc, !PT ;  /* 0x0000001008082812 */ /* 0x000fe400078efcff */
[----:B------:R-:W-:Y:S02]  /*22960*/  F2FP.SATFINITE.E4M3.F32.PACK_AB_MERGE_C R5, RZ, R5, RZ ;  /* 0x00000005ff05723e */ /* 0x000fe400048070ff */
[----:B------:R-:W-:-:S04]  /*22970*/  LOP3.LUT R8, R8, 0xfffffff7, RZ, 0xc0, !PT ;  /* 0xfffffff708087812 */ /* 0x000fc800078ec0ff */
[----:B------:R-:W-:Y:S01]  /*22980*/  @P6 LOP3.LUT R8, R8, 0x8, RZ, 0xfc, !PT ;  /* 0x0000000808086812 */ /* 0x000fe200078efcff */
[----:B------:R4:W-:Y:S03]  /*22990*/  @!P0 STG.E.U8 desc[UR20][R10.64+0x31], R5 ;  /* 0x000031050a008986 */ /* 0x0009e6000c101114 */
        /* <DEDUP_REMOVED lines=11> */
[----:B------:R-:W-:Y:S01]  /*22a50*/  LOP3.LUT P6, RZ, R0, 0x200000, RZ, 0xc0, !PT ;  /* 0x0020000000ff7812 */ /* 0x000fe200078cc0ff */
[----:B----4-:R-:W-:Y:S01]  /*22a60*/  FMUL R5, R126, UR22 ;  /* 0x000000167e057c20 */ /* 0x010fe20008400000 */
[----:B------:R-:W-:Y:S01]  /*22a70*/  LOP3.LUT R8, R8, 0xfffffffd, RZ, 0xc0, !PT ;  /* 0xfffffffd08087812 */ /* 0x000fe200078ec0ff */
[----:B------:R-:W-:Y:S01]  /*22a80*/  IMAD.U32 R6, RZ, RZ, UR14 ;  /* 0x0000000eff067e24 */ /* 0x000fe2000f8e00ff */
[----:B------:R-:W4:Y:S07]  /*22a90*/  LDL.LU R126, [R1+0x1dc] ;  /* 0x0001dc00017e7983 */ /* 0x000f2e0000300800 */
[----:B------:R-:W0:Y:S01]  /*22aa0*/  @!P0 LDC.64 R10, c[0x0][0x5c0] ;  /* 0x00017000ff0a8b82 */ /* 0x000e220000000a00 */
[----:B------:R-:W-:-:S02]  /*22ab0*/  F2FP.SATFINITE.E4M3.F32.PACK_AB_MERGE_C R5, RZ, R5, RZ ;  /* 0x00000005ff05723e */ /* 0x000fc400048070ff */
[----:B------:R-:W-:-:S03]  /*22ac0*/  @P4 LOP3.LUT R8, R8, 0x2, RZ, 0xfc, !PT ;  /* 0x0000000208084812 */ /* 0x000fc600078efcff */
[----:B------:R1:W-:Y:S01]  /*22ad0*/  @!P6 STG.E.U8 desc[UR20][R86.64+0x38], R5 ;  /* 0x000038055600e986 */ /* 0x0003e2000c101114 */
        /* <DEDUP_REMOVED lines=19> */
[----:B-1----:R-:W-:Y:S01]  /*22c10*/  IMAD.U32 R10, RZ, RZ, UR14 ;  /* 0x0000000eff0a7e24 */ /* 0x002fe2000f8e00ff */
[----:B------:R-:W-:Y:S01]  /*22c20*/  @P2 LOP3.LUT R8, R8, 0x1, RZ, 0xfc, !PT ;  /* 0x0000000108082812 */ /* 0x000fe200078efcff */
[----:B------:R-:W-:Y:S01]  /*22c30*/  IMAD.U32 R5, RZ, RZ, UR12 ;  /* 0x0000000cff057e24 */ /* 0x000fe2000f8e00ff */
[----:B------:R-:W-:Y:S02]  /*22c40*/  ISETP.LT.OR P2, PT, R28, 0x72, !P1 ;  /* 0x000000721c00780c */ /* 0x000fe40004f41670 */
[----:B------:R-:W-:-:S04]  /*22c50*/  @!P0 IADD3 R10, P3, P4, R10, UR25, R24 ;  /* 0x000000190a0a8c10 */ /* 0x000fc8000fc7e018 */
[----:B------:R-:W-:Y:S02]  /*22c60*/  @!P0 IADD3.X R5, R5, UR24, R30, P3, P4 ;  /* 0x0000001805058c10 */ /* 0x000fe40009fe841e */
[----:B0-----:R-:W-:-:S05]  /*22c70*/  @!P0 IADD3 R10, P3, R10, R6, RZ ;  /* 0x000000060a0a8210 */ /* 0x001fca0007f7e0ff */
[----:B------:R-:W-:Y:S02]  /*22c80*/  @!P0 IMAD.X R11, R5, 0x1, R7, P3 ;  /* 0x00000001050b8824 */ /* 0x000fe400018e0607 */
[----:B------:R-:W0:Y:S02]  /*22c90*/  @!P2 LDC.64 R6, c[0x0][0x5c0] ;  /* 0x00017000ff06ab82 */ /* 0x000e240000000a00 */
[----:B0-----:R-:W-:-:S04]  /*22ca0*/  @!P2 IADD3 R14, P3, P4, R24, UR8, R6 ;  /* 0x00000008180eac10 */ /* 0x001fc8000fc7e006 */
[----:B------:R-:W-:Y:S02]  /*22cb0*/  @!P2 IADD3.X R15, R30, UR7, R7, P3, P4 ;  /* 0x000000071e0fac10 */ /* 0x000fe40009fe8407 */
[----:B------:R-:W-:-:S13]  /*22cc0*/  ISETP.LT.OR P4, PT, R28, 0x79, !P1 ;  /* 0x000000791c00780c */ /* 0x000fda0004f81670 */
[----:B------:R-:W0:Y:S01]  /*22cd0*/  @!P4 LDC.64 R6, c[0x0][0x5c0] ;  /* 0x00017000ff06cb82 */ /* 0x000e220000000a00 */
[----:B---3--:R-:W-:Y:S02]  /*22ce0*/  FMUL R5, R125, UR22 ;  /* 0x000000167d057c20 */ /* 0x008fe40008400000 */
[----:B------:R-:W3:Y:S03]  /*22cf0*/  LDL.LU R125, [R1+0x1e4] ;  /* 0x0001e400017d7983 */ /* 0x000ee60000300800 */
[----:B------:R-:W-:-:S05]  /*22d00*/  F2FP.SATFINITE.E4M3.F32.PACK_AB_MERGE_C R5, RZ, R5, RZ ;  /* 0x00000005ff05723e */ /* 0x000fca00048070ff */
[----:B------:R4:W-:Y:S01]  /*22d10*/  @!P0 STG.E.U8 desc[UR20][R10.64+0x39], R5 ;  /* 0x000039050a008986 */ /* 0x0009e2000c101114 */
[----:B0-----:R-:W-:-:S04]  /*22d20*/  @!P4 IADD3 R12, P0, P3, R24, UR8, R6 ;  /* 0x00000008180ccc10 */ /* 0x001fc8000fb1e006 */
[----:B------:R-:W-:Y:S02]  /*22d30*/  @!P4 IADD3.X R13, R30, UR7, R7, P0, P3 ;  /* 0x000000071e0dcc10 */ /* 0x000fe400087e6407 */
[----:B------:R-:W-:-:S13]  /*22d40*/  ISETP.LT.OR P3, PT, R28, 0x7a, !P1 ;  /* 0x0000007a1c00780c */ /* 0x000fda0004f61670 */
[----:B------:R-:W0:Y:S01]  /*22d50*/  @!P3 LDC.64 R6, c[0x0][0x5c0] ;  /* 0x00017000ff06bb82 */ /* 0x000e220000000a00 */
[----:B----4-:R-:W-:Y:S02]  /*22d60*/  FMUL R5, R126, UR22 ;  /* 0x000000167e057c20 */ /* 0x010fe40008400000 */
[----:B------:R-:W4:Y:S01]  /*22d70*/  LDL.LU R126, [R1+0x1e8] ;  /* 0x0001e800017e7983 */ /* 0x000f220000300800 */
[----:B0-----:R-:W-:Y:S01]  /*22d80*/  @!P3 IADD3 R10, P0, P1, R24, UR8, R6 ;  /* 0x00000008180abc10 */ /* 0x001fe2000f91e006 */
[----:B--2---:R-:W-:Y:S02]  /*22d90*/  FMUL R6, R124, UR22 ;  /* 0x000000167c067c20 */ /* 0x004fe40008400000 */
[----:B------:R-:W2:Y:S01]  /*22da0*/  LDL.LU R124, [R1+0x1ec] ;  /* 0x0001ec00017c7983 */ /* 0x000ea20000300800 */
[C---:B------:R-:W-:Y:S02]  /*22db0*/  LOP3.LUT P6, RZ, R4.reuse, 0x1, RZ, 0xc0, !PT ;  /* 0x0000000104ff7812 */ /* 0x040fe400078cc0ff */
[----:B------:R-:W-:-:S02]  /*22dc0*/  LOP3.LUT R4, R4, 0x7fffffff, RZ, 0xc0, !PT ;  /* 0x7fffffff04047812 */ /* 0x000fc400078ec0ff */
[----:B------:R-:W-:Y:S02]  /*22dd0*/  @!P3 IADD3.X R11, R30, UR7, R7, P0, P1 ;  /* 0x000000071e0bbc10 */ /* 0x000fe400087e2407 */
[----:B------:R-:W-:Y:S02]  /*22de0*/  @P2 LOP3.LUT R4, R4, 0x80000000, RZ, 0xfc, !PT ;  /* 0x8000000004042812 */ /* 0x000fe400078efcff */
[----:B------:R-:W-:Y:S02]  /*22df0*/  LOP3.LUT P2, RZ, R0, 0x100000, RZ, 0xc0, !PT ;  /* 0x0010000000ff7812 */ /* 0x000fe4000784c0ff */
[----:B------:R-:W-:Y:S02]  /*22e00*/  ISETP.LT.OR P0, PT, R28, 0x41, !P5 ;  /* 0x000000411c00780c */ /* 0x000fe40006f01670 */
[----:B------:R-:W-:Y:S02]  /*22e10*/  F2FP.SATFINITE.E4M3.F32.PACK_AB_MERGE_C R5, RZ, R5, RZ ;  /* 0x00000005ff05723e */ /* 0x000fe400048070ff */
[----:B------:R-:W-:-:S03]  /*22e20*/  F2FP.SATFINITE.E4M3.F32.PACK_AB_MERGE_C R6, RZ, R6, RZ ;  /* 0x00000006ff06723e */ /* 0x000fc600048070ff */
[----:B------:R-:W-:Y:S04]  /*22e30*/  @!P6 STG.E.U8 desc[UR20][R88.64+0x40], R5 ;  /* 0x000040055800e986 */ /* 0x000fe8000c101114 */
[----:B------:R0:W-:Y:S01]  /*22e40*/  @!P2 STG.E.U8 desc[UR20][R90.64+0x41], R6 ;  /* 0x000041065a00a986 */ /* 0x0001e2000c101114 */
[----:B------:R-:W-:Y:S01]  /*22e50*/  LOP3.LUT R4, R4, 0xbfffffff, RZ, 0xc0, !PT ;  /* 0xbfffffff04047812 */ /* 0x000fe200078ec0ff */
[----:B0-----:R-:W0:Y:S03]  /*22e60*/  @!P0 LDC.64 R6, c[0x0][0x5c0] ;  /* 0x00017000ff068b82 */ /* 0x001e260000000a00 */
[----:B------:R-:W-:Y:S01]  /*22e70*/  @P4 LOP3.LUT R4, R4, 0x40000000, RZ, 0xfc, !PT ;  /* 0x4000000004044812 */ /* 0x000fe200078efcff */
[----:B------:R-:W-:-:S03]  /*22e80*/  IMAD.U32 R5, RZ, RZ, UR14 ;  /* 0x0000000eff057e24 */ /* 0x000fc6000f8e00ff */
[----:B------:R-:W-:Y:S01]  /*22e90*/  LOP3.LUT R4, R4, 0xdfffffff, RZ, 0xc0, !PT ;  /* 0xdfffffff04047812 */ /* 0x000fe200078ec0ff */
[----:B------:R-:W-:-:S03]  /*22ea0*/  IMAD.U32 R31, RZ, RZ, UR12 ;  /* 0x0000000cff1f7e24 */ /* 0x000fc6000f8e00ff */
[----:B------:R-:W-:Y:S02]  /*22eb0*/  @P3 LOP3.LUT R4, R4, 0x20000000, RZ, 0xfc, !PT ;  /* 0x2000000004043812 */ /* 0x000fe400078efcff */
[----:B------:R-:W-:-:S04]  /*22ec0*/  @!P0 IADD3 R5, P1, P3, R5, UR25, R24 ;  /* 0x0000001905058c10 */ /* 0x000fc8000fb3e018 */
[----:B------:R-:W-:Y:S02]  /*22ed0*/  @!P0 IADD3.X R31, R31, UR24, R30, P1, P3 ;  /* 0x000000181f1f8c10 */ /* 0x000fe40008fe641e */
[----:B------:R-:W-:Y:S02]  /*22ee0*/  ISETP.LT.OR P1, PT, R28, 0x42, !P5 ;  /* 0x000000421c00780c */ /* 0x000fe40006f21670 */
[----:B0-----:R-:W-:-:S05]  /*22ef0*/  @!P0 IADD3 R6, P2, R5, R6, RZ ;  /* 0x0000000605068210 */ /* 0x001fca0007f5e0ff */
[----:B------:R-:W-:Y:S01]  /*22f00*/  @!P0 IMAD.X R7, R31, 0x1, R7, P2 ;  /* 0x000000011f078824 */ /* 0x000fe200010e0607 */
[----:B------:R-:W-:Y:S01]  /*22f10*/  ISETP.LT.OR P2, PT, R28, 0x49, !P5 ;  /* 0x000000491c00780c */ /* 0x000fe20006f41670 */
[----:B------:R-:W-:Y:S02]  /*22f20*/  IMAD.U32 R9, RZ, RZ, UR14 ;  /* 0x0000000eff097e24 */ /* 0x000fe4000f8e00ff */
[----:B------:R-:W-:-:S03]  /*22f30*/  IMAD.U32 R5, RZ, RZ, UR12 ;  /* 0x0000000cff057e24 */ /* 0x000fc6000f8e00ff */
[----:B------:R-:W-:Y:S01]  /*22f40*/  @!P1 IADD3 R9, P3, P4, R9, UR25, R24 ;  /* 0x0000001909099c10 */ /* 0x000fe2000fc7e018 */
[----:B------:R-:W-:-:S03]  /*22f50*/  IMAD.U32 R74, RZ, RZ, UR12 ;  /* 0x0000000cff4a7e24 */ /* 0x000fc6000f8e00ff */
[----:B------:R-:W-:Y:S01]  /*22f60*/  @!P1 IADD3.X R5, R5, UR24, R30, P3, P4 ;  /* 0x0000001805059c10 */ /* 0x000fe20009fe841e */
[----:B---3--:R-:W-:Y:S02]  /*22f70*/  FMUL R31, R125, UR22 ;  /* 0x000000167d1f7c20 */ /* 0x008fe40008400000 */
[----:B------:R-:W3:Y:S03]  /*22f80*/  LDL.LU R125, [R1+0x1f0] ;  /* 0x0001f000017d7983 */ /* 0x000ee60000300800 */
[----:B------:R-:W-:-:S05]  /*22f90*/  F2FP.SATFINITE.E4M3.F32.PACK_AB_MERGE_C R31, RZ, R31, RZ ;  /* 0x0000001fff1f723e */ /* 0x000fca00048070ff */
[----:B------:R0:W-:Y:S02]  /*22fa0*/  @!P0 STG.E.U8 desc[UR20][R6.64+0x40], R31 ;  /* 0x0000401f06008986 */ /* 0x0001e4000c101114 */
[----:B0-----:R-:W0:Y:S01]  /*22fb0*/  @!P1 LDC.64 R6, c[0x0][0x5c0] ;  /* 0x00017000ff069b82 */ /* 0x001e220000000a00 */
[----:B------:R-:W-:-:S05]  /*22fc0*/  IMAD.U32 R31, RZ, RZ, UR14 ;  /* 0x0000000eff1f7e24 */ /* 0x000fca000f8e00ff */
[----:B------:R-:W-:-:S04]  /*22fd0*/  @!P2 IADD3 R31, P0, P3, R31, UR25, R24 ;  /* 0x000000191f1fac10 */ /* 0x000fc8000fb1e018 */
[----:B------:R-:W-:Y:S02]  /*22fe0*/  @!P2 IADD3.X R74, R74, UR24, R30, P0, P3 ;  /* 0x000000184a4aac10 */ /* 0x000fe400087e641e */
[----:B0-----:R-:W-:-:S05]  /*22ff0*/  @!P1 IADD3 R6, P0, R9, R6, RZ ;  /* 0x0000000609069210 */ /* 0x001fca0007f1e0ff */
[----:B------:R-:W-:Y:S02]  /*23000*/  @!P1 IMAD.X R7, R5, 0x1, R7, P0 ;  /* 0x0000000105079824 */ /* 0x000fe400000e0607 */
[----:B----4-:R-:W-:-:S05]  /*23010*/  FMUL R5, R126, UR22 ;  /* 0x000000167e057c20 */ /* 0x010fca0008400000 */
[----:B------:R-:W-:-:S05]  /*23020*/  F2FP.SATFINITE.E4M3.F32.PACK_AB_MERGE_C R5, RZ, R5, RZ ;  /* 0x00000005ff05723e */ /* 0x000fca00048070ff */
[----:B------:R2:W-:Y:S02]  /*23030*/  @!P1 STG.E.U8 desc[UR20][R6.64+0x41], R5 ;  /* 0x0000410506009986 */ /* 0x0005e4000c101114 */
[----:B--2---:R-:W-:Y:S02]  /*23040*/  FMUL R6, R124, UR22 ;  /* 0x000000167c067c20 */ /* 0x004fe40008400000 */
[----:B------:R-:W2:Y:S01]  /*23050*/  LDL.LU R124, [R1+0x1f4] ;  /* 0x0001f400017c7983 */ /* 0x000ea20000300800 */
[C---:B------:R-:W-:Y:S01]  /*23060*/  ISETP.LT.OR P0, PT, R28.reuse, 0x4a, !P5 ;  /* 0x0000004a1c00780c */ /* 0x040fe20006f01670 */
[----:B------:R-:W-:Y:S01]  /*23070*/  IMAD.U32 R9, RZ, RZ, UR14 ;  /* 0x0000000eff097e24 */ /* 0x000fe2000f8e00ff */
[----:B------:R-:W-:Y:S01]  /*23080*/  ISETP.LT.OR P6, PT, R28, 0x51, !P5 ;  /* 0x000000511c00780c */ /* 0x000fe20006fc1670 */
[----:B------:R-:W-:Y:S01]  /*23090*/  IMAD.U32 R75, RZ, RZ, UR12 ;  /* 0x0000000cff4b7e24 */ /* 0x000fe2000f8e00ff */
[----:B------:R-:W4:Y:S01]  /*230a0*/  LDL.LU R126, [R1+0x1f8] ;  /* 0x0001f800017e7983 */ /* 0x000f220000300800 */
[----:B------:R-:W-:-:S08]  /*230b0*/  IMAD.U32 R5, RZ, RZ, UR14 ;  /* 0x0000000eff057e24 */ /* 0x000fd0000f8e00ff */
[----:B------:R-:W-:-:S04]  /*230c0*/  @!P0 IADD3 R9, P3, P4, R9, UR25, R24 ;  /* 0x0000001909098c10 */ /* 0x000fc8000fc7e018 */
[----:B------:R-:W-:Y:S02]  /*230d0*/  @!P0 IADD3.X R75, R75, UR24, R30, P3, P4 ;  /* 0x000000184b4b8c10 */ /* 0x000fe40009fe841e */
[----:B------:R-:W-:Y:S01]  /*230e0*/  LOP3.LUT P4, RZ, R4, 0x400000, RZ, 0xc0, !PT ;  /* 0x0040000004ff7812 */ /* 0x000fe2000788c0ff */
[----:B------:R-:W-:Y:S01]  /*230f0*/  IMAD.U32 R78, RZ, RZ, UR12 ;  /* 0x0000000cff4e7e24 */ /* 0x000fe2000f8e00ff */
[----:B------:R-:W-:Y:S02]  /*23100*/  LOP3.LUT R0, R0, 0xfff7ffff, RZ, 0xc0, !PT ;  /* 0xfff7ffff00007812 */ /* 0x000fe400078ec0ff */
[----:B------:R-:W-:Y:S02]  /*23110*/  @!P6 IADD3 R5, P1, P3, R5, UR25, R24 ;  /* 0x000000190505ec10 */ /* 0x000fe4000fb3e018 */
[----:B------:R-:W-:Y:S02]  /*23120*/  F2FP.SATFINITE.E4M3.F32.PACK_AB_MERGE_C R6, RZ, R6, RZ ;  /* 0x00000006ff06723e */ /* 0x000fe400048070ff */
[----:B------:R-:W-:-:S02]  /*23130*/  @P0 LOP3.LUT R0, R0, 0x80000, RZ, 0xfc, !PT ;  /* 0x0008000000000812 */ /* 0x000fc400078efcff */
[----:B------:R-:W-:Y:S02]  /*23140*/  LOP3.LUT P0, RZ, R4, 0x800000, RZ, 0xc0, !PT ;  /* 0x0080000004ff7812 */ /* 0x000fe4000780c0ff */
[----:B------:R-:W-:Y:S01]  /*23150*/  @!P6 IADD3.X R78, R78, UR24, R30, P1, P3 ;  /* 0x000000184e4eec10 */ /* 0x000fe20008fe641e */
[----:B------:R3:W-:Y:S01]  /*23160*/  @!P4 STG.E.U8 desc[UR20][R94.64+0x48], R6 ;  /* 0x000048065e00c986 */ /* 0x0007e2000c101114 */
[----:B------:R-:W-:Y:S01]  /*23170*/  ISETP.LT.OR P1, PT, R28, 0x52, !P5 ;  /* 0x000000521c00780c */ /* 0x000fe20006f21670 */
[----:B------:R-:W-:Y:S01]  /*23180*/  IMAD.U32 R79, RZ, RZ, UR14 ;  /* 0x0000000eff4f7e24 */ /* 0x000fe2000f8e00ff */
[----:B------:R-:W-:Y:S01]  /*23190*/  LOP3.LUT R0, R0, 0xfffbffff, RZ, 0xc0, !PT ;  /* 0xfffbffff00007812 */ /* 0x000fe200078ec0ff */
[----:B------:R-:W-:-:S10]  /*231a0*/  IMAD.U32 R80, RZ, RZ, UR12 ;  /* 0x0000000cff507e24 */ /* 0x000fd4000f8e00ff */
[----:B------:R-:W-:Y:S02]  /*231b0*/  @!P1 IADD3 R79, P3, P4, R79, UR25, R24 ;  /* 0x000000194f4f9c10 */ /* 0x000fe4000fc7e018 */
[----:B------:R-:W-:Y:S02]  /*231c0*/  @P1 LOP3.LUT R0, R0, 0x40000, RZ, 0xfc, !PT ;  /* 0x0004000000001812 */ /* 0x000fe400078efcff */
[----:B------:R-:W-:Y:S02]  /*231d0*/  @!P1 IADD3.X R80, R80, UR24, R30, P3, P4 ;  /* 0x0000001850509c10 */ /* 0x000fe40009fe841e */
[----:B------:R-:W-:Y:S01]  /*231e0*/  ISETP.LT.OR P1, PT, R28, 0x59, !P5 ;  /* 0x000000591c00780c */ /* 0x000fe20006f21670 */
[----:B------:R-:W-:Y:S01]  /*231f0*/  IMAD.U32 R84, RZ, RZ, UR14 ;  /* 0x0000000eff547e24 */ /* 0x000fe2000f8e00ff */
[----:B------:R-:W-:Y:S01]  /*23200*/  LOP3.LUT R4, R4, 0xfffffff7, RZ, 0xc0, !PT ;  /* 0xfffffff704047812 */ /* 0x000fe200078ec0ff */
[----:B------:R-:W-:-:S10]  /*23210*/  IMAD.U32 R88, RZ, RZ, UR12 ;  /* 0x0000000cff587e24 */ /* 0x000fd4000f8e00ff */
[----:B------:R-:W-:Y:S02]  /*23220*/  @!P1 IADD3 R84, P3, P4, R84, UR25, R24 ;  /* 0x0000001954549c10 */ /* 0x000fe4000fc7e018 */
[----:B------:R-:W-:Y:S02]  /*23230*/  @P1 LOP3.LUT R4, R4, 0x8, RZ, 0xfc, !PT ;  /* 0x0000000804041812 */ /* 0x000fe400078efcff */
[----:B------:R-:W-:Y:S01]  /*23240*/  @!P1 IADD3.X R88, R88, UR24, R30, P3, P4 ;  /* 0x0000001858589c10 */ /* 0x000fe20009fe841e */
[----:B---3--:R-:W-:Y:S02]  /*23250*/  FMUL R6, R125, UR22 ;  /* 0x000000167d067c20 */ /* 0x008fe40008400000 */
[----:B------:R-:W3:Y:S03]  /*23260*/  LDL.LU R125, [R1+0x1fc] ;  /* 0x0001fc00017d7983 */ /* 0x000ee60000300800 */
[----:B------:R-:W-:-:S05]  /*23270*/  F2FP.SATFINITE.E4M3.F32.PACK_AB_MERGE_C R6, RZ, R6, RZ ;  /* 0x00000006ff06723e */ /* 0x000fca00048070ff */
[----:B------:R0:W-:Y:S02]  /*23280*/  @!P0 STG.E.U8 desc[UR20][R92.64+0x49], R6 ;  /* 0x000049065c008986 */ /* 0x0001e4000c101114 */
[----:B0-----:R-:W0:Y:S02]  /*23290*/  @!P2 LDC.64 R6, c[0x0][0x5c0] ;  /* 0x00017000ff06ab82 */ /* 0x001e240000000a00 */
[----:B0-----:R-:W-:Y:S01]  /*232a0*/  @!P2 IADD3 R6, P1, R31, R6, RZ ;  /* 0x000000061f06a210 */ /* 0x001fe20007f3e0ff */
[----:B--2---:R-:W-:Y:S02]  /*232b0*/  FMUL R31, R124, UR22 ;  /* 0x000000167c1f7c20 */ /* 0x004fe40008400000 */
[----:B------:R-:W2:Y:S01]  /*232c0*/  LDL.LU R124, [R1+0x200] ;  /* 0x00020000017c7983 */ /* 0x000ea20000300800 */
[----:B------:R-:W-:Y:S01]  /*232d0*/  ISETP.LT.OR P0, PT, R28, 0x5a, !P5 ;  /* 0x0000005a1c00780c */ /* 0x000fe20006f01670 */
[----:B------:R-:W-:Y:S01]  /*232e0*/  IMAD.U32 R81, RZ, RZ, UR14 ;  /* 0x0000000eff517e24 */ /* 0x000fe2000f8e00ff */
[----:B------:R-:W-:Y:S01]  /*232f0*/  LOP3.LUT R4, R4, 0xffffffef, RZ, 0xc0, !PT ;  /* 0xffffffef04047812 */ /* 0x000fe200078ec0ff */
[----:B------:R-:W-:-:S10]  /*23300*/  IMAD.U32 R86, RZ, RZ, UR12 ;  /* 0x0000000cff567e24 */ /* 0x000fd4000f8e00ff */
[----:B------:R-:W-:Y:S02]  /*23310*/  @!P0 IADD3 R81, P3, P4, R81, UR25, R24 ;  /* 0x0000001951518c10 */ /* 0x000fe4000fc7e018 */
[----:B------:R-:W-:Y:S02]  /*23320*/  @P0 LOP3.LUT R4, R4, 0x10, RZ, 0xfc, !PT ;  /* 0x0000001004040812 */ /* 0x000fe400078efcff */
[----:B------:R-:W-:Y:S02]  /*23330*/  @!P0 IADD3.X R86, R86, UR24, R30, P3, P4 ;  /* 0x0000001856568c10 */ /* 0x000fe40009fe841e */
[----:B------:R-:W-:Y:S01]  /*23340*/  LOP3.LUT P0, RZ, R0, 0x80000, RZ, 0xc0, !PT ;  /* 0x0008000000ff7812 */ /* 0x000fe2000780c0ff */
[----:B------:R-:W-:Y:S01]  /*23350*/  @!P2 IMAD.X R7, R74, 0x1, R7, P1 ;  /* 0x000000014a07a824 */ /* 0x000fe200008e0607 */
[----:B------:R-:W-:-:S05]  /*23360*/  F2FP.SATFINITE.E4M3.F32.PACK_AB_MERGE_C R31, RZ, R31, RZ ;  /* 0x0000001fff1f723e */ /* 0x000fca00048070ff */
[----:B------:R0:W-:Y:S01]  /*23370*/  @!P2 STG.E.U8 desc[UR20][R6.64+0x48], R31 ;  /* 0x0000481f0600a986 */ /* 0x0001e2000c101114 */
[----:B------:R-:W-:-:S05]  /*23380*/  ISETP.LT.OR P1, PT, R28, 0x61, !P5 ;  /* 0x000000611c00780c */ /* 0x000fca0006f21670 */
[----:B0-----:R-:W0:Y:S01]  /*23390*/  @!P0 LDC.64 R6, c[0x0][0x5c0] ;  /* 0x00017000ff068b82 */ /* 0x001e220000000a00 */
[----:B------:R-:W-:Y:S02]  /*233a0*/  IMAD.U32 R74, RZ, RZ, UR14 ;  /* 0x0000000eff4a7e24 */ /* 0x000fe4000f8e00ff */
[----:B------:R-:W-:-:S05]  /*233b0*/  IMAD.U32 R83, RZ, RZ, UR12 ;  /* 0x0000000cff537e24 */ /* 0x000fca000f8e00ff */
[----:B------:R-:W-:-:S04]  /*233c0*/  @!P1 IADD3 R74, P2, P3, R74, UR25, R24 ;  /* 0x000000194a4a9c10 */ /* 0x000fc8000fb5e018 */
[----:B------:R-:W-:Y:S02]  /*233d0*/  @!P1 IADD3.X R83, R83, UR24, R30, P2, P3 ;  /* 0x0000001853539c10 */ /* 0x000fe400097e641e */
[----:B0-----:R-:W-:Y:S01]  /*233e0*/  @!P0 IADD3 R6, P2, R9, R6, RZ ;  /* 0x0000000609068210 */ /* 0x001fe20007f5e0ff */
[----:B----4-:R-:W-:Y:S02]  /*233f0*/  FMUL R9, R126, UR22 ;  /* 0x000000167e097c20 */ /* 0x010fe40008400000 */
[----:B------:R-:W4:Y:S01]  /*23400*/  LDL.LU R126, [R1+0x204] ;  /* 0x00020400017e7983 */ /* 0x000f220000300800 */
[----:B------:R-:W-:Y:S01]  /*23410*/  ISETP.LT.OR P4, PT, R28, 0x62, !P5 ;  /* 0x000000621c00780c */ /* 0x000fe20006f81670 */
[----:B------:R-:W-:Y:S01]  /*23420*/  IMAD.U32 R31, RZ, RZ, UR14 ;  /* 0x0000000eff1f7e24 */ /* 0x000fe2000f8e00ff */
[----:B------:R-:W-:Y:S01]  /*23430*/  LOP3.LUT R4, R4, 0xffffffdf, RZ, 0xc0, !PT ;  /* 0xffffffdf04047812 */ /* 0x000fe200078ec0ff */
[----:B------:R-:W-:Y:S01]  /*23440*/  @!P0 IMAD.X R7, R75, 0x1, R7, P2 ;  /* 0x000000014b078824 */ /* 0x000fe200010e0607 */
[----:B------:R-:W-:Y:S01]  /*23450*/  LOP3.LUT R0, R0, 0xfffeffff, RZ, 0xc0, !PT ;  /* 0xfffeffff00007812 */ /* 0x000fe200078ec0ff */
[----:B------:R-:W-:Y:S01]  /*23460*/  IMAD.U32 R82, RZ, RZ, UR12 ;  /* 0x0000000cff527e24 */ /* 0x000fe2000f8e00ff */
[----:B------:R-:W-:-:S02]  /*23470*/  @P1 LOP3.LUT R4, R4, 0x20, RZ, 0xfc, !PT ;  /* 0x0000002004041812 */ /* 0x000fc400078efcff */
[----:B------:R-:W-:-:S05]  /*23480*/  F2FP.SATFINITE.E4M3.F32.PACK_AB_MERGE_C R9, RZ, R9, RZ ;  /* 0x00000009ff09723e */ /* 0x000fca00048070ff */
[----:B------:R-:W-:Y:S02]  /*23490*/  @!P4 IADD3 R31, P2, P3, R31, UR25, R24 ;  /* 0x000000191f1fcc10 */ /* 0x000fe4000fb5e018 */
[----:B------:R-:W-:Y:S02]  /*234a0*/  @P4 LOP3.LUT R0, R0, 0x10000, RZ, 0xfc, !PT ;  /* 0x0001000000004812 */ /* 0x000fe400078efcff */
[----:B------:R-:W-:Y:S02]  /*234b0*/  @!P4 IADD3.X R82, R82, UR24, R30, P2, P3 ;  /* 0x000000185252cc10 */ /* 0x000fe400097e641e */
[----:B------:R-:W-:Y:S01]  /*234c0*/  LOP3.LUT P4, RZ, R4, 0x800, RZ, 0xc0, !PT ;  /* 0x0000080004ff7812 */ /* 0x000fe2000788c0ff */
[----:B------:R3:W-:Y:S02]  /*234d0*/  @!P0 STG.E.U8 desc[UR20][R6.64+0x49], R9 ;  /* 0x0000490906008986 */ /* 0x0007e4000c101114 */
[----:B---3--:R-:W-:Y:S02]  /*234e0*/  FMUL R6, R125, UR22 ;  /* 0x000000167d067c20 */ /* 0x008fe40008400000 */
[----:B------:R-:W3:Y:S03]  /*234f0*/  LDL.LU R125, [R1+0x208] ;  /* 0x00020800017d7983 */ /* 0x000ee60000300800 */
[----:B------:R-:W-:-:S05]  /*23500*/  F2FP.SATFINITE.E4M3.F32.PACK_AB_MERGE_C R6, RZ, R6, RZ ;  /* 0x00000006ff06723e */ /* 0x000fca00048070ff */
[----:B------:R2:W-:Y:S02]  /*23510*/  @!P4 STG.E.U8 desc[UR20][R104.64+0x50], R6 ;  /* 0x000050066800c986 */ /* 0x0005e4000c101114 */
[----:B--2---:R-:W-:Y:S02]  /*23520*/  FMUL R6, R124, UR22 ;  /* 0x000000167c067c20 */ /* 0x004fe40008400000 */
[----:B------:R-:W2:Y:S04]  /*23530*/  LDL.LU R124, [R1+0x20c] ;  /* 0x00020c00017c7983 */ /* 0x000ea80000300800 */
[----:B------:R-:W2:Y:S01]  /*23540*/  LDL.LU R127, [R1+0x210] ;  /* 0x00021000017f7983 */ /* 0x000ea20000300800 */
[----:B------:R-:W-:Y:S01]  /*23550*/  ISETP.LT.OR P3, PT, R28, 0x69, !P5 ;  /* 0x000000691c00780c */ /* 0x000fe20006f61670 */
[----:B------:R-:W-:-:S02]  /*23560*/  IMAD.U32 R75, RZ, RZ, UR14 ;  /* 0x0000000eff4b7e24 */ /* 0x000fc4000f8e00ff */
[----:B------:R-:W-:-:S10]  /*23570*/  IMAD.U32 R85, RZ, RZ, UR12 ;  /* 0x0000000cff557e24 */ /* 0x000fd4000f8e00ff */
[----:B------:R-:W-:-:S04]  /*23580*/  @!P3 IADD3 R75, P0, P2, R75, UR25, R24 ;  /* 0x000000194b4bbc10 */ /* 0x000fc8000fa1e018 */
[----:B------:R-:W-:Y:S02]  /*23590*/  @!P3 IADD3.X R85, R85, UR24, R30, P0, P2 ;  /* 0x000000185555bc10 */ /* 0x000fe400087e441e */
[----:B------:R-:W-:Y:S01]  /*235a0*/  ISETP.LT.OR P2, PT, R28, 0x6a, !P5 ;  /* 0x0000006a1c00780c */ /* 0x000fe20006f41670 */
[----:B------:R-:W-:Y:S01]  /*235b0*/  IMAD.U32 R87, RZ, RZ, UR14 ;  /* 0x0000000eff577e24 */ /* 0x000fe2000f8e00ff */
[----:B------:R-:W-:Y:S01]  /*235c0*/  LOP3.LUT R0, R0, 0xffffbfff, RZ, 0xc0, !PT ;  /* 0xffffbfff00007812 */ /* 0x000fe200078ec0ff */
[----:B------:R-:W-:-:S03]  /*235d0*/  IMAD.U32 R89, RZ, RZ, UR12 ;  /* 0x0000000cff597e24 */ /* 0x000fc6000f8e00ff */
[----:B------:R-:W-:Y:S02]  /*235e0*/  @P3 LOP3.LUT R0, R0, 0x4000, RZ, 0xfc, !PT ;  /* 0x0000400000003812 */ /* 0x000fe400078efcff */
[----:B------:R-:W-:-:S05]  /*235f0*/  LOP3.LUT P1, RZ, R4, 0x1000000, RZ, 0xc0, !PT ;  /* 0x0100000004ff7812 */ /* 0x000fca000782c0ff */
[----:B------:R-:W-:-:S04]  /*23600*/  @!P2 IADD3 R87, P3, P0, R87, UR25, R24 ;  /* 0x000000195757ac10 */ /* 0x000fc8000f87e018 */
[----:B------:R-:W-:Y:S02]  /*23610*/  @!P2 IADD3.X R89, R89, UR24, R30, P3, P0 ;  /* 0x000000185959ac10 */ /* 0x000fe40009fe041e */
[----:B------:R-:W-:Y:S01]  /*23620*/  ISETP.LT.OR P3, PT, R28, 0x71, !P5 ;  /* 0x000000711c00780c */ /* 0x000fe20006f61670 */
[----:B------:R-:W-:Y:S01]  /*23630*/  IMAD.U32 R93, RZ, RZ, UR14 ;  /* 0x0000000eff5d7e24 */ /* 0x000fe2000f8e00ff */
[----:B------:R-:W-:Y:S02]  /*23640*/  F2FP.SATFINITE.E4M3.F32.PACK_AB_MERGE_C R6, RZ, R6, RZ ;  /* 0x00000006ff06723e */ /* 0x000fe400048070ff */
[----:B------:R-:W-:Y:S01]  /*23650*/  LOP3.LUT R0, R0, 0xffff7fff, RZ, 0xc0, !PT ;  /* 0xffff7fff00007812 */ /* 0x000fe200078ec0ff */
[----:B------:R-:W-:Y:S02]  /*23660*/  IMAD.U32 R95, RZ, RZ, UR12 ;  /* 0x0000000cff5f7e24 */ /* 0x000fe4000f8e00ff */
[----:B------:R0:W-:Y:S01]  /*23670*/  @!P1 STG.E.U8 desc[UR20][R112.64+0x51], R6 ;  /* 0x0000510670009986 */ /* 0x0001e2000c101114 */
[----:B------:R-:W-:-:S05]  /*23680*/  @P2 LOP3.LUT R0, R0, 0x8000, RZ, 0xfc, !PT ;  /* 0x0000800000002812 */ /* 0x000fca00078efcff */
[----:B------:R-:W-:Y:S01]  /*23690*/  @!P3 IADD3 R93, P2, P0, R93, UR25, R24 ;  /* 0x000000195d5dbc10 */ /* 0x000fe2000f85e018 */
[----:B0-----:R-:W0:Y:S03]  /*236a0*/  @!P6 LDC.64 R6, c[0x0][0x5c0] ;  /* 0x00017000ff06eb82 */ /* 0x001e260000000a00 */
[----:B------:R-:W-:Y:S02]  /*236b0*/  @!P3 IADD3.X R95, R95, UR24, R30, P2, P0 ;  /* 0x000000185f5fbc10 */ /* 0x000fe400097e041e */
[----:B------:R-:W-:Y:S01]  /*236c0*/  ISETP.LT.OR P0, PT, R28, 0x72, !P5 ;  /* 0x000000721c00780c */ /* 0x000fe20006f01670 */
[----:B------:R-:W-:Y:S02]  /*236d0*/  IMAD.U32 R91, RZ, RZ, UR14 ;  /* 0x0000000eff5b7e24 */ /* 0x000fe4000f8e00ff */
[----:B------:R-:W-:Y:S01]  /*236e0*/  IMAD.U32 R94, RZ, RZ, UR12 ;  /* 0x0000000cff5e7e24 */ /* 0x000fe2000f8e00ff */
[----:B------:R-:W-:-:S04]  /*236f0*/  LOP3.LUT R4, R4, 0xffffffbf, RZ, 0xc0, !PT ;  /* 0xffffffbf04047812 */ /* 0x000fc800078ec0ff */
[----:B------:R-:W-:-:S05]  /*23700*/  @P3 LOP3.LUT R4, R4, 0x40, RZ, 0xfc, !PT ;  /* 0x0000004004043812 */ /* 0x000fca00078efcff */
[----:B------:R-:W-:-:S04]  /*23710*/  @!P0 IADD3 R91, P4, P1, R91, UR25, R24 ;  /* 0x000000195b5b8c10 */ /* 0x000fc8000f99e018 */
[----:B------:R-:W-:Y:S02]  /*23720*/  @!P0 IADD3.X R94, R94, UR24, R30, P4, P1 ;  /* 0x000000185e5e8c10 */ /* 0x000fe4000a7e241e */
[----:B------:R-:W-:Y:S02]  /*23730*/  LOP3.LUT P1, RZ, R0, 0x40000, RZ, 0xc0, !PT ;  /* 0x0004000000ff7812 */ /* 0x000fe4000782c0ff */
[----:B0-----:R-:W-:Y:S01]  /*23740*/  @!P6 IADD3 R6, P3, R5, R6, RZ ;  /* 0x000000060506e210 */ /* 0x001fe20007f7e0ff */
[----:B----4-:R-:W-:-:S04]  /*23750*/  FMUL R5, R126, UR22 ;  /* 0x000000167e057c20 */ /* 0x010fc80008400000 */
[----:B------:R-:W-:Y:S01]  /*23760*/  @!P6 IMAD.X R7, R78, 0x1, R7, P3 ;  /* 0x000000014e07e824 */ /* 0x000fe200018e0607 */
[----:B------:R-:W-:-:S05]  /*23770*/  F2FP.SATFINITE.E4M3.F32.PACK_AB_MERGE_C R5, RZ, R5, RZ ;  /* 0x00000005ff05723e */ /* 0x000fca00048070ff */
[----:B------:R0:W-:Y:S01]  /*23780*/  @!P6 STG.E.U8 desc[UR20][R6.64+0x50], R5 ;  /* 0x000050050600e986 */ /* 0x0001e2000c101114 */
[----:B------:R-:W-:Y:S01]  /*23790*/  ISETP.LT.OR P3, PT, R28, 0x79, !P5 ;  /* 0x000000791c00780c */ /* 0x000fe20006f61670 */
[----:B0-----:R-:W0:Y:S01]  /*237a0*/  @!P1 LDC.64 R6, c[0x0][0x5c0] ;  /* 0x00017000ff069b82 */ /* 0x001e220000000a00 */
[----:B------:R-:W-:Y:S01]  /*237b0*/  LOP3.LUT R0, R0, 0xffffdfff, RZ, 0xc0, !PT ;  /* 0xffffdfff00007812 */ /* 0x000fe200078ec0ff */
[----:B------:R-:W-:Y:S02]  /*237c0*/  IMAD.U32 R90, RZ, RZ, UR14 ;  /* 0x0000000eff5a7e24 */ /* 0x000fe4000f8e00ff */
[----:B------:R-:W-:Y:S01]  /*237d0*/  IMAD.U32 R92, RZ, RZ, UR12 ;  /* 0x0000000cff5c7e24 */ /* 0x000fe2000f8e00ff */
[----:B------:R-:W-:-:S07]  /*237e0*/  @P0 LOP3.LUT R0, R0, 0x2000, RZ, 0xfc, !PT ;  /* 0x0000200000000812 */ /* 0x000fce00078efcff */
[----:B------:R-:W-:-:S04]  /*237f0*/  @!P3 IADD3 R90, P0, P6, R90, UR25, R24 ;  /* 0x000000195a5abc10 */ /* 0x000fc8000fe1e018 */
[----:B------:R-:W-:Y:S02]  /*23800*/  @!P3 IADD3.X R92, R92, UR24, R30, P0, P6 ;  /* 0x000000185c5cbc10 */ /* 0x000fe400087ec41e */
[----:B0-----:R-:W-:-:S05]  /*23810*/  @!P1 IADD3 R6, P6, R79, R6, RZ ;  /* 0x000000064f069210 */ /* 0x001fca0007fde0ff */
[----:B------:R-:W-:Y:S02]  /*23820*/  @!P1 IMAD.X R7, R80, 0x1, R7, P6 ;  /* 0x0000000150079824 */ /* 0x000fe400030e0607 */
[----:B---3--:R-:W-:-:S05]  /*23830*/  FMUL R5, R125, UR22 ;  /* 0x000000167d057c20 */ /* 0x008fca0008400000 */
[----:B------:R-:W-:-:S05]  /*23840*/  F2FP.SATFINITE.E4M3.F32.PACK_AB_MERGE_C R5, RZ, R5, RZ ;  /* 0x00000005ff05723e */ /* 0x000fca00048070ff */
[----:B------:R2:W-:Y:S02]  /*23850*/  @!P1 STG.E.U8 desc[UR20][R6.64+0x51], R5 ;  /* 0x0000510506009986 */ /* 0x0005e4000c101114 */
[----:B--2---:R-:W-:Y:S02]  /*23860*/  FMUL R5, R124, UR22 ;  /* 0x000000167c057c20 */ /* 0x004fe40008400000 */
[----:B------:R-:W2:Y:S01]  /*23870*/  LDL.LU R124, [R1+0x214] ;  /* 0x00021400017c7983 */ /* 0x000ea20000300800 */
[----:B------:R-:W-:-:S03]  /*23880*/  FMUL R6, R127, UR22 ;  /* 0x000000167f067c20 */ /* 0x000fc60008400000 */
[----:B------:R-:W3:Y:S01]  /*23890*/  LDL.LU R127, [R1+0x218] ;  /* 0x00021800017f7983 */ /* 0x000ee20000300800 */
[----:B------:R-:W-:Y:S02]  /*238a0*/  ISETP.LT.OR P0, PT, R28, 0x7a, !P5 ;  /* 0x0000007a1c00780c */ /* 0x000fe40006f01670 */
[C---:B------:R-:W-:Y:S01]  /*238b0*/  LOP3.LUT P2, RZ, R4.reuse, 0x400, RZ, 0xc0, !PT ;  /* 0x0000040004ff7812 */ /* 0x040fe2000784c0ff */
[----:B------:R-:W-:Y:S01]  /*238c0*/  IMAD.U32 R78, RZ, RZ, UR14 ;  /* 0x0000000eff4e7e24 */ /* 0x000fe2000f8e00ff */
[----:B------:R-:W-:Y:S01]  /*238d0*/  LOP3.LUT R4, R4, 0xffdfffff, RZ, 0xc0, !PT ;  /* 0xffdfffff04047812 */ /* 0x000fe200078ec0ff */
[----:B------:R-:W-:Y:S01]  /*238e0*/  IMAD.U32 R104, RZ, RZ, UR12 ;  /* 0x0000000cff687e24 */ /* 0x000fe2000f8e00ff */
[----:B------:R-:W-:Y:S01]  /*238f0*/  ISETP.GE.AND P1, PT, R29, 0x109, PT ;  /* 0x000001091d00780c */ /* 0x000fe20003f26270 */
[----:B------:R-:W-:Y:S01]  /*23900*/  IMAD.U32 R9, RZ, RZ, UR7 ;  /* 0x00000007ff097e24 */ /* 0x000fe2000f8e00ff */
[----:B------:R-:W-:Y:S01]  /*23910*/  @P3 LOP3.LUT R4, R4, 0x200000, RZ, 0xfc, !PT ;  /* 0x0020000004043812 */ /* 0x000fe200078efcff */
[----:B------:R-:W4:Y:S03]  /*23920*/  LDL.LU R129, [R1+0x21c] ;  /* 0x00021c0001817983 */ /* 0x000f260000300800 */
[C---:B------:R-:W-:Y:S01]  /*23930*/  LOP3.LUT P3, RZ, R4.reuse, 0x2000000, RZ, 0xc0, !PT ;  /* 0x0200000004ff7812 */ /* 0x040fe2000786c0ff */
[----:B------:R-:W4:Y:S01]  /*23940*/  LDL.LU R128, [R1+0x220] ;  /* 0x0002200001807983 */ /* 0x000f220000300800 */
[----:B------:R-:W-:-:S02]  /*23950*/  LOP3.LUT R4, R4, 0xfeffffff, RZ, 0xc0, !PT ;  /* 0xfeffffff04047812 */ /* 0x000fc400078ec0ff */
[----:B------:R-:W-:Y:S02]  /*23960*/  @!P0 IADD3 R78, P5, P6, R78, UR25, R24 ;  /* 0x000000194e4e8c10 */ /* 0x000fe4000febe018 */
[----:B------:R-:W-:Y:S02]  /*23970*/  @P0 LOP3.LUT R4, R4, 0x1000000, RZ, 0xfc, !PT ;  /* 0x0100000004040812 */ /* 0x000fe400078efcff */
[----:B------:R-:W-:Y:S02]  /*23980*/  @!P0 IADD3.X R104, R104, UR24, R30, P5, P6 ;  /* 0x0000001868688c10 */ /* 0x000fe4000afec41e */
[----:B------:R-:W-:Y:S02]  /*23990*/  ISETP.LT.OR P0, PT, R28, 0x1, !P1 ;  /* 0x000000011c00780c */ /* 0x000fe40004f01670 */
[----:B------:R-:W-:-:S05]  /*239a0*/  F2FP.SATFINITE.E4M3.F32.PACK_AB_MERGE_C R5, RZ, R5, RZ ;  /* 0x00000005ff05723e */ /* 0x000fca00048070ff */
[----:B------:R0:W-:Y:S01]  /*239b0*/  @!P2 STG.E.U8 desc[UR20][R118.64+0x58], R5 ;  /* 0x000058057600a986 */ /* 0x0001e2000c101114 */
[C---:B------:R-:W-:Y:S02]  /*239c0*/  LOP3.LUT P4, RZ, R4.reuse, 0x10, RZ, 0xc0, !PT ;  /* 0x0000001004ff7812 */ /* 0x040fe4000788c0ff */
[----:B------:R-:W-:Y:S01]  /*239d0*/  LOP3.LUT R4, R4, 0xefffffff, RZ, 0xc0, !PT ;  /* 0xefffffff04047812 */ /* 0x000fe200078ec0ff */
[----:B0-----:R-:W-:-:S03]  /*239e0*/  IMAD.U32 R5, RZ, RZ, UR8 ;  /* 0x00000008ff057e24 */ /* 0x001fc6000f8e00ff */
[----:B------:R-:W-:Y:S02]  /*239f0*/  @P0 LOP3.LUT R4, R4, 0x10000000, RZ, 0xfc, !PT ;  /* 0x1000000004040812 */ /* 0x000fe400078efcff */
[----:B------:R-:W-:-:S04]  /*23a00*/  @!P0 IADD3 R125, P5, P6, R24, UR14, R5 ;  /* 0x0000000e187d8c10 */ /* 0x000fc8000febe005 */
[----:B------:R-:W-:Y:S02]  /*23a10*/  @!P0 IADD3.X R126, R30, UR12, R9, P5, P6 ;  /* 0x0000000c1e7e8c10 */ /* 0x000fe4000afec409 */
[----:B------:R-:W-:Y:S02]  /*23a20*/  ISETP.LT.OR P0, PT, R28, 0x2, !P1 ;  /* 0x000000021c00780c */ /* 0x000fe40004f01670 */
[----:B------:R-:W-:-:S11]  /*23a30*/  LOP3.LUT R4, R4, 0xf7ffffff, RZ, 0xc0, !PT ;  /* 0xf7ffffff04047812 */ /* 0x000fd600078ec0ff */
[----:B------:R-:W-:Y:S02]  /*23a40*/  @!P0 IADD3 R131, P5, P6, R24, UR14, R5 ;  /* 0x0000000e18838c10 */ /* 0x000fe4000febe005 */
[----:B------:R-:W-:Y:S02]  /*23a50*/  @P0 LOP3.LUT R4, R4, 0x8000000, RZ, 0xfc, !PT ;  /* 0x0800000004040812 */ /* 0x000fe400078efcff */
[----:B------:R-:W-:Y:S02]  /*23a60*/  @!P0 IADD3.X R136, R30, UR12, R9, P5, P6 ;  /* 0x0000000c1e888c10 */ /* 0x000fe4000afec409 */
[----:B------:R-:W-:Y:S02]  /*23a70*/  LOP3.LUT P0, RZ, R8, 0x1000, RZ, 0xc0, !PT ;  /* 0x0000100008ff7812 */ /* 0x000fe4000780c0ff */
[----:B------:R-:W-:Y:S02]  /*23a80*/  LOP3.LUT R0, R0, 0xfffdffff, RZ, 0xc0, !PT ;  /* 0xfffdffff00007812 */ /* 0x000fe400078ec0ff */
[----:B------:R-:W-:-:S09]  /*23a90*/  F2FP.SATFINITE.E4M3.F32.PACK_AB_MERGE_C R6, RZ, R6, RZ ;  /* 0x00000006ff06723e */ /* 0x000fd200048070ff */
[----:B------:R-:W-:Y:S02]  /*23aa0*/  @P0 LOP3.LUT R0, R0, 0x20000, RZ, 0xfc, !PT ;  /* 0x0002000000000812 */ /* 0x000fe400078efcff */
[----:B------:R-:W-:Y:S01]  /*23ab0*/  LOP3.LUT P0, RZ, R4, 0x8, RZ, 0xc0, !PT ;  /* 0x0000000804ff7812 */ /* 0x000fe2000780c0ff */
[----:B------:R0:W-:-:S12]  /*23ac0*/  @!P3 STG.E.U8 desc[UR20][R114.64+0x59], R6 ;  /* 0x000059067200b986 */ /* 0x0001d8000c101114 */
[----:B0-----:R-:W0:Y:S02]  /*23ad0*/  @!P0 LDC.64 R6, c[0x0][0x5c0] ;  /* 0x00017000ff068b82 */ /* 0x001e240000000a00 */
[----:B0-----:R-:W-:-:S05]  /*23ae0*/  @!P0 IADD3 R6, P2, R84, R6, RZ ;  /* 0x0000000654068210 */ /* 0x001fca0007f5e0ff */
[----:B------:R-:W-:Y:S02]  /*23af0*/  @!P0 IMAD.X R7, R88, 0x1, R7, P2 ;  /* 0x0000000158078824 */ /* 0x000fe400010e0607 */
[----:B--2---:R-:W-:-:S05]  /*23b00*/  FMUL R79, R124, UR22 ;  /* 0x000000167c4f7c20 */ /* 0x004fca0008400000 */
[----:B------:R-:W-:-:S05]  /*23b10*/  F2FP.SATFINITE.E4M3.F32.PACK_AB_MERGE_C R79, RZ, R79, RZ ;  /* 0x0000004fff4f723e */ /* 0x000fca00048070ff */
[----:B------:R3:W-:Y:S02]  /*23b20*/  @!P0 STG.E.U8 desc[UR20][R6.64+0x58], R79 ;  /* 0x0000584f06008986 */ /* 0x0007e4000c101114 */
[----:B---3--:R-:W-:Y:S01]  /*23b30*/  FMUL R79, R127, UR22 ;  /* 0x000000167f4f7c20 */ /* 0x008fe20008400000 */
[C---:B------:R-:W-:Y:S01]  /*23b40*/  ISETP.LT.OR P3, PT, R28.reuse, 0x9, !P1 ;  /* 0x000000091c00780c */ /* 0x040fe20004f61670 */
[----:B------:R-:W2:Y:S01]  /*23b50*/  LDL.LU R127, [R1+0x224] ;  /* 0x00022400017f7983 */ /* 0x000ea20000300800 */
[----:B------:R-:W0:Y:S03]  /*23b60*/  @!P4 LDC.64 R6, c[0x0][0x5c0] ;  /* 0x00017000ff06cb82 */ /* 0x000e260000000a00 */
[----:B------:R-:W3:Y:S04]  /*23b70*/  LDL.LU R140, [R1+0x228] ;  /* 0x00022800018c7983 */ /* 0x000ee80000300800 */
[----:B------:R-:W3:Y:S04]  /*23b80*/  LDL.LU R139, [R1+0x22c] ;  /* 0x00022c00018b7983 */ /* 0x000ee80000300800 */
[----:B------:R-:W3:Y:S04]  /*23b90*/  LDL.LU R138, [R1+0x230] ;  /* 0x00023000018a7983 */ /* 0x000ee80000300800 */
[----:B------:R-:W3:Y:S01]  /*23ba0*/  LDL.LU R147, [R1+0x234] ;  /* 0x0002340001937983 */ /* 0x000ee20000300800 */
[----:B------:R-:W-:-:S02]  /*23bb0*/  ISETP.LT.OR P0, PT, R28, 0xa, !P1 ;  /* 0x0000000a1c00780c */ /* 0x000fc40004f01670 */
[----:B------:R-:W-:Y:S01]  /*23bc0*/  LOP3.LUT R4, R4, 0xfbffffff, RZ, 0xc0, !PT ;  /* 0xfbffffff04047812 */ /* 0x000fe200078ec0ff */
[----:B------:R-:W3:Y:S01]  /*23bd0*/  LDL.LU R143, [R1+0x238] ;  /* 0x00023800018f7983 */ /* 0x000ee20000300800 */
[----:B------:R-:W-:Y:S02]  /*23be0*/  @!P3 IADD3 R133, P5, P6, R24, UR14, R5 ;  /* 0x0000000e1885bc10 */ /* 0x000fe4000febe005 */
[----:B------:R-:W-:Y:S02]  /*23bf0*/  @P3 LOP3.LUT R4, R4, 0x4000000, RZ, 0xfc, !PT ;  /* 0x0400000004043812 */ /* 0x000fe400078efcff */
[----:B------:R-:W-:Y:S02]  /*23c00*/  @!P3 IADD3.X R137, R30, UR12, R9, P5, P6 ;  /* 0x0000000c1e89bc10 */ /* 0x000fe4000afec409 */
[C---:B------:R-:W-:Y:S02]  /*23c10*/  LOP3.LUT P3, RZ, R4.reuse, 0x20, RZ, 0xc0, !PT ;  /* 0x0000002004ff7812 */ /* 0x040fe4000786c0ff */
[----:B------:R-:W-:-:S02]  /*23c20*/  LOP3.LUT R4, R4, 0xfdffffff, RZ, 0xc0, !PT ;  /* 0xfdffffff04047812 */ /* 0x000fc400078ec0ff */
[----:B------:R-:W-:Y:S02]  /*23c30*/  @!P0 IADD3 R124, P5, P6, R24, UR14, R5 ;  /* 0x0000000e187c8c10 */ /* 0x000fe4000febe005 */
[----:B------:R-:W-:Y:S02]  /*23c40*/  @P0 LOP3.LUT R4, R4, 0x2000000, RZ, 0xfc, !PT ;  /* 0x0200000004040812 */ /* 0x000fe400078efcff */
[----:B------:R-:W-:Y:S02]  /*23c50*/  @!P0 IADD3.X R135, R30, UR12, R9, P5, P6 ;  /* 0x0000000c1e878c10 */ /* 0x000fe4000afec409 */
[----:B------:R-:W-:Y:S02]  /*23c60*/  ISETP.LT.OR P0, PT, R28, 0x11, !P1 ;  /* 0x000000111c00780c */ /* 0x000fe40004f01670 */
[----:B0-----:R-:W-:Y:S02]  /*23c70*/  @!P4 IADD3 R6, P5, R81, R6, RZ ;  /* 0x000000065106c210 */ /* 0x001fe40007fbe0ff */
[----:B------:R-:W-:-:S03]  /*23c80*/  LOP3.LUT R4, R4, 0xff7fffff, RZ, 0xc0, !PT ;  /* 0xff7fffff04047812 */ /* 0x000fc600078ec0ff */
[----:B------:R-:W-:Y:S01]  /*23c90*/  @!P4 IMAD.X R7, R86, 0x1, R7, P5 ;  /* 0x000000015607c824 */ /* 0x000fe200028e0607 */
[----:B------:R-:W-:-:S05]  /*23ca0*/  F2FP.SATFINITE.E4M3.F32.PACK_AB_MERGE_C R79, RZ, R79, RZ ;  /* 0x0000004fff4f723e */ /* 0x000fca00048070ff */
[----:B------:R-:W-:Y:S02]  /*23cb0*/  @!P0 IADD3 R119, P5, P6, R24, UR14, R5 ;  /* 0x0000000e18778c10 */ /* 0x000fe4000febe005 */
[----:B------:R-:W-:Y:S02]  /*23cc0*/  @P0 LOP3.LUT R4, R4, 0x800000, RZ, 0xfc, !PT ;  /* 0x0080000004040812 */ /* 0x000fe400078efcff */
[----:B------:R-:W-:Y:S02]  /*23cd0*/  @!P0 IADD3.X R134, R30, UR12, R9, P5, P6 ;  /* 0x0000000c1e868c10 */ /* 0x000fe4000afec409 */
[----:B------:R-:W-:Y:S01]  /*23ce0*/  LOP3.LUT P0, RZ, R0, 0x20000, RZ, 0xc0, !PT ;  /* 0x0002000000ff7812 */ /* 0x000fe2000780c0ff */
[----:B------:R4:W-:Y:S01]  /*23cf0*/  @!P4 STG.E.U8 desc[UR20][R6.64+0x59], R79 ;  /* 0x0000594f0600c986 */ /* 0x0009e2000c101114 */
[----:B------:R-:W-:Y:S01]  /*23d00*/  LOP3.LUT P2, RZ, R8, 0x8000, RZ, 0xc0, !PT ;  /* 0x0000800008ff7812 */ /* 0x000fe2000784c0ff */
[----:B----4-:R-:W-:-:S05]  /*23d10*/  FMUL R6, R129, UR22 ;  /* 0x0000001681067c20 */ /* 0x010fca0008400000 */
[----:B------:R-:W-:Y:S02]  /*23d20*/  F2FP.SATFINITE.E4M3.F32.PACK_AB_MERGE_C R6, RZ, R6, RZ ;  /* 0x00000006ff06723e */ /* 0x000fe400048070ff */
[----:B------:R-:W-:-:S03]  /*23d30*/  ISETP.LT.OR P4, PT, R28, 0x12, !P1 ;  /* 0x000000121c00780c */ /* 0x000fc60004f81670 */
[----:B------:R0:W-:Y:S01]  /*23d40*/  @!P0 STG.E.U8 desc[UR20][R122.64+0x60], R6 ;  /* 0x000060067a008986 */ /* 0x0001e2000c101114 */
[----:B------:R-:W-:Y:S01]  /*23d50*/  ISETP.LT.OR P0, PT, R28, 0x19, !P1 ;  /* 0x000000191c00780c */ /* 0x000fe20004f01670 */
[----:B0-----:R-:W-:-:S05]  /*23d60*/  FMUL R6, R128, UR22 ;  /* 0x0000001680067c20 */ /* 0x001fca0008400000 */
[----:B------:R-:W-:Y:S02]  /*23d70*/  F2FP.SATFINITE.E4M3.F32.PACK_AB_MERGE_C R6, RZ, R6, RZ ;  /* 0x00000006ff06723e */ /* 0x000fe400048070ff */
[----:B------:R-:W-:-:S03]  /*23d80*/  LOP3.LUT R4, R4, 0xffbfffff, RZ, 0xc0, !PT ;  /* 0xffbfffff04047812 */ /* 0x000fc600078ec0ff */
[----:B------:R0:W-:Y:S01]  /*23d90*/  @!P2 STG.E.U8 desc[UR20][R120.64+0x61], R6 ;  /* 0x000061067800a986 */ /* 0x0001e2000c101114 */
[----:B------:R-:W-:Y:S02]  /*23da0*/  @!P4 IADD3 R118, P5, P6, R24, UR14, R5 ;  /* 0x0000000e1876cc10 */ /* 0x000fe4000febe005 */
[----:B------:R-:W-:Y:S02]  /*23db0*/  @P4 LOP3.LUT R4, R4, 0x400000, RZ, 0xfc, !PT ;  /* 0x0040000004044812 */ /* 0x000fe400078efcff */
[----:B------:R-:W-:Y:S01]  /*23dc0*/  @!P4 IADD3.X R132, R30, UR12, R9, P5, P6 ;  /* 0x0000000c1e84cc10 */ /* 0x000fe2000afec409 */
[----:B0-----:R-:W0:Y:S01]  /*23dd0*/  @!P3 LDC.64 R6, c[0x0][0x5c0] ;  /* 0x00017000ff06bb82 */ /* 0x001e220000000a00 */
[----:B------:R-:W-:Y:S02]  /*23de0*/  LOP3.LUT R4, R4, 0xffefffff, RZ, 0xc0, !PT ;  /* 0xffefffff04047812 */ /* 0x000fe400078ec0ff */
[----:B------:R-:W-:Y:S02]  /*23df0*/  @!P0 IADD3 R115, P5, P6, R24, UR14, R5 ;  /* 0x0000000e18738c10 */ /* 0x000fe4000febe005 */
[----:B------:R-:W-:-:S02]  /*23e00*/  @P0 LOP3.LUT R4, R4, 0x100000, RZ, 0xfc, !PT ;  /* 0x0010000004040812 */ /* 0x000fc400078efcff */
[----:B------:R-:W-:Y:S02]  /*23e10*/  @!P0 IADD3.X R130, R30, UR12, R9, P5, P6 ;  /* 0x0000000c1e828c10 */ /* 0x000fe4000afec409 */
[----:B------:R-:W-:Y:S02]  /*23e20*/  ISETP.LT.OR P0, PT, R28, 0x1a, !P1 ;  /* 0x0000001a1c00780c */ /* 0x000fe40004f01670 */
[----:B------:R-:W-:Y:S02]  /*23e30*/  LOP3.LUT P4, RZ, R0, 0x10000, RZ, 0xc0, !PT ;  /* 0x0001000000ff7812 */ /* 0x000fe4000788c0ff */
[----:B------:R-:W-:-:S09]  /*23e40*/  LOP3.LUT R4, R4, 0xfff7ffff, RZ, 0xc0, !PT ;  /* 0xfff7ffff04047812 */ /* 0x000fd200078ec0ff */
[----:B------:R-:W-:Y:S02]  /*23e50*/  @!P0 IADD3 R142, P5, P6, R24, UR14, R5 ;  /* 0x0000000e188e8c10 */ /* 0x000fe4000febe005 */
[----:B0-----:R-:W-:Y:S02]  /*23e60*/  @!P3 IADD3 R6, P2, R74, R6, RZ ;  /* 0x000000064a06b210 */ /* 0x001fe40007f5e0ff */
[----:B------:R-:W-:Y:S02]  /*23e70*/  @P0 LOP3.LUT R4, R4, 0x80000, RZ, 0xfc, !PT ;  /* 0x0008000004040812 */ /* 0x000fe400078efcff */
[----:B------:R-:W-:Y:S01]  /*23e80*/  @!P0 IADD3.X R145, R30, UR12, R9, P5, P6 ;  /* 0x0000000c1e918c10 */ /* 0x000fe2000afec409 */
[----:B------:R-:W-:Y:S01]  /*23e90*/  @!P3 IMAD.X R7, R83, 0x1, R7, P2 ;  /* 0x000000015307b824 */ /* 0x000fe200010e0607 */
[----:B------:R-:W-:Y:S02]  /*23ea0*/  ISETP.LT.OR P0, PT, R28, 0x21, !P1 ;  /* 0x000000211c00780c */ /* 0x000fe40004f01670 */
[----:B------:R-:W-:-:S11]  /*23eb0*/  LOP3.LUT R4, R4, 0xfffbffff, RZ, 0xc0, !PT ;  /* 0xfffbffff04047812 */ /* 0x000fd600078ec0ff */
[----:B------:R-:W-:Y:S02]  /*23ec0*/  @!P0 IADD3 R129, P5, P6, R24, UR14, R5 ;  /* 0x0000000e18818c10 */ /* 0x000fe4000febe005 */
[----:B------:R-:W-:Y:S02]  /*23ed0*/  @P0 LOP3.LUT R4, R4, 0x40000, RZ, 0xfc, !PT ;  /* 0x0004000004040812 */ /* 0x000fe400078efcff */
[----:B------:R-:W-:Y:S02]  /*23ee0*/  @!P0 IADD3.X R141, R30, UR12, R9, P5, P6 ;  /* 0x0000000c1e8d8c10 */ /* 0x000fe4000afec409 */
[----:B------:R-:W-:Y:S01]  /*23ef0*/  LOP3.LUT R4, R4, 0xfffdffff, RZ, 0xc0, !PT ;  /* 0xfffdffff04047812 */ /* 0x000fe200078ec0ff */
[----:B--2---:R-:W-:-:S05]  /*23f00*/  FMUL R74, R127, UR22 ;  /* 0x000000167f4a7c20 */ /* 0x004fca0008400000 */
[----:B------:R-:W-:-:S05]  /*23f10*/  F2FP.SATFINITE.E4M3.F32.PACK_AB_MERGE_C R74, RZ, R74, RZ ;  /* 0x0000004aff4a723e */ /* 0x000fca00048070ff */
[----:B------:R0:W-:Y:S01]  /*23f20*/  @!P3 STG.E.U8 desc[UR20][R6.64+0x60], R74 ;  /* 0x0000604a0600b986 */ /* 0x0001e2000c101114 */
[----:B------:R-:W-:Y:S01]  /*23f30*/  ISETP.LT.OR P3, PT, R28, 0x22, !P1 ;  /* 0x000000221c00780c */ /* 0x000fe20004f61670 */
[----:B0-----:R-:W0:-:S12]  /*23f40*/  @!P4 LDC.64 R6, c[0x0][0x5c0] ;  /* 0x00017000ff06cb82 */ /* 0x001e180000000a00 */
[----:B------:R-:W-:Y:S02]  /*23f50*/  @!P3 IADD3 R114, P5, P6, R24, UR14, R5 ;  /* 0x0000000e1872bc10 */ /* 0x000fe4000febe005 */
[----:B------:R-:W-:Y:S02]  /*23f60*/  @P3 LOP3.LUT R4, R4, 0x20000, RZ, 0xfc, !PT ;  /* 0x0002000004043812 */ /* 0x000fe400078efcff */
[----:B------:R-:W-:Y:S02]  /*23f70*/  @!P3 IADD3.X R128, R30, UR12, R9, P5, P6 ;  /* 0x0000000c1e80bc10 */ /* 0x000fe4000afec409 */
[----:B------:R-:W-:Y:S02]  /*23f80*/  ISETP.LT.OR P3, PT, R28, 0x29, !P1 ;  /* 0x000000291c00780c */ /* 0x000fe40004f61670 */
[----:B------:R-:W-:Y:S02]  /*23f90*/  LOP3.LUT R4, R4, 0xfffeffff, RZ, 0xc0, !PT ;  /* 0xfffeffff04047812 */ /* 0x000fe400078ec0ff */
[----:B0-----:R-:W-:Y:S01]  /*23fa0*/  @!P4 IADD3 R6, P5, R31, R6, RZ ;  /* 0x000000061f06c210 */ /* 0x001fe20007fbe0ff */
[----:B---3--:R-:W-:-:S08]  /*23fb0*/  FMUL R31, R140, UR22 ;  /* 0x000000168c1f7c20 */ /* 0x008fd00008400000 */
[----:B------:R-:W-:Y:S01]  /*23fc0*/  @P3 LOP3.LUT R4, R4, 0x10000, RZ, 0xfc, !PT ;  /* 0x0001000004043812 */ /* 0x000fe200078efcff */
[----:B------:R-:W-:Y:S01]  /*23fd0*/  @!P4 IMAD.X R7, R82, 0x1, R7, P5 ;  /* 0x000000015207c824 */ /* 0x000fe200028e0607 */
[----:B------:R-:W-:Y:S02]  /*23fe0*/  @!P3 IADD3 R113, P5, P6, R24, UR14, R5 ;  /* 0x0000000e1871bc10 */ /* 0x000fe4000febe005 */
[----:B------:R-:W-:Y:S02]  /*23ff0*/  F2FP.SATFINITE.E4M3.F32.PACK_AB_MERGE_C R31, RZ, R31, RZ ;  /* 0x0000001fff1f723e */ /* 0x000fe400048070ff */
[----:B------:R-:W-:Y:S02]  /*24000*/  @!P3 IADD3.X R127, R30, UR12, R9, P5, P6 ;  /* 0x0000000c1e7fbc10 */ /* 0x000fe4000afec409 */
[----:B------:R-:W-:Y:S01]  /*24010*/  LOP3.LUT P6, RZ, R4, 0x1000, RZ, 0xc0, !PT ;  /* 0x0000100004ff7812 */ /* 0x000fe200078cc0ff */
[----:B------:R0:W-:Y:S02]  /*24020*/  @!P4 STG.E.U8 desc[UR20][R6.64+0x61], R31 ;  /* 0x0000611f0600c986 */ /* 0x0001e4000c101114 */
[----:B0-----:R-:W-:-:S05]  /*24030*/  FMUL R6, R139, UR22 ;  /* 0x000000168b067c20 */ /* 0x001fca0008400000 */
[----:B------:R-:W-:-:S05]  /*24040*/  F2FP.SATFINITE.E4M3.F32.PACK_AB_MERGE_C R6, RZ, R6, RZ ;  /* 0x00000006ff06723e */ /* 0x000fca00048070ff */
[----:B------:R0:W-:Y:S02]  /*24050*/  @!P6 STG.E.U8 desc[UR20][R116.64+0x68], R6 ;  /* 0x000068067400e986 */ /* 0x0001e4000c101114 */
[----:B0-----:R-:W-:Y:S02]  /*24060*/  FMUL R6, R138, UR22 ;  /* 0x000000168a067c20 */ /* 0x001fe40008400000 */
[----:B------:R-:W2:Y:S04]  /*24070*/  LDL.LU R138, [R1+0x23c] ;  /* 0x00023c00018a7983 */ /* 0x000ea80000300800 */
[----:B------:R-:W3:Y:S01]  /*24080*/  LDL.LU R148, [R1+0x240] ;  /* 0x0002400001947983 */ /* 0x000ee20000300800 */
[----:B------:R-:W-:-:S03]  /*24090*/  FMUL R31, R147, UR22 ;  /* 0x00000016931f7c20 */ /* 0x000fc60008400000 */
[----:B------:R-:W4:Y:S01]  /*240a0*/  LDL.LU R147, [R1+0x244] ;  /* 0x0002440001937983 */ /* 0x000f220000300800 */
[----:B------:R-:W-:Y:S02]  /*240b0*/  ISETP.LT.OR P3, PT, R28, 0x2a, !P1 ;  /* 0x0000002a1c00780c */ /* 0x000fe40004f61670 */
[----:B------:R-:W-:Y:S02]  /*240c0*/  LOP3.LUT R4, R4, 0xffff7fff, RZ, 0xc0, !PT ;  /* 0xffff7fff04047812 */ /* 0x000fe400078ec0ff */
[----:B------:R-:W-:Y:S02]  /*240d0*/  LOP3.LUT P0, RZ, R8, 0x40000, RZ, 0xc0, !PT ;  /* 0x0004000008ff7812 */ /* 0x000fe4000780c0ff */
[----:B------:R-:W-:-:S07]  /*240e0*/  ISETP.LT.OR P6, PT, R28, 0x31, !P1 ;  /* 0x000000311c00780c */ /* 0x000fce0004fc1670 */
[----:B------:R-:W-:Y:S02]  /*240f0*/  @!P3 IADD3 R112, P4, P5, R24, UR14, R5 ;  /* 0x0000000e1870bc10 */ /* 0x000fe4000fd9e005 */
[----:B------:R-:W-:Y:S02]  /*24100*/  @P3 LOP3.LUT R4, R4, 0x8000, RZ, 0xfc, !PT ;  /* 0x0000800004043812 */ /* 0x000fe400078efcff */
[----:B------:R-:W-:Y:S02]  /*24110*/  @!P3 IADD3.X R123, R30, UR12, R9, P4, P5 ;  /* 0x0000000c1e7bbc10 */ /* 0x000fe4000a7ea409 */
[----:B------:R-:W-:Y:S02]  /*24120*/  LOP3.LUT P3, RZ, R0, 0x4000, RZ, 0xc0, !PT ;  /* 0x0000400000ff7812 */ /* 0x000fe4000786c0ff */
[----:B------:R-:W-:Y:S02]  /*24130*/  F2FP.SATFINITE.E4M3.F32.PACK_AB_MERGE_C R6, RZ, R6, RZ ;  /* 0x00000006ff06723e */ /* 0x000fe400048070ff */
[----:B------:R-:W-:-:S03]  /*24140*/  LOP3.LUT R4, R4, 0xffffbfff, RZ, 0xc0, !PT ;  /* 0xffffbfff04047812 */ /* 0x000fc600078ec0ff */
[----:B------:R0:W-:Y:S01]  /*24150*/  @!P0 STG.E.U8 desc[UR20][R108.64+0x69], R6 ;  /* 0x000069066c008986 */ /* 0x0001e2000c101114 */
[----:B------:R-:W-:Y:S02]  /*24160*/  @!P6 IADD3 R105, P4, P5, R24, UR14, R5 ;  /* 0x0000000e1869ec10 */ /* 0x000fe4000fd9e005 */
[----:B------:R-:W-:Y:S02]  /*24170*/  @P6 LOP3.LUT R4, R4, 0x4000, RZ, 0xfc, !PT ;  /* 0x0000400004046812 */ /* 0x000fe400078efcff */
[----:B------:R-:W-:Y:S01]  /*24180*/  @!P6 IADD3.X R122, R30, UR12, R9, P4, P5 ;  /* 0x0000000c1e7aec10 */ /* 0x000fe2000a7ea409 */
[----:B0-----:R-:W0:Y:S01]  /*24190*/  @!P3 LDC.64 R6, c[0x0][0x5c0] ;  /* 0x00017000ff06bb82 */ /* 0x001e220000000a00 */
[C---:B------:R-:W-:Y:S02]  /*241a0*/  ISETP.LT.OR P6, PT, R28.reuse, 0x32, !P1 ;  /* 0x000000321c00780c */ /* 0x040fe40004fc1670 */
[----:B------:R-:W-:Y:S02]  /*241b0*/  ISETP.LT.OR P0, PT, R28, 0x39, !P1 ;  /* 0x000000391c00780c */ /* 0x000fe40004f01670 */
[----:B------:R-:W-:-:S02]  /*241c0*/  LOP3.LUT R4, R4, 0xffffdfff, RZ, 0xc0, !PT ;  /* 0xffffdfff04047812 */ /* 0x000fc400078ec0ff */
[----:B------:R-:W-:-:S07]  /*241d0*/  LOP3.LUT P2, RZ, R0, 0x8000, RZ, 0xc0, !PT ;  /* 0x0000800000ff7812 */ /* 0x000fce000784c0ff */
[----:B------:R-:W-:Y:S02]  /*241e0*/  @!P6 IADD3 R140, P4, P5, R24, UR14, R5 ;  /* 0x0000000e188cec10 */ /* 0x000fe4000fd9e005 */
[----:B------:R-:W-:Y:S02]  /*241f0*/  @P6 LOP3.LUT R4, R4, 0x2000, RZ, 0xfc, !PT ;  /* 0x0000200004046812 */ /* 0x000fe400078efcff */
[----:B------:R-:W-:Y:S02]  /*24200*/  @!P6 IADD3.X R144, R30, UR12, R9, P4, P5 ;  /* 0x0000000c1e90ec10 */ /* 0x000fe4000a7ea409 */
[----:B0-----:R-:W-:Y:S02]  /*24210*/  @!P3 IADD3 R6, P4, R75, R6, RZ ;  /* 0x000000064b06b210 */ /* 0x001fe40007f9e0ff */
[----:B------:R-:W-:Y:S02]  /*24220*/  LOP3.LUT R4, R4, 0xffffefff, RZ, 0xc0, !PT ;  /* 0xffffefff04047812 */ /* 0x000fe400078ec0ff */
[----:B------:R-:W-:Y:S01]  /*24230*/  @!P0 IADD3 R121, P5, P6, R24, UR14, R5 ;  /* 0x0000000e18798c10 */ /* 0x000fe2000febe005 */
[----:B------:R-:W-:Y:S01]  /*24240*/  @!P3 IMAD.X R7, R85, 0x1, R7, P4 ;  /* 0x000000015507b824 */ /* 0x000fe200020e0607 */
[----:B------:R-:W-:-:S02]  /*24250*/  F2FP.SATFINITE.E4M3.F32.PACK_AB_MERGE_C R31, RZ, R31, RZ ;  /* 0x0000001fff1f723e */ /* 0x000fc400048070ff */
[----:B------:R-:W-:Y:S02]  /*24260*/  @P0 LOP3.LUT R4, R4, 0x1000, RZ, 0xfc, !PT ;  /* 0x0000100004040812 */ /* 0x000fe400078efcff */
[----:B------:R-:W-:Y:S01]  /*24270*/  @!P0 IADD3.X R139, R30, UR12, R9, P5, P6 ;  /* 0x0000000c1e8b8c10 */ /* 0x000fe2000afec409 */
[----:B------:R0:W-:Y:S01]  /*24280*/  @!P3 STG.E.U8 desc[UR20][R6.64+0x68], R31 ;  /* 0x0000681f0600b986 */ /* 0x0001e2000c101114 */
[----:B------:R-:W-:Y:S01]  /*24290*/  ISETP.LT.OR P0, PT, R28, 0x3a, !P1 ;  /* 0x0000003a1c00780c */ /* 0x000fe20004f01670 */
[----:B0-----:R-:W0:Y:S01]  /*242a0*/  @!P2 LDC.64 R6, c[0x0][0x5c0] ;  /* 0x00017000ff06ab82 */ /* 0x001e220000000a00 */
[C---:B------:R-:W-:Y:S02]  /*242b0*/  LOP3.LUT P6, RZ, R4.reuse, 0x40, RZ, 0xc0, !PT ;  /* 0x0000004004ff7812 */ /* 0x040fe400078cc0ff */
[----:B------:R-:W-:-:S09]  /*242c0*/  LOP3.LUT R4, R4, 0xfffffffd, RZ, 0xc0, !PT ;  /* 0xfffffffd04047812 */ /* 0x000fd200078ec0ff */
[----:B------:R-:W-:Y:S02]  /*242d0*/  @!P0 IADD3 R108, P3, P4, R24, UR14, R5 ;  /* 0x0000000e186c8c10 */ /* 0x000fe4000fc7e005 */
[----:B------:R-:W-:Y:S02]  /*242e0*/  @P0 LOP3.LUT R4, R4, 0x2, RZ, 0xfc, !PT ;  /* 0x0000000204040812 */ /* 0x000fe400078efcff */
[----:B------:R-:W-:Y:S02]  /*242f0*/  @!P0 IADD3.X R120, R30, UR12, R9, P3, P4 ;  /* 0x0000000c1e788c10 */ /* 0x000fe40009fe8409 */
[----:B------:R-:W-:Y:S01]  /*24300*/  ISETP.LT.OR P0, PT, R28, 0x41, !P1 ;  /* 0x000000411c00780c */ /* 0x000fe20004f01670 */
[----:B------:R-:W-:Y:S01]  /*24310*/  FMUL R31, R143, UR22 ;  /* 0x000000168f1f7c20 */ /* 0x000fe20008400000 */
[----:B0-----:R-:W-:-:S04]  /*24320*/  @!P2 IADD3 R6, P3, R87, R6, RZ ;  /* 0x000000065706a210 */ /* 0x001fc80007f7e0ff */
[----:B------:R-:W-:Y:S01]  /*24330*/  F2FP.SATFINITE.E4M3.F32.PACK_AB_MERGE_C R31, RZ, R31, RZ ;  /* 0x0000001fff1f723e */ /* 0x000fe200048070ff */
[----:B------:R-:W-:-:S06]  /*24340*/  @!P2 IMAD.X R7, R89, 0x1, R7, P3 ;  /* 0x000000015907a824 */ /* 0x000fcc00018e0607 */
[----:B------:R-:W-:-:S04]  /*24350*/  @!P0 IADD3 R89, P3, P4, R24, UR14, R5 ;  /* 0x0000000e18598c10 */ /* 0x000fc8000fc7e005 */
[----:B------:R-:W-:Y:S02]  /*24360*/  @!P0 IADD3.X R117, R30, UR12, R9, P3, P4 ;  /* 0x0000000c1e758c10 */ /* 0x000fe40009fe8409 */
[----:B------:R-:W-:Y:S01]  /*24370*/  LOP3.LUT P4, RZ, R8, 0x800000, RZ, 0xc0, !PT ;  /* 0x0080000008ff7812 */ /* 0x000fe2000788c0ff */
[----:B------:R2:W-:Y:S02]  /*24380*/  @!P2 STG.E.U8 desc[UR20][R6.64+0x69], R31 ;  /* 0x0000691f0600a986 */ /* 0x0005e4000c101114 */
[----:B--2---:R-:W-:-:S05]  /*24390*/  FMUL R6, R138, UR22 ;  /* 0x000000168a067c20 */ /* 0x004fca0008400000 */
[----:B------:R-:W-:-:S05]  /*243a0*/  F2FP.SATFINITE.E4M3.F32.PACK_AB_MERGE_C R6, RZ, R6, RZ ;  /* 0x00000006ff06723e */ /* 0x000fca00048070ff */
[----:B------:R3:W-:Y:S02]  /*243b0*/  @!P4 STG.E.U8 desc[UR20][R106.64+0x70], R6 ;  /* 0x000070066a00c986 */ /* 0x0007e4000c101114 */
[----:B---3--:R-:W-:Y:S02]  /*243c0*/  FMUL R6, R148, UR22 ;  /* 0x0000001694067c20 */ /* 0x008fe40008400000 */
[----:B------:R-:W2:Y:S04]  /*243d0*/  LDL.LU R148, [R1+0x248] ;  /* 0x0002480001947983 */ /* 0x000ea80000300800 */
[----:B------:R-:W3:Y:S01]  /*243e0*/  LDL.LU R149, [R1+0x24c] ;  /* 0x00024c0001957983 */ /* 0x000ee20000300800 */
[----:B----4-:R-:W-:-:S03]  /*243f0*/  FMUL R31, R147, UR22 ;  /* 0x00000016931f7c20 */ /* 0x010fc60008400000 */
[----:B------:R-:W4:Y:S01]  /*24400*/  LDL.LU R147, [R1+0x250] ;  /* 0x0002500001937983 */ /* 0x000f220000300800 */
[----:B------:R-:W-:-:S04]  /*24410*/  LOP3.LUT R4, R4, 0xfffff7ff, RZ, 0xc0, !PT ;  /* 0xfffff7ff04047812 */ /* 0x000fc800078ec0ff */
[----:B------:R-:W-:Y:S02]  /*24420*/  @P0 LOP3.LUT R4, R4, 0x800, RZ, 0xfc, !PT ;  /* 0x0000080004040812 */ /* 0x000fe400078efcff */
[----:B------:R-:W-:Y:S02]  /*24430*/  ISETP.LT.OR P0, PT, R28, 0x42, !P1 ;  /* 0x000000421c00780c */ /* 0x000fe40004f01670 */
[----:B------:R-:W-:Y:S02]  /*24440*/  LOP3.LUT P5, RZ, R8, 0x2000000, RZ, 0xc0, !PT ;  /* 0x0200000008ff7812 */ /* 0x000fe400078ac0ff */
[----:B------:R-:W-:Y:S02]  /*24450*/  ISETP.LT.OR P4, PT, R28, 0x49, !P1 ;  /* 0x000000491c00780c */ /* 0x000fe40004f81670 */
[----:B------:R-:W-:Y:S02]  /*24460*/  LOP3.LUT R4, R4, 0xfffffffb, RZ, 0xc0, !PT ;  /* 0xfffffffb04047812 */ /* 0x000fe400078ec0ff */
[----:B------:R-:W-:-:S05]  /*24470*/  F2FP.SATFINITE.E4M3.F32.PACK_AB_MERGE_C R6, RZ, R6, RZ ;  /* 0x00000006ff06723e */ /* 0x000fca00048070ff */
[----:B------:R-:W-:Y:S02]  /*24480*/  @!P0 IADD3 R109, P2, P3, R24, UR14, R5 ;  /* 0x0000000e186d8c10 */ /* 0x000fe4000fb5e005 */
[----:B------:R-:W-:Y:S01]  /*24490*/  @P0 LOP3.LUT R4, R4, 0x4, RZ, 0xfc, !PT ;  /* 0x0000000404040812 */ /* 0x000fe200078efcff */
[----:B------:R0:W-:Y:S01]  /*244a0*/  @!P5 STG.E.U8 desc[UR20][R102.64+0x71], R6 ;  /* 0x000071066600d986 */ /* 0x0001e2000c101114 */
[----:B------:R-:W-:Y:S02]  /*244b0*/  @!P0 IADD3.X R116, R30, UR12, R9, P2, P3 ;  /* 0x0000000c1e748c10 */ /* 0x000fe400097e6409 */
[----:B------:R-:W-:Y:S02]  /*244c0*/  LOP3.LUT R4, R4, 0xfffffbff, RZ, 0xc0, !PT ;  /* 0xfffffbff04047812 */ /* 0x000fe400078ec0ff */
[----:B------:R-:W-:Y:S02]  /*244d0*/  @!P4 IADD3 R106, P2, P3, R24, UR14, R5 ;  /* 0x0000000e186acc10 */ /* 0x000fe4000fb5e005 */
[----:B------:R-:W-:Y:S01]  /*244e0*/  @P4 LOP3.LUT R4, R4, 0x400, RZ, 0xfc, !PT ;  /* 0x0000040004044812 */ /* 0x000fe200078efcff */
[----:B0-----:R-:W0:Y:S01]  /*244f0*/  @!P6 LDC.64 R6, c[0x0][0x5c0] ;  /* 0x00017000ff06eb82 */ /* 0x001e220000000a00 */
[----:B------:R-:W-:-:S02]  /*24500*/  @!P4 IADD3.X R107, R30, UR12, R9, P2, P3 ;  /* 0x0000000c1e6bcc10 */ /* 0x000fc400097e6409 */
[----:B------:R-:W-:Y:S02]  /*24510*/  ISETP.LT.OR P4, PT, R28, 0x4a, !P1 ;  /* 0x0000004a1c00780c */ /* 0x000fe40004f81670 */
[----:B------:R-:W-:-:S11]  /*24520*/  F2FP.SATFINITE.E4M3.F32.PACK_AB_MERGE_C R31, RZ, R31, RZ ;  /* 0x0000001fff1f723e */ /* 0x000fd600048070ff */
[----:B------:R-:W-:-:S04]  /*24530*/  @!P4 IADD3 R138, P2, P3, R24, UR14, R5 ;  /* 0x0000000e188acc10 */ /* 0x000fc8000fb5e005 */
[----:B------:R-:W-:Y:S02]  /*24540*/  @!P4 IADD3.X R143, R30, UR12, R9, P2, P3 ;  /* 0x0000000c1e8fcc10 */ /* 0x000fe400097e6409 */
[----:B0-----:R-:W-:-:S05]  /*24550*/  @!P6 IADD3 R6, P2, R93, R6, RZ ;  /* 0x000000065d06e210 */ /* 0x001fca0007f5e0ff */
[----:B------:R-:W-:-:S05]  /*24560*/  @!P6 IMAD.X R7, R95, 0x1, R7, P2 ;  /* 0x000000015f07e824 */ /* 0x000fca00010e0607 */
[----:B------:R0:W-:Y:S01]  /*24570*/  @!P6 STG.E.U8 desc[UR20][R6.64+0x70], R31 ;  /* 0x0000701f0600e986 */ /* 0x0001e2000c101114 */
[----:B------:R-:W-:Y:S02]  /*24580*/  ISETP.LT.OR P5, PT, R28, 0x51, !P1 ;  /* 0x000000511c00780c */ /* 0x000fe40004fa1670 */
[----:B------:R-:W-:-:S04]  /*24590*/  LOP3.LUT R4, R4, 0xfffffdff, RZ, 0xc0, !PT ;  /* 0xfffffdff04047812 */ /* 0x000fc800078ec0ff */
[----:B------:R-:W-:Y:S02]  /*245a0*/  @P4 LOP3.LUT R4, R4, 0x200, RZ, 0xfc, !PT ;  /* 0x0000020004044812 */ /* 0x000fe400078efcff */
[----:B------:R-:W-:Y:S02]  /*245b0*/  LOP3.LUT P0, RZ, R0, 0x2000, RZ, 0xc0, !PT ;  /* 0x0000200000ff7812 */ /* 0x000fe4000780c0ff */
[----:B------:R-:W-:-:S03]  /*245c0*/  LOP3.LUT R4, R4, 0xfffffeff, RZ, 0xc0, !PT ;  /* 0xfffffeff04047812 */ /* 0x000fc600078ec0ff */
[----:B------:R-:W-:Y:S02]  /*245d0*/  @!P5 IADD3 R102, P3, P4, R24, UR14, R5 ;  /* 0x0000000e1866dc10 */ /* 0x000fe4000fc7e005 */
[----:B------:R-:W-:Y:S02]  /*245e0*/  @P5 LOP3.LUT R4, R4, 0x100, RZ, 0xfc, !PT ;  /* 0x0000010004045812 */ /* 0x000fe400078efcff */
[----:B------:R-:W-:Y:S02]  /*245f0*/  @!P5 IADD3.X R103, R30, UR12, R9, P3, P4 ;  /* 0x0000000c1e67dc10 */ /* 0x000fe40009fe8409 */
[----:B------:R-:W-:Y:S02]  /*24600*/  LOP3.LUT P5, RZ, R8, 0x40000000, RZ, 0xc0, !PT ;  /* 0x4000000008ff7812 */ /* 0x000fe400078ac0ff */
[----:B0-----:R-:W0:Y:S01]  /*24610*/  @!P0 LDC.64 R6, c[0x0][0x5c0] ;  /* 0x00017000ff068b82 */ /* 0x001e220000000a00 */
[----:B------:R-:W-:-:S10]  /*24620*/  LOP3.LUT R0, R0, 0xffffefff, RZ, 0xc0, !PT ;  /* 0xffffefff00007812 */ /* 0x000fd400078ec0ff */
[----:B------:R-:W-:Y:S02]  /*24630*/  @P5 LOP3.LUT R0, R0, 0x1000, RZ, 0xfc, !PT ;  /* 0x0000100000005812 */ /* 0x000fe400078efcff */
[----:B------:R-:W-:Y:S02]  /*24640*/  ISETP.LT.OR P5, PT, R28, 0x52, !P1 ;  /* 0x000000521c00780c */ /* 0x000fe40004fa1670 */
[C---:B------:R-:W-:Y:S02]  /*24650*/  LOP3.LUT P4, RZ, R4.reuse, 0x200000, RZ, 0xc0, !PT ;  /* 0x0020000004ff7812 */ /* 0x040fe4000788c0ff */
[----:B------:R-:W-:-:S09]  /*24660*/  LOP3.LUT R4, R4, 0xfffffff7, RZ, 0xc0, !PT ;  /* 0xfffffff704047812 */ /* 0x000fd200078ec0ff */
[----:B------:R-:W-:Y:S02]  /*24670*/  @!P5 IADD3 R93, P2, P3, R24, UR14, R5 ;  /* 0x0000000e185ddc10 */ /* 0x000fe4000fb5e005 */
[----:B------:R-:W-:Y:S02]  /*24680*/  @P5 LOP3.LUT R4, R4, 0x8, RZ, 0xfc, !PT ;  /* 0x0000000804045812 */ /* 0x000fe400078efcff */
[----:B------:R-:W-:Y:S02]  /*24690*/  @!P5 IADD3.X R95, R30, UR12, R9, P2, P3 ;  /* 0x0000000c1e5fdc10 */ /* 0x000fe400097e6409 */
[----:B0-----:R-:W-:Y:S02]  /*246a0*/  @!P0 IADD3 R6, P2, R91, R6, RZ ;  /* 0x000000065b068210 */ /* 0x001fe40007f5e0ff */
[----:B------:R-:W-:-:S03]  /*246b0*/  ISETP.LT.OR P5, PT, R28, 0x59, !P1 ;  /* 0x000000591c00780c */ /* 0x000fc60004fa1670 */
[----:B------:R-:W-:-:S10]  /*246c0*/  @!P0 IMAD.X R7, R94, 0x1, R7, P2 ;  /* 0x000000015e078824 */ /* 0x000fd400010e0607 */
[----:B------:R-:W-:-:S04]  /*246d0*/  @!P5 IADD3 R91, P2, P3, R24, UR14, R5 ;  /* 0x0000000e185bdc10 */ /* 0x000fc8000fb5e005 */
[----:B------:R-:W-:Y:S02]  /*246e0*/  @!P5 IADD3.X R94, R30, UR12, R9, P2, P3 ;  /* 0x0000000c1e5edc10 */ /* 0x000fe400097e6409 */
[----:B------:R-:W-:Y:S01]  /*246f0*/  LOP3.LUT P3, RZ, R8, 0x20000000, RZ, 0xc0, !PT ;  /* 0x2000000008ff7812 */ /* 0x000fe2000786c0ff */
[----:B--2---:R-:W-:Y:S02]  /*24700*/  FMUL R31, R148, UR22 ;  /* 0x00000016941f7c20 */ /* 0x004fe40008400000 */
[----:B------:R-:W2:Y:S03]  /*24710*/  LDL.LU R148, [R1+0x254] ;  /* 0x0002540001947983 */ /* 0x000ea60000300800 */
[----:B------:R-:W-:-:S05]  /*24720*/  F2FP.SATFINITE.E4M3.F32.PACK_AB_MERGE_C R31, RZ, R31, RZ ;  /* 0x0000001fff1f723e */ /* 0x000fca00048070ff */
[----:B------:R3:W-:Y:S02]  /*24730*/  @!P0 STG.E.U8 desc[UR20][R6.64+0x71], R31 ;  /* 0x0000711f06008986 */ /* 0x0007e4000c101114 */
[----:B---3--:R-:W-:Y:S02]  /*24740*/  FMUL R6, R149, UR22 ;  /* 0x0000001695067c20 */ /* 0x008fe40008400000 */
[----:B------:R-:W3:Y:S03]  /*24750*/  LDL.LU R149, [R1+0x258] ;  /* 0x0002580001957983 */ /* 0x000ee60000300800 */
[----:B------:R-:W-:-:S05]  /*24760*/  F2FP.SATFINITE.E4M3.F32.PACK_AB_MERGE_C R6, RZ, R6, RZ ;  /* 0x00000006ff06723e */ /* 0x000fca00048070ff */
[----:B------:R4:W-:Y:S02]  /*24770*/  @!P3 STG.E.U8 desc[UR20][R100.64+0x78], R6 ;  /* 0x000078066400b986 */ /* 0x0009e4000c101114 */
[----:B----4-:R-:W-:Y:S02]  /*24780*/  FMUL R6, R147, UR22 ;  /* 0x0000001693067c20 */ /* 0x010fe40008400000 */
[----:B------:R-:W4:Y:S01]  /*24790*/  LDL.LU R147, [R1+0x25c] ;  /* 0x00025c0001937983 */ /* 0x000f220000300800 */
[----:B------:R-:W-:-:S04]  /*247a0*/  LOP3.LUT R4, R4, 0xffffff7f, RZ, 0xc0, !PT ;  /* 0xffffff7f04047812 */ /* 0x000fc800078ec0ff */
[----:B------:R-:W-:Y:S02]  /*247b0*/  @P5 LOP3.LUT R4, R4, 0x80, RZ, 0xfc, !PT ;  /* 0x0000008004045812 */ /* 0x000fe400078efcff */
[----:B------:R-:W-:Y:S02]  /*247c0*/  ISETP.LT.OR P5, PT, R28, 0x5a, !P1 ;  /* 0x0000005a1c00780c */ /* 0x000fe40004fa1670 */
[C---:B------:R-:W-:Y:S02]  /*247d0*/  LOP3.LUT P6, RZ, R4.reuse, 0x1000000, RZ, 0xc0, !PT ;  /* 0x0100000004ff7812 */ /* 0x040fe400078cc0ff */
[----:B------:R-:W-:Y:S02]  /*247e0*/  LOP3.LUT R4, R4, 0xffffffef, RZ, 0xc0, !PT ;  /* 0xffffffef04047812 */ /* 0x000fe400078ec0ff */
[----:B------:R-:W-:-:S07]  /*247f0*/  ISETP.LT.OR P3, PT, R28, 0x61, !P1 ;  /* 0x000000611c00780c */ /* 0x000fce0004f61670 */
[----:B------:R-:W-:Y:S02]  /*24800*/  @!P5 IADD3 R88, P0, P2, R24, UR14, R5 ;  /* 0x0000000e1858dc10 */ /* 0x000fe4000fa1e005 */
[----:B------:R-:W-:Y:S02]  /*24810*/  @P5 LOP3.LUT R4, R4, 0x10, RZ, 0xfc, !PT ;  /* 0x0000001004045812 */ /* 0x000fe400078efcff */
[----:B------:R-:W-:Y:S02]  /*24820*/  @!P5 IADD3.X R87, R30, UR12, R9, P0, P2 ;  /* 0x0000000c1e57dc10 */ /* 0x000fe400087e4409 */
[----:B------:R-:W-:Y:S02]  /*24830*/  LOP3.LUT P5, RZ, R0, 0x1000, RZ, 0xc0, !PT ;  /* 0x0000100000ff7812 */ /* 0x000fe400078ac0ff */
[----:B------:R-:W-:Y:S02]  /*24840*/  F2FP.SATFINITE.E4M3.F32.PACK_AB_MERGE_C R6, RZ, R6, RZ ;  /* 0x00000006ff06723e */ /* 0x000fe400048070ff */
[----:B------:R-:W-:-:S02]  /*24850*/  LOP3.LUT R4, R4, 0xffffffbf, RZ, 0xc0, !PT ;  /* 0xffffffbf04047812 */ /* 0x000fc400078ec0ff */
[----:B------:R-:W-:-:S07]  /*24860*/  @!P3 IADD3 R86, P0, P2, R24, UR14, R5 ;  /* 0x0000000e1856bc10 */ /* 0x000fce000fa1e005 */
[----:B------:R0:W-:Y:S01]  /*24870*/  @!P5 STG.E.U8 desc[UR20][R76.64+0x79], R6 ;  /* 0x000079064c00d986 */ /* 0x0001e2000c101114 */
[----:B------:R-:W-:Y:S02]  /*24880*/  @P3 LOP3.LUT R4, R4, 0x40, RZ, 0xfc, !PT ;  /* 0x0000004004043812 */ /* 0x000fe400078efcff */
[----:B------:R-:W-:Y:S02]  /*24890*/  @!P3 IADD3.X R85, R30, UR12, R9, P0, P2 ;  /* 0x0000000c1e55bc10 */ /* 0x000fe400087e4409 */
[----:B------:R-:W-:Y:S01]  /*248a0*/  ISETP.LT.OR P3, PT, R28, 0x62, !P1 ;  /* 0x000000621c00780c */ /* 0x000fe20004f61670 */
[----:B0-----:R-:W0:-:S12]  /*248b0*/  @!P4 LDC.64 R6, c[0x0][0x5c0] ;  /* 0x00017000ff06cb82 */ /* 0x001e180000000a00 */
[----:B------:R-:W-:-:S04]  /*248c0*/  @!P3 IADD3 R84, P0, P2, R24, UR14, R5 ;  /* 0x0000000e1854bc10 */ /* 0x000fc8000fa1e005 */
[----:B------:R-:W-:Y:S02]  /*248d0*/  @!P3 IADD3.X R83, R30, UR12, R9, P0, P2 ;  /* 0x0000000c1e53bc10 */ /* 0x000fe400087e4409 */
[----:B------:R-:W-:Y:S02]  /*248e0*/  ISETP.LT.OR P5, PT, R28, 0x69, !P1 ;  /* 0x000000691c00780c */ /* 0x000fe40004fa1670 */
[----:B0-----:R-:W-:-:S05]  /*248f0*/  @!P4 IADD3 R6, P0, R90, R6, RZ ;  /* 0x000000065a06c210 */ /* 0x001fca0007f1e0ff */
[----:B------:R-:W-:Y:S01]  /*24900*/  @!P4 IMAD.X R7, R92, 0x1, R7, P0 ;  /* 0x000000015c07c824 */ /* 0x000fe200000e0607 */
[----:B------:R-:W-:-:S04]  /*24910*/  LOP3.LUT R4, R4, 0xffffffdf, RZ, 0xc0, !PT ;  /* 0xffffffdf04047812 */ /* 0x000fc800078ec0ff */
[----:B------:R-:W-:Y:S02]  /*24920*/  @P3 LOP3.LUT R4, R4, 0x20, RZ, 0xfc, !PT ;  /* 0x0000002004043812 */ /* 0x000fe400078efcff */
[----:B------:R-:W-:-:S04]  /*24930*/  @!P5 IADD3 R82, P2, P3, R24, UR14, R5 ;  /* 0x0000000e1852dc10 */ /* 0x000fc8000fb5e005 */
[----:B------:R-:W-:Y:S01]  /*24940*/  @!P5 IADD3.X R81, R30, UR12, R9, P2, P3 ;  /* 0x0000000c1e51dc10 */ /* 0x000fe200097e6409 */
[----:B--2---:R-:W-:Y:S02]  /*24950*/  FMUL R31, R148, UR22 ;  /* 0x00000016941f7c20 */ /* 0x004fe40008400000 */
[----:B------:R-:W2:Y:S04]  /*24960*/  LDL.LU R148, [R1+0x260] ;  /* 0x0002600001947983 */ /* 0x000ea80000300800 */
[----:B------:R-:W2:Y:S01]  /*24970*/  LDL.LU R150, [R1+0x264] ;  /* 0x0002640001967983 */ /* 0x000ea20000300800 */
[----:B------:R-:W-:-:S05]  /*24980*/  F2FP.SATFINITE.E4M3.F32.PACK_AB_MERGE_C R31, RZ, R31, RZ ;  /* 0x0000001fff1f723e */ /* 0x000fca00048070ff */
[----:B------:R0:W-:Y:S01]  /*24990*/  @!P4 STG.E.U8 desc[UR20][R6.64+0x78], R31 ;  /* 0x0000781f0600c986 */ /* 0x0001e2000c101114 */
[----:B------:R-:W-:Y:S01]  /*249a0*/  ISETP.LT.OR P4, PT, R28, 0x6a, !P1 ;  /* 0x0000006a1c00780c */ /* 0x000fe20004f81670 */
[----:B0-----:R-:W0:Y:S01]  /*249b0*/  @!P6 LDC.64 R6, c[0x0][0x5c0] ;  /* 0x00017000ff06eb82 */ /* 0x001e220000000a00 */
[----:B---3--:R-:W-:Y:S02]  /*249c0*/  FMUL R31, R149, UR22 ;  /* 0x00000016951f7c20 */ /* 0x008fe40008400000 */
[----:B------:R-:W3:Y:S09]  /*249d0*/  LDL.LU R149, [R1+0x268] ;  /* 0x0002680001957983 */ /* 0x000ef20000300800 */
[----:B------:R-:W-:Y:S01]  /*249e0*/  @!P4 IADD3 R80, P0, P2, R24, UR14, R5 ;  /* 0x0000000e1850cc10 */ /* 0x000fe2000fa1e005 */
[----:B------:R-:W3:Y:S03]  /*249f0*/  LDL.LU R152, [R1+0x26c] ;  /* 0x00026c0001987983 */ /* 0x000ee60000300800 */
[----:B------:R-:W-:-:S02]  /*24a00*/  @!P4 IADD3.X R79, R30, UR12, R9, P0, P2 ;  /* 0x0000000c1e4fcc10 */ /* 0x000fc400087e4409 */
[----:B------:R-:W-:Y:S02]  /*24a10*/  F2FP.SATFINITE.E4M3.F32.PACK_AB_MERGE_C R31, RZ, R31, RZ ;  /* 0x0000001fff1f723e */ /* 0x000fe400048070ff */
[----:B0-----:R-:W-:-:S05]  /*24a20*/  @!P6 IADD3 R6, P0, R78, R6, RZ ;  /* 0x000000064e06e210 */ /* 0x001fca0007f1e0ff */
[----:B------:R-:W-:-:S05]  /*24a30*/  @!P6 IMAD.X R7, R104, 0x1, R7, P0 ;  /* 0x000000016807e824 */ /* 0x000fca00000e0607 */
[----:B------:R4:W-:Y:S02]  /*24a40*/  @!P6 STG.E.U8 desc[UR20][R6.64+0x79], R31 ;  /* 0x0000791f0600e986 */ /* 0x0009e4000c101114 */
[----:B----4-:R-:W-:Y:S02]  /*24a50*/  FMUL R6, R147, UR22 ;  /* 0x0000001693067c20 */ /* 0x010fe40008400000 */
[----:B------:R-:W4:Y:S01]  /*24a60*/  LDL.LU R147, [R1+0x270] ;  /* 0x0002700001937983 */ /* 0x000f220000300800 */
[----:B------:R-:W-:Y:S02]  /*24a70*/  ISETP.LT.OR P3, PT, R28, 0x71, !P1 ;  /* 0x000000711c00780c */ /* 0x000fe40004f61670 */
[----:B------:R-:W-:-:S04]  /*24a80*/  LOP3.LUT R0, R0, 0xffffffbf, RZ, 0xc0, !PT ;  /* 0xffffffbf00007812 */ /* 0x000fc800078ec0ff */
[----:B------:R-:W-:-:S04]  /*24a90*/  @P5 LOP3.LUT R0, R0, 0x40, RZ, 0xfc, !PT ;  /* 0x0000004000005812 */ /* 0x000fc800078efcff */
[----:B------:R-:W-:-:S03]  /*24aa0*/  LOP3.LUT R0, R0, 0xffffff7f, RZ, 0xc0, !PT ;  /* 0xffffff7f00007812 */ /* 0x000fc600078ec0ff */
[----:B------:R-:W-:Y:S02]  /*24ab0*/  @!P3 IADD3 R78, P0, P2, R24, UR14, R5 ;  /* 0x0000000e184ebc10 */ /* 0x000fe4000fa1e005 */
[----:B------:R-:W-:Y:S02]  /*24ac0*/  @P4 LOP3.LUT R0, R0, 0x80, RZ, 0xfc, !PT ;  /* 0x0000008000004812 */ /* 0x000fe400078efcff */
[----:B------:R-:W-:Y:S02]  /*24ad0*/  @!P3 IADD3.X R77, R30, UR12, R9, P0, P2 ;  /* 0x0000000c1e4dbc10 */ /* 0x000fe400087e4409 */
[----:B------:R-:W-:Y:S02]  /*24ae0*/  ISETP.LT.OR P0, PT, R28, 0x72, !P1 ;  /* 0x000000721c00780c */ /* 0x000fe40004f01670 */
[C---:B------:R-:W-:Y:S02]  /*24af0*/  LOP3.LUT P4, RZ, R0.reuse, 0x8, RZ, 0xc0, !PT ;  /* 0x0000000800ff7812 */ /* 0x040fe4000788c0ff */
[----:B------:R-:W-:-:S04]  /*24b00*/  LOP3.LUT R0, R0, 0xffffffdf, RZ, 0xc0, !PT ;  /* 0xffffffdf00007812 */ /* 0x000fc800078ec0ff */
[----:B------:R-:W-:-:S04]  /*24b10*/  @P3 LOP3.LUT R0, R0, 0x20, RZ, 0xfc, !PT ;  /* 0x0000002000003812 */ /* 0x000fc800078efcff */
[----:B------:R-:W-:Y:S02]  /*24b20*/  LOP3.LUT R0, R0, 0xfffffeff, RZ, 0xc0, !PT ;  /* 0xfffffeff00007812 */ /* 0x000fe400078ec0ff */
[----:B------:R-:W-:Y:S02]  /*24b30*/  @!P0 IADD3 R76, P2, P6, R24, UR14, R5 ;  /* 0x0000000e184c8c10 */ /* 0x000fe4000fe5e005 */
[----:B------:R-:W-:Y:S02]  /*24b40*/  @P0 LOP3.LUT R0, R0, 0x100, RZ, 0xfc, !PT ;  /* 0x0000010000000812 */ /* 0x000fe400078efcff */
[----:B------:R-:W-:Y:S02]  /*24b50*/  F2FP.SATFINITE.E4M3.F32.PACK_AB_MERGE_C R6, RZ, R6, RZ ;  /* 0x00000006ff06723e */ /* 0x000fe400048070ff */
[----:B------:R-:W-:Y:S02]  /*24b60*/  @!P0 IADD3.X R75, R30, UR12, R9, P2, P6 ;  /* 0x0000000c1e4b8c10 */ /* 0x000fe400097ec409 */
[----:B------:R-:W-:Y:S01]  /*24b70*/  LOP3.LUT P0, RZ, R0, 0x4, RZ, 0xc0, !PT ;  /* 0x0000000400ff7812 */ /* 0x000fe2000780c0ff */
[----:B------:R2:W-:Y:S01]  /*24b80*/  @!P4 STG.E.U8 desc[UR20][R110.64], R6 ;  /* 0x000000066e00c986 */ /* 0x0005e2000c101114 */
[----:B------:R-:W-:-:S02]  /*24b90*/  LOP3.LUT P3, RZ, R4, 0x10000000, RZ, 0xc0, !PT ;  /* 0x1000000004ff7812 */ /* 0x000fc4000786c0ff */
[C---:B------:R-:W-:Y:S02]  /*24ba0*/  ISETP.LT.OR P2, PT, R28.reuse, 0x79, !P1 ;  /* 0x000000791c00780c */ /* 0x040fe40004f41670 */
[----:B------:R-:W-:Y:S02]  /*24bb0*/  ISETP.LT.OR P1, PT, R28, 0x7a, !P1 ;  /* 0x0000007a1c00780c */ /* 0x000fe40004f21670 */
[----:B------:R-:W-:-:S09]  /*24bc0*/  LOP3.LUT R0, R0, 0xfffffdff, RZ, 0xc0, !PT ;  /* 0xfffffdff00007812 */ /* 0x000fd200078ec0ff */
[----:B------:R-:W-:Y:S02]  /*24bd0*/  @!P2 IADD3 R74, P4, P6, R24, UR14, R5 ;  /* 0x0000000e184aac10 */ /* 0x000fe4000fe9e005 */
[----:B------:R-:W-:Y:S02]  /*24be0*/  @P2 LOP3.LUT R0, R0, 0x200, RZ, 0xfc, !PT ;  /* 0x0000020000002812 */ /* 0x000fe400078efcff */
[----:B------:R-:W-:Y:S02]  /*24bf0*/  @!P2 IADD3.X R31, R30, UR12, R9, P4, P6 ;  /* 0x0000000c1e1fac10 */ /* 0x000fe4000a7ec409 */
[----:B------:R-:W-:Y:S02]  /*24c00*/  @!P1 IADD3 R5, P2, P6, R24, UR14, R5 ;  /* 0x0000000e18059c10 */ /* 0x000fe4000fe5e005 */
[----:B------:R-:W-:Y:S02]  /*24c10*/  LOP3.LUT P5, RZ, R4, 0x8000000, RZ, 0xc0, !PT ;  /* 0x0800000004ff7812 */ /* 0x000fe400078ac0ff */
[----:B------:R-:W-:-:S02]  /*24c20*/  @!P1 IADD3.X R9, R30, UR12, R9, P2, P6 ;  /* 0x0000000c1e099c10 */ /* 0x000fc400097ec409 */
[----:B------:R-:W-:-:S04]  /*24c30*/  LOP3.LUT R0, R0, 0xfffffbff, RZ, 0xc0, !PT ;  /* 0xfffffbff00007812 */ /* 0x000fc800078ec0ff */
[----:B------:R-:W-:Y:S01]  /*24c40*/  @P1 LOP3.LUT R0, R0, 0x400, RZ, 0xfc, !PT ;  /* 0x0000040000001812 */ /* 0x000fe200078efcff */
[----:B--2---:R-:W-:Y:S02]  /*24c50*/  FMUL R6, R148, UR22 ;  /* 0x0000001694067c20 */ /* 0x004fe40008400000 */
[----:B------:R-:W2:Y:S03]  /*24c60*/  LDL.LU R148, [R1+0x274] ;  /* 0x0002740001947983 */ /* 0x000ea60000300800 */
[----:B------:R-:W-:Y:S01]  /*24c70*/  F2FP.SATFINITE.E4M3.F32.PACK_AB_MERGE_C R6, RZ, R6, RZ ;  /* 0x00000006ff06723e */ /* 0x000fe200048070ff */
[----:B------:R-:W-:Y:S01]  /*24c80*/  FMUL R90, R150, UR22 ;  /* 0x00000016965a7c20 */ /* 0x000fe20008400000 */
[----:B------:R-:W2:Y:S04]  /*24c90*/  LDL.LU R151, [R1+0x278] ;  /* 0x0002780001977983 */ /* 0x000ea80000300800 */
[----:B------:R0:W-:Y:S01]  /*24ca0*/  @!P0 STG.E.U8 desc[UR20][R98.64+0x1], R6 ;  /* 0x0000010662008986 */ /* 0x0001e2000c101114 */
[----:B------:R-:W-:-:S03]  /*24cb0*/  F2FP.SATFINITE.E4M3.F32.PACK_AB_MERGE_C R90, RZ, R90, RZ ;  /* 0x0000005aff5a723e */ /* 0x000fc600048070ff */
[----:B------:R-:W2:Y:S01]  /*24cc0*/  LDL.LU R150, [R1+0x27c] ;  /* 0x00027c0001967983 */ /* 0x000ea20000300800 */
[----:B0-----:R-:W0:Y:S02]  /*24cd0*/  @!P3 LDC.64 R6, c[0x0][0x5c0] ;  /* 0x00017000ff06bb82 */ /* 0x001e240000000a00 */
[----:B0-----:R-:W-:-:S05]  /*24ce0*/  @!P3 IADD3 R6, P6, R125, R6, RZ ;  /* 0x000000067d06b210 */ /* 0x001fca0007fde0ff */
[----:B------:R-:W-:-:S05]  /*24cf0*/  @!P3 IMAD.X R7, R126, 0x1, R7, P6 ;  /* 0x000000017e07b824 */ /* 0x000fca00030e0607 */
[----:B------:R0:W-:Y:S02]  /*24d00*/  @!P3 STG.E.U8 desc[UR20][R6.64], R90 ;  /* 0x0000005a0600b986 */ /* 0x0001e4000c101114 */
[----:B0-----:R-:W0:Y:S01]  /*24d10*/  @!P5 LDC.64 R6, c[0x0][0x5c0] ;  /* 0x00017000ff06db82 */ /* 0x001e220000000a00 */
[----:B---3--:R-:W-:Y:S02]  /*24d20*/  FMUL R90, R149, UR22 ;  /* 0x00000016955a7c20 */ /* 0x008fe40008400000 */
[----:B------:R-:W3:Y:S03]  /*24d30*/  LDL.LU R149, [R1+0x280] ;  /* 0x0002800001957983 */ /* 0x000ee60000300800 */
[----:B------:R-:W-:Y:S02]  /*24d40*/  F2FP.SATFINITE.E4M3.F32.PACK_AB_MERGE_C R90, RZ, R90, RZ ;  /* 0x0000005aff5a723e */ /* 0x000fe400048070ff */
[----:B0-----:R-:W-:-:S05]  /*24d50*/  @!P5 IADD3 R6, P6, R131, R6, RZ ;  /* 0x000000068306d210 */ /* 0x001fca0007fde0ff */
[----:B------:R-:W-:Y:S01]  /*24d60*/  @!P5 IMAD.X R7, R136, 0x1, R7, P6 ;  /* 0x000000018807d824 */ /* 0x000fe200030e0607 */
[----:B------:R-:W-:-:S04]  /*24d70*/  LOP3.LUT P6, RZ, R0, 0x2, RZ, 0xc0, !PT ;  /* 0x0000000200ff7812 */ /* 0x000fc800078cc0ff */
[----:B------:R0:W-:Y:S02]  /*24d80*/  @!P5 STG.E.U8 desc[UR20][R6.64+0x1], R90 ;  /* 0x0000015a0600d986 */ /* 0x0001e4000c101114 */
[----:B0-----:R-:W-:-:S05]  /*24d90*/  FMUL R6, R152, UR22 ;  /* 0x0000001698067c20 */ /* 0x001fca0008400000 */
[----:B------:R-:W-:-:S05]  /*24da0*/  F2FP.SATFINITE.E4M3.F32.PACK_AB_MERGE_C R6, RZ, R6, RZ ;  /* 0x00000006ff06723e */ /* 0x000fca00048070ff */
[----:B------:R4:W-:Y:S02]  /*24db0*/  @!P6 STG.E.U8 desc[UR20][R96.64+0x8], R6 ;  /* 0x000008066000e986 */ /* 0x0009e4000c101114 */
[----:B----4-:R-:W-:Y:S02]  /*24dc0*/  FMUL R6, R147, UR22 ;  /* 0x0000001693067c20 */ /* 0x010fe40008400000 */
[----:B------:R-:W4:Y:S01]  /*24dd0*/  LDL.LU R147, [R1+0x284] ;  /* 0x0002840001937983 */ /* 0x000f220000300800 */
[----:B------:R-:W-:Y:S02]  /*24de0*/  LOP3.LUT P1, RZ, R0, 0x1, RZ, 0xc0, !PT ;  /* 0x0000000100ff7812 */ /* 0x000fe4000782c0ff */
[----:B------:R-:W-:Y:S02]  /*24df0*/  LOP3.LUT P4, RZ, R4, 0x4000000, RZ, 0xc0, !PT ;  /* 0x0400000004ff7812 */ /* 0x000fe4000788c0ff */
[----:B------:R-:W-:-:S09]  /*24e00*/  F2FP.SATFINITE.E4M3.F32.PACK_AB_MERGE_C R6, RZ, R6, RZ ;  /* 0x00000006ff06723e */ /* 0x000fd200048070ff */
[----:B------:R0:W-:Y:S02]  /*24e10*/  @!P1 STG.E.U8 desc[UR20][R70.64+0x9], R6 ;  /* 0x0000090646009986 */ /* 0x0001e4000c101114 */
[----:B0-----:R-:W0:Y:S01]  /*24e20*/  @!P4 LDC.64 R6, c[0x0][0x5c0] ;  /* 0x00017000ff06cb82 */ /* 0x001e220000000a00 */
[----:B------:R-:W-:Y:S02]  /*24e30*/  LOP3.LUT P2, RZ, R4, 0x2000000, RZ, 0xc0, !PT ;  /* 0x0200000004ff7812 */ /* 0x000fe4000784c0ff */
[----:B0-----:R-:W-:-:S05]  /*24e40*/  @!P4 IADD3 R6, P6, R133, R6, RZ ;  /* 0x000000068506c210 */ /* 0x001fca0007fde0ff */
[----:B------:R-:W-:Y:S01]  /*24e50*/  @!P4 IMAD.X R7, R137, 0x1, R7, P6 ;  /* 0x000000018907c824 */ /* 0x000fe200030e0607 */
[C---:B------:R-:W-:Y:S02]  /*24e60*/  LOP3.LUT P0, RZ, R8.reuse, 0x80000000, RZ, 0xc0, !PT ;  /* 0x8000000008ff7812 */ /* 0x040fe4000780c0ff */
[----:B------:R-:W-:Y:S01]  /*24e70*/  LOP3.LUT P3, RZ, R8, 0x10000000, RZ, 0xc0, !PT ;  /* 0x1000000008ff7812 */ /* 0x000fe2000786c0ff */
[----:B--2---:R-:W-:Y:S02]  /*24e80*/  FMUL R70, R148, UR22 ;  /* 0x0000001694467c20 */ /* 0x004fe40008400000 */
[----:B------:R-:W2:Y:S03]  /*24e90*/  LDL.LU R148, [R1+0x288] ;  /* 0x0002880001947983 */ /* 0x000ea60000300800 */
[----:B------:R-:W-:Y:S01]  /*24ea0*/  F2FP.SATFINITE.E4M3.F32.PACK_AB_MERGE_C R70, RZ, R70, RZ ;  /* 0x00000046ff46723e */ /* 0x000fe200048070ff */
[----:B------:R-:W2:Y:S04]  /*24eb0*/  LDL.LU R152, [R1+0x28c] ;  /* 0x00028c0001987983 */ /* 0x000ea80000300800 */
[----:B------:R0:W-:Y:S02]  /*24ec0*/  @!P4 STG.E.U8 desc[UR20][R6.64+0x8], R70 ;  /* 0x000008460600c986 */ /* 0x0001e4000c101114 */
[----:B0-----:R-:W0:Y:S01]  /*24ed0*/  @!P2 LDC.64 R6, c[0x0][0x5c0] ;  /* 0x00017000ff06ab82 */ /* 0x001e220000000a00 */
[----:B------:R-:W-:-:S05]  /*24ee0*/  FMUL R70, R151, UR22 ;  /* 0x0000001697467c20 */ /* 0x000fca0008400000 */
[----:B------:R-:W-:Y:S02]  /*24ef0*/  F2FP.SATFINITE.E4M3.F32.PACK_AB_MERGE_C R70, RZ, R70, RZ ;  /* 0x00000046ff46723e */ /* 0x000fe400048070ff */
[----:B0-----:R-:W-:-:S05]  /*24f00*/  @!P2 IADD3 R6, P6, R124, R6, RZ ;  /* 0x000000067c06a210 */ /* 0x001fca0007fde0ff */
[----:B------:R-:W-:-:S05]  /*24f10*/  @!P2 IMAD.X R7, R135, 0x1, R7, P6 ;  /* 0x000000018707a824 */ /* 0x000fca00030e0607 */
[----:B------:R0:W-:Y:S02]  /*24f20*/  @!P2 STG.E.U8 desc[UR20][R6.64+0x9], R70 ;  /* 0x000009460600a986 */ /* 0x0001e4000c101114 */
[----:B0-----:R-:W-:Y:S02]  /*24f30*/  FMUL R6, R150, UR22 ;  /* 0x0000001696067c20 */ /* 0x001fe40008400000 */
[----:B------:R-:W2:Y:S03]  /*24f40*/  LDL.LU R150, [R1+0x290] ;  /* 0x0002900001967983 */ /* 0x000ea60000300800 */
[----:B------:R-:W-:-:S05]  /*24f50*/  F2FP.SATFINITE.E4M3.F32.PACK_AB_MERGE_C R6, RZ, R6, RZ ;  /* 0x00000006ff06723e */ /* 0x000fca00048070ff */
[----:B------:R3:W-:Y:S02]  /*24f60*/  @!P0 STG.E.U8 desc[UR20][R72.64+0x10], R6 ;  /* 0x0000100648008986 */ /* 0x0007e4000c101114 */
[----:B---3--:R-:W-:Y:S02]  /*24f70*/  FMUL R6, R149, UR22 ;  /* 0x0000001695067c20 */ /* 0x008fe40008400000 */
[----:B------:R-:W3:Y:S03]  /*24f80*/  LDL.LU R149, [R1+0x294] ;  /* 0x0002940001957983 */ /* 0x000ee60000300800 */
[----:B------:R-:W-:Y:S01]  /*24f90*/  F2FP.SATFINITE.E4M3.F32.PACK_AB_MERGE_C R6, RZ, R6, RZ ;  /* 0x00000006ff06723e */ /* 0x000fe200048070ff */
[----:B------:R-:W3:Y:S04]  /*24fa0*/  LDL.LU R151, [R1+0x298] ;  /* 0x0002980001977983 */ /* 0x000ee80000300800 */
[----:B------:R4:W-:Y:S02]  /*24fb0*/  @!P3 STG.E.U8 desc[UR20][R66.64+0x11], R6 ;  /* 0x000011064200b986 */ /* 0x0009e4000c101114 */
[----:B----4-:R-:W-:-:S02]  /*24fc0*/  FMUL R66, R147, UR22 ;  /* 0x0000001693427c20 */ /* 0x010fc40008400000 */
[----:B------:R-:W4:Y:S01]  /*24fd0*/  LDL.LU R147, [R1+0x29c] ;  /* 0x00029c0001937983 */ /* 0x000f220000300800 */
[----:B------:R-:W-:Y:S02]  /*24fe0*/  LOP3.LUT P5, RZ, R4, 0x800000, RZ, 0xc0, !PT ;  /* 0x0080000004ff7812 */ /* 0x000fe400078ac0ff */
[----:B------:R-:W-:-:S11]  /*24ff0*/  LOP3.LUT P1, RZ, R8, 0x4000000, RZ, 0xc0, !PT ;  /* 0x0400000008ff7812 */ /* 0x000fd6000782c0ff */
[----:B------:R-:W0:Y:S01]  /*25000*/  @!P5 LDC.64 R6, c[0x0][0x5c0] ;  /* 0x00017000ff06db82 */ /* 0x000e220000000a00 */
[----:B------:R-:W-:-:S04]  /*25010*/  LOP3.LUT R0, R0, 0xfffff7ff, RZ, 0xc0, !PT ;  /* 0xfffff7ff00007812 */ /* 0x000fc800078ec0ff */
[----:B------:R-:W-:Y:S02]  /*25020*/  @P1 LOP3.LUT R0, R0, 0x800, RZ, 0xfc, !PT ;  /* 0x0000080000001812 */ /* 0x000fe400078efcff */
[----:B------:R-:W-:Y:S02]  /*25030*/  LOP3.LUT P1, RZ, R4, 0x400000, RZ, 0xc0, !PT ;  /* 0x0040000004ff7812 */ /* 0x000fe4000782c0ff */
[----:B------:R-:W-:Y:S02]  /*25040*/  F2FP.SATFINITE.E4M3.F32.PACK_AB_MERGE_C R66, RZ, R66, RZ ;  /* 0x00000042ff42723e */ /* 0x000fe400048070ff */
[----:B0-----:R-:W-:-:S05]  /*25050*/  @!P5 IADD3 R6, P6, R119, R6, RZ ;  /* 0x000000067706d210 */ /* 0x001fca0007fde0ff */
[----:B------:R-:W-:-:S05]  /*25060*/  @!P5 IMAD.X R7, R134, 0x1, R7, P6 ;  /* 0x000000018607d824 */ /* 0x000fca00030e0607 */
[----:B------:R0:W-:Y:S02]  /*25070*/  @!P5 STG.E.U8 desc[UR20][R6.64+0x10], R66 ;  /* 0x000010420600d986 */ /* 0x0001e4000c101114 */
[----:B0-----:R-:W0:Y:S02]  /*25080*/  @!P1 LDC.64 R6, c[0x0][0x5c0] ;  /* 0x00017000ff069b82 */ /* 0x001e240000000a00 */
[----:B0-----:R-:W-:-:S05]  /*25090*/  @!P1 IADD3 R6, P6, R118, R6, RZ ;  /* 0x0000000676069210 */ /* 0x001fca0007fde0ff */
[----:B------:R-:W-:Y:S01]  /*250a0*/  @!P1 IMAD.X R7, R132, 0x1, R7, P6 ;  /* 0x0000000184079824 */ /* 0x000fe200030e0607 */
[----:B------:R-:W-:Y:S01]  /*250b0*/  LOP3.LUT P6, RZ, R8, 0x8000000, RZ, 0xc0, !PT ;  /* 0x0800000008ff7812 */ /* 0x000fe200078cc0ff */
[----:B--2---:R-:W-:Y:S02]  /*250c0*/  FMUL R66, R148, UR22 ;  /* 0x0000001694427c20 */ /* 0x004fe40008400000 */
[----:B------:R-:W2:Y:S01]  /*250d0*/  LDL.LU R148, [R1+0x2a0] ;  /* 0x0002a00001947983 */ /* 0x000ea20000300800 */
[----:B------:R-:W-:Y:S02]  /*250e0*/  FMUL R67, R152, UR22 ;  /* 0x0000001698437c20 */ /* 0x000fe40008400000 */
[----:B------:R-:W-:-:S03]  /*250f0*/  F2FP.SATFINITE.E4M3.F32.PACK_AB_MERGE_C R66, RZ, R66, RZ ;  /* 0x00000042ff42723e */ /* 0x000fc600048070ff */
[----:B------:R-:W-:Y:S02]  /*25100*/  F2FP.SATFINITE.E4M3.F32.PACK_AB_MERGE_C R71, RZ, R67, RZ ;  /* 0x00000043ff47723e */ /* 0x000fe400048070ff */
[----:B------:R-:W-:Y:S01]  /*25110*/  @!P1 STG.E.U8 desc[UR20][R6.64+0x11], R66 ;  /* 0x0000114206009986 */ /* 0x000fe2000c101114 */
[----:B------:R-:W-:-:S03]  /*25120*/  LOP3.LUT P1, RZ, R0, 0x800, RZ, 0xc0, !PT ;  /* 0x0000080000ff7812 */ /* 0x000fc6000782c0ff */
[----:B------:R-:W-:Y:S01]  /*25130*/  @!P6 STG.E.U8 desc[UR20][R68.64+0x18], R71 ;  /* 0x000018474400e986 */ /* 0x000fe2000c101114 */
[----:B------:R-:W-:-:S03]  /*25140*/  FMUL R67, R150, UR22 ;  /* 0x0000001696437c20 */ /* 0x000fc60008400000 */
[----:B------:R-:W2:Y:S02]  /*25150*/  LDL.LU R150, [R1+0x2a4] ;  /* 0x0002a40001967983 */ /* 0x000ea40000300800 */
[----:B------:R-:W-:-:S05]  /*25160*/  F2FP.SATFINITE.E4M3.F32.PACK_AB_MERGE_C R73, RZ, R67, RZ ;  /* 0x00000043ff49723e */ /* 0x000fca00048070ff */
[----:B------:R4:W-:Y:S01]  /*25170*/  @!P1 STG.E.U8 desc[UR20][R62.64+0x19], R73 ;  /* 0x000019493e009986 */ /* 0x0009e2000c101114 */
[----:B---3--:R-:W-:-:S03]  /*25180*/  FMUL R67, R149, UR22 ;  /* 0x0000001695437c20 */ /* 0x008fc60008400000 */
[----:B------:R-:W3:Y:S04]  /*25190*/  LDL.LU R149, [R1+0x2a8] ;  /* 0x0002a80001957983 */ /* 0x000ee80000300800 */
[----:B------:R-:W3:Y:S01]  /*251a0*/  LDL.LU R152, [R1+0x2ac] ;  /* 0x0002ac0001987983 */ /* 0x000ee20000300800 */
[----:B----4-:R-:W-:-:S03]  /*251b0*/  FMUL R63, R147, UR22 ;  /* 0x00000016933f7c20 */ /* 0x010fc60008400000 */
[----:B------:R-:W4:Y:S01]  /*251c0*/  LDL.LU R147, [R1+0x2b0] ;  /* 0x0002b00001937983 */ /* 0x000f220000300800 */
[----:B------:R-:W-:-:S13]  /*251d0*/  LOP3.LUT P4, RZ, R4, 0x100000, RZ, 0xc0, !PT ;  /* 0x0010000004ff7812 */ /* 0x000fda000788c0ff */
[----:B------:R-:W0:Y:S01]  /*251e0*/  @!P4 LDC.64 R6, c[0x0][0x5c0] ;  /* 0x00017000ff06cb82 */ /* 0x000e220000000a00 */
[----:B------:R-:W-:Y:S02]  /*251f0*/  LOP3.LUT P2, RZ, R4, 0x80000, RZ, 0xc0, !PT ;  /* 0x0008000004ff7812 */ /* 0x000fe4000784c0ff */
[----:B------:R-:W-:Y:S02]  /*25200*/  F2FP.SATFINITE.E4M3.F32.PACK_AB_MERGE_C R67, RZ, R67, RZ ;  /* 0x00000043ff43723e */ /* 0x000fe400048070ff */
[----:B0-----:R-:W-:-:S05]  /*25210*/  @!P4 IADD3 R6, P6, R115, R6, RZ ;  /* 0x000000067306c210 */ /* 0x001fca0007fde0ff */
[----:B------:R-:W-:-:S05]  /*25220*/  @!P4 IMAD.X R7, R130, 0x1, R7, P6 ;  /* 0x000000018207c824 */ /* 0x000fca00030e0607 */
[----:B------:R0:W-:Y:S02]  /*25230*/  @!P4 STG.E.U8 desc[UR20][R6.64+0x18], R67 ;  /* 0x000018430600c986 */ /* 0x0001e4000c101114 */
[----:B0-----:R-:W0:Y:S01]  /*25240*/  @!P2 LDC.64 R6, c[0x0][0x5c0] ;  /* 0x00017000ff06ab82 */ /* 0x001e220000000a00 */
[----:B------:R-:W-:Y:S02]  /*25250*/  F2FP.SATFINITE.E4M3.F32.PACK_AB_MERGE_C R71, RZ, R63, RZ ;  /* 0x0000003fff47723e */ /* 0x000fe400048070ff */
[C---:B------:R-:W-:Y:S01]  /*25260*/  LOP3.LUT P0, RZ, R8.reuse, 0x1000000, RZ, 0xc0, !PT ;  /* 0x0100000008ff7812 */ /* 0x040fe2000780c0ff */
[----:B------:R-:W-:Y:S01]  /*25270*/  FMUL R66, R151, UR22 ;  /* 0x0000001697427c20 */ /* 0x000fe20008400000 */
[----:B------:R-:W-:-:S04]  /*25280*/  LOP3.LUT P3, RZ, R8, 0x400000, RZ, 0xc0, !PT ;  /* 0x0040000008ff7812 */ /* 0x000fc8000786c0ff */
[----:B------:R-:W-:Y:S02]  /*25290*/  F2FP.SATFINITE.E4M3.F32.PACK_AB_MERGE_C R69, RZ, R66, RZ ;  /* 0x00000042ff45723e */ /* 0x000fe400048070ff */
[----:B0-----:R-:W-:-:S05]  /*252a0*/  @!P2 IADD3 R6, P6, R142, R6, RZ ;  /* 0x000000068e06a210 */ /* 0x001fca0007fde0ff */
[----:B------:R-:W-:-:S05]  /*252b0*/  @!P2 IMAD.X R7, R145, 0x1, R7, P6 ;  /* 0x000000019107a824 */ /* 0x000fca00030e0607 */
[----:B------:R0:W-:Y:S04]  /*252c0*/  @!P2 STG.E.U8 desc[UR20][R6.64+0x19], R69 ;  /* 0x000019450600a986 */ /* 0x0001e8000c101114 */
[----:B------:R-:W-:Y:S01]  /*252d0*/  @!P0 STG.E.U8 desc[UR20][R64.64+0x20], R71 ;  /* 0x0000204740008986 */ /* 0x000fe2000c101114 */
[----:B--2---:R-:W-:-:S03]  /*252e0*/  FMUL R63, R148, UR22 ;  /* 0x00000016943f7c20 */ /* 0x004fc60008400000 */
[----:B------:R-:W2:Y:S02]  /*252f0*/  LDL.LU R148, [R1+0x2b4] ;  /* 0x0002b40001947983 */ /* 0x000ea40000300800 */
[----:B------:R-:W-:Y:S02]  /*25300*/  F2FP.SATFINITE.E4M3.F32.PACK_AB_MERGE_C R67, RZ, R63, RZ ;  /* 0x0000003fff43723e */ /* 0x000fe400048070ff */
[----:B------:R-:W2:Y:S04]  /*25310*/  LDL.LU R151, [R1+0x2b8] ;  /* 0x0002b80001977983 */ /* 0x000ea80000300800 */
[----:B------:R1:W-:Y:S01]  /*25320*/  @!P3 STG.E.U8 desc[UR20][R56.64+0x21], R67 ;  /* 0x000021433800b986 */ /* 0x0003e2000c101114 */
[----:B------:R-:W-:-:S03]  /*25330*/  FMUL R63, R150, UR22 ;  /* 0x00000016963f7c20 */ /* 0x000fc60008400000 */
[----:B------:R-:W2:Y:S02]  /*25340*/  LDL.LU R150, [R1+0x2bc] ;  /* 0x0002bc0001967983 */ /* 0x000ea40000300800 */
[----:B0-----:R-:W-:Y:S01]  /*25350*/  F2FP.SATFINITE.E4M3.F32.PACK_AB_MERGE_C R69, RZ, R63, RZ ;  /* 0x0000003fff45723e */ /* 0x001fe200048070ff */
[----:B---3--:R-:W-:Y:S02]  /*25360*/  FMUL R63, R149, UR22 ;  /* 0x00000016953f7c20 */ /* 0x008fe40008400000 */
[----:B------:R-:W3:Y:S01]  /*25370*/  LDL.LU R149, [R1+0x2c0] ;  /* 0x0002c00001957983 */ /* 0x000ee20000300800 */
[----:B-1----:R-:W-:-:S05]  /*25380*/  FMUL R56, R152, UR22 ;  /* 0x0000001698387c20 */ /* 0x002fca0008400000 */
[----:B------:R-:W-:Y:S01]  /*25390*/  F2FP.SATFINITE.E4M3.F32.PACK_AB_MERGE_C R57, RZ, R56, RZ ;  /* 0x00000038ff39723e */ /* 0x000fe200048070ff */
[----:B----4-:R-:W-:Y:S02]  /*253a0*/  FMUL R56, R147, UR22 ;  /* 0x0000001693387c20 */ /* 0x010fe40008400000 */
[----:B------:R-:W4:Y:S01]  /*253b0*/  LDL.LU R147, [R1+0x2c4] ;  /* 0x0002c40001937983 */ /* 0x000f220000300800 */
[----:B------:R-:W-:-:S13]  /*253c0*/  LOP3.LUT P5, RZ, R4, 0x40000, RZ, 0xc0, !PT ;  /* 0x0004000004ff7812 */ /* 0x000fda00078ac0ff */
[----:B------:R-:W0:Y:S01]  /*253d0*/  @!P5 LDC.64 R6, c[0x0][0x5c0] ;  /* 0x00017000ff06db82 */ /* 0x000e220000000a00 */
[----:B------:R-:W-:-:S04]  /*253e0*/  LOP3.LUT P1, RZ, R8, 0x100000, RZ, 0xc0, !PT ;  /* 0x0010000008ff7812 */ /* 0x000fc8000782c0ff */
[----:B------:R-:W-:Y:S02]  /*253f0*/  P2R R62, PR, RZ, 0x2 ;  /* 0x00000002ff3e7803 */ /* 0x000fe40000000000 */
[----:B------:R-:W-:Y:S02]  /*25400*/  LOP3.LUT P1, RZ, R4, 0x20000, RZ, 0xc0, !PT ;  /* 0x0002000004ff7812 */ /* 0x000fe4000782c0ff */
[----:B0-----:R-:W-:-:S05]  /*25410*/  @!P5 IADD3 R6, P6, R129, R6, RZ ;  /* 0x000000068106d210 */ /* 0x001fca0007fde0ff */
[----:B------:R-:W-:-:S05]  /*25420*/  @!P5 IMAD.X R7, R141, 0x1, R7, P6 ;  /* 0x000000018d07d824 */ /* 0x000fca00030e0607 */
[----:B------:R0:W-:Y:S02]  /*25430*/  @!P5 STG.E.U8 desc[UR20][R6.64+0x20], R69 ;  /* 0x000020450600d986 */ /* 0x0001e4000c101114 */
[----:B0-----:R-:W0:Y:S01]  /*25440*/  @!P1 LDC.64 R6, c[0x0][0x5c0] ;  /* 0x00017000ff069b82 */ /* 0x001e220000000a00 */
[----:B------:R-:W-:Y:S02]  /*25450*/  F2FP.SATFINITE.E4M3.F32.PACK_AB_MERGE_C R63, RZ, R63, RZ ;  /* 0x0000003fff3f723e */ /* 0x000fe400048070ff */
[----:B------:R-:W-:Y:S02]  /*25460*/  F2FP.SATFINITE.E4M3.F32.PACK_AB_MERGE_C R65, RZ, R56, RZ ;  /* 0x00000038ff41723e */ /* 0x000fe400048070ff */
[----:B0-----:R-:W-:-:S05]  /*25470*/  @!P1 IADD3 R6, P6, R114, R6, RZ ;  /* 0x0000000672069210 */ /* 0x001fca0007fde0ff */
[----:B------:R-:W-:Y:S01]  /*25480*/  @!P1 IMAD.X R7, R128, 0x1, R7, P6 ;  /* 0x0000000180079824 */ /* 0x000fe200030e0607 */
[----:B------:R-:W-:-:S04]  /*25490*/  LOP3.LUT P6, RZ, R8, 0x200000, RZ, 0xc0, !PT ;  /* 0x0020000008ff7812 */ /* 0x000fc800078cc0ff */
[----:B------:R0:W-:Y:S01]  /*254a0*/  @!P1 STG.E.U8 desc[UR20][R6.64+0x21], R63 ;  /* 0x0000213f06009986 */ /* 0x0001e2000c101114 */
[----:B------:R-:W-:-:S08]  /*254b0*/  ISETP.NE.AND P1, PT, R62, RZ, PT ;  /* 0x000000ff3e00720c */ /* 0x000fd00003f25270 */
[----:B------:R-:W-:Y:S05]  /*254c0*/  @!P6 STG.E.U8 desc[UR20][R60.64+0x28], R57 ;  /* 0x000028393c00e986 */ /* 0x000fea000c101114 */
[----:B------:R1:W-:Y:S01]  /*254d0*/  @!P1 STG.E.U8 desc[UR20][R54.64+0x29], R65 ;  /* 0x0000294136009986 */ /* 0x0003e2000c101114 */
[----:B--2---:R-:W-:-:S03]  /*254e0*/  FMUL R56, R148, UR22 ;  /* 0x0000001694387c20 */ /* 0x004fc60008400000 */
[----:B------:R-:W2:Y:S04]  /*254f0*/  LDL.LU R148, [R1+0x2c8] ;  /* 0x0002c80001947983 */ /* 0x000ea80000300800 */
[----:B------:R-:W2:Y:S01]  /*25500*/  LDL.LU R152, [R1+0x2cc] ;  /* 0x0002cc0001987983 */ /* 0x000ea20000300800 */
[----:B0-----:R-:W-:Y:S01]  /*25510*/  F2FP.SATFINITE.E4M3.F32.PACK_AB_MERGE_C R63, RZ, R56, RZ ;  /* 0x00000038ff3f723e */ /* 0x001fe200048070ff */
[----:B------:R-:W-:Y:S01]  /*25520*/  FMUL R56, R151, UR22 ;  /* 0x0000001697387c20 */ /* 0x000fe20008400000 */
[----:B-1----:R-:W-:Y:S02]  /*25530*/  FMUL R54, R150, UR22 ;  /* 0x0000001696367c20 */ /* 0x002fe40008400000 */
[----:B------:R-:W2:Y:S03]  /*25540*/  LDL.LU R150, [R1+0x2d0] ;  /* 0x0002d00001967983 */ /* 0x000ea60000300800 */
[----:B------:R-:W-:Y:S01]  /*25550*/  F2FP.SATFINITE.E4M3.F32.PACK_AB_MERGE_C R57, RZ, R54, RZ ;  /* 0x00000036ff39723e */ /* 0x000fe200048070ff */
[----:B------:R-:W2:Y:S01]  /*25560*/  LDL.LU R151, [R1+0x2d4] ;  /* 0x0002d40001977983 */ /* 0x000ea20000300800 */
[----:B---3--:R-:W-:-:S05]  /*25570*/  FMUL R54, R149, UR22 ;  /* 0x0000001695367c20 */ /* 0x008fca0008400000 */
[----:B------:R-:W-:Y:S01]  /*25580*/  F2FP.SATFINITE.E4M3.F32.PACK_AB_MERGE_C R61, RZ, R54, RZ ;  /* 0x00000036ff3d723e */ /* 0x000fe200048070ff */
[----:B----4-:R-:W-:Y:S02]  /*25590*/  FMUL R54, R147, UR22 ;  /* 0x0000001693367c20 */ /* 0x010fe40008400000 */
[----:B------:R-:W3:Y:S01]  /*255a0*/  LDL.LU R147, [R1+0x2d8] ;  /* 0x0002d80001937983 */ /* 0x000ee20000300800 */
[C---:B------:R-:W-:Y:S02]  /*255b0*/  LOP3.LUT P4, RZ, R4.reuse, 0x10000, RZ, 0xc0, !PT ;  /* 0x0001000004ff7812 */ /* 0x040fe4000788c0ff */
[----:B------:R-:W-:Y:S01]  /*255c0*/  LOP3.LUT P2, RZ, R4, 0x8000, RZ, 0xc0, !PT ;  /* 0x0000800004ff7812 */ /* 0x000fe2000784c0ff */
[----:B------:R-:W4:Y:S10]  /*255d0*/  LDL.LU R149, [R1+0x2dc] ;  /* 0x0002dc0001957983 */ /* 0x000f340000300800 */
[----:B------:R-:W0:Y:S02]  /*255e0*/  @!P4 LDC.64 R6, c[0x0][0x5c0] ;  /* 0x00017000ff06cb82 */ /* 0x000e240000000a00 */
[----:B0-----:R-:W-:-:S05]  /*255f0*/  @!P4 IADD3 R6, P6, R113, R6, RZ ;  /* 0x000000067106c210 */ /* 0x001fca0007fde0ff */
[----:B------:R-:W-:-:S05]  /*25600*/  @!P4 IMAD.X R7, R127, 0x1, R7, P6 ;  /* 0x000000017f07c824 */ /* 0x000fca00030e0607 */
[----:B------:R0:W-:Y:S02]  /*25610*/  @!P4 STG.E.U8 desc[UR20][R6.64+0x28], R63 ;  /* 0x0000283f0600c986 */ /* 0x0001e4000c101114 */
[----:B0-----:R-:W0:Y:S01]  /*25620*/  @!P2 LDC.64 R6, c[0x0][0x5c0] ;  /* 0x00017000ff06ab82 */ /* 0x001e220000000a00 */
[----:B------:R-:W-:Y:S02]  /*25630*/  LOP3.LUT P3, RZ, R4, 0x4000, RZ, 0xc0, !PT ;  /* 0x0000400004ff7812 */ /* 0x000fe4000786c0ff */
[----:B------:R-:W-:Y:S02]  /*25640*/  F2FP.SATFINITE.E4M3.F32.PACK_AB_MERGE_C R55, RZ, R56, RZ ;  /* 0x00000038ff37723e */ /* 0x000fe400048070ff */
[----:B0-----:R-:W-:-:S05]  /*25650*/  @!P2 IADD3 R6, P6, R112, R6, RZ ;  /* 0x000000067006a210 */ /* 0x001fca0007fde0ff */
[----:B------:R-:W-:-:S05]  /*25660*/  @!P2 IMAD.X R7, R123, 0x1, R7, P6 ;  /* 0x000000017b07a824 */ /* 0x000fca00030e0607 */
[----:B------:R0:W-:Y:S02]  /*25670*/  @!P2 STG.E.U8 desc[UR20][R6.64+0x29], R55 ;  /* 0x000029370600a986 */ /* 0x0001e4000c101114 */
[----:B0-----:R-:W0:Y:S01]  /*25680*/  @!P3 LDC.64 R6, c[0x0][0x5c0] ;  /* 0x00017000ff06bb82 */ /* 0x001e220000000a00 */
[C---:B------:R-:W-:Y:S02]  /*25690*/  LOP3.LUT P1, RZ, R8.reuse, 0x4000, RZ, 0xc0, !PT ;  /* 0x0000400008ff7812 */ /* 0x040fe4000782c0ff */
[C---:B------:R-:W-:Y:S02]  /*256a0*/  LOP3.LUT P0, RZ, R8.reuse, 0x80000, RZ, 0xc0, !PT ;  /* 0x0008000008ff7812 */ /* 0x040fe4000780c0ff */
[----:B------:R-:W-:Y:S02]  /*256b0*/  LOP3.LUT P5, RZ, R8, 0x20000, RZ, 0xc0, !PT ;  /* 0x0002000008ff7812 */ /* 0x000fe400078ac0ff */
[----:B------:R-:W-:Y:S02]  /*256c0*/  P2R R60, PR, RZ, 0x2 ;  /* 0x00000002ff3c7803 */ /* 0x000fe40000000000 */
[----:B------:R-:W-:-:S02]  /*256d0*/  LOP3.LUT P1, RZ, R4, 0x2000, RZ, 0xc0, !PT ;  /* 0x0000200004ff7812 */ /* 0x000fc4000782c0ff */
[----:B------:R-:W-:-:S05]  /*256e0*/  F2FP.SATFINITE.E4M3.F32.PACK_AB_MERGE_C R55, RZ, R54, RZ ;  /* 0x00000036ff37723e */ /* 0x000fca00048070ff */
[----:B------:R-:W-:Y:S01]  /*256f0*/  @!P0 STG.E.U8 desc[UR20][R58.64+0x30], R57 ;  /* 0x000030393a008986 */ /* 0x000fe2000c101114 */
[----:B0-----:R-:W-:-:S03]  /*25700*/  @!P3 IADD3 R6, P6, R105, R6, RZ ;  /* 0x000000066906b210 */ /* 0x001fc60007fde0ff */
[----:B------:R-:W-:Y:S02]  /*25710*/  @!P5 STG.E.U8 desc[UR20][R48.64+0x31], R61 ;  /* 0x0000313d3000d986 */ /* 0x000fe4000c101114 */
[----:B------:R-:W-:-:S05]  /*25720*/  @!P3 IMAD.X R7, R122, 0x1, R7, P6 ;  /* 0x000000017a07b824 */ /* 0x000fca00030e0607 */
[----:B------:R0:W-:Y:S02]  /*25730*/  @!P3 STG.E.U8 desc[UR20][R6.64+0x30], R55 ;  /* 0x000030370600b986 */ /* 0x0001e4000c101114 */
[----:B0-----:R-:W0:Y:S01]  /*25740*/  @!P1 LDC.64 R6, c[0x0][0x5c0] ;  /* 0x00017000ff069b82 */ /* 0x001e220000000a00 */
[----:B--2---:R-:W-:Y:S02]  /*25750*/  FMUL R54, R148, UR22 ;  /* 0x0000001694367c20 */ /* 0x004fe40008400000 */
[----:B------:R-:W2:Y:S01]  /*25760*/  LDL.LU R148, [R1+0x2e0] ;  /* 0x0002e00001947983 */ /* 0x000ea20000300800 */
[----:B------:R-:W-:-:S05]  /*25770*/  FMUL R48, R152, UR22 ;  /* 0x0000001698307c20 */ /* 0x000fca0008400000 */
[----:B------:R-:W-:Y:S02]  /*25780*/  F2FP.SATFINITE.E4M3.F32.PACK_AB_MERGE_C R57, RZ, R48, RZ ;  /* 0x00000030ff39723e */ /* 0x000fe400048070ff */
[----:B0-----:R-:W-:Y:S02]  /*25790*/  @!P1 IADD3 R6, P6, R140, R6, RZ ;  /* 0x000000068c069210 */ /* 0x001fe40007fde0ff */
[----:B------:R-:W-:-:S03]  /*257a0*/  F2FP.SATFINITE.E4M3.F32.PACK_AB_MERGE_C R49, RZ, R54, RZ ;  /* 0x00000036ff31723e */ /* 0x000fc600048070ff */
[----:B------:R-:W-:-:S05]  /*257b0*/  @!P1 IMAD.X R7, R144, 0x1, R7, P6 ;  /* 0x0000000190079824 */ /* 0x000fca00030e0607 */
[----:B------:R0:W-:Y:S01]  /*257c0*/  @!P1 STG.E.U8 desc[UR20][R6.64+0x31], R49 ;  /* 0x0000313106009986 */ /* 0x0001e2000c101114 */
[----:B------:R-:W-:-:S03]  /*257d0*/  FMUL R48, R150, UR22 ;  /* 0x0000001696307c20 */ /* 0x000fc60008400000 */
[----:B------:R-:W2:Y:S02]  /*257e0*/  LDL.LU R150, [R1+0x2e4] ;  /* 0x0002e40001967983 */ /* 0x000ea40000300800 */
[----:B------:R-:W-:Y:S01]  /*257f0*/  F2FP.SATFINITE.E4M3.F32.PACK_AB_MERGE_C R55, RZ, R48, RZ ;  /* 0x00000030ff37723e */ /* 0x000fe200048070ff */
[----:B------:R-:W-:Y:S02]  /*25800*/  FMUL R48, R151, UR22 ;  /* 0x0000001697307c20 */ /* 0x000fe40008400000 */
[----:B------:R-:W2:Y:S03]  /*25810*/  LDL.LU R151, [R1+0x2e8] ;  /* 0x0002e80001977983 */ /* 0x000ea60000300800 */
[----:B0-----:R-:W-:Y:S01]  /*25820*/  F2FP.SATFINITE.E4M3.F32.PACK_AB_MERGE_C R49, RZ, R48, RZ ;  /* 0x00000030ff31723e */ /* 0x001fe200048070ff */
[----:B---3--:R-:W-:Y:S02]  /*25830*/  FMUL R48, R147, UR22 ;  /* 0x0000001693307c20 */ /* 0x008fe40008400000 */
[----:B------:R-:W3:Y:S01]  /*25840*/  LDL.LU R147, [R1+0x2ec] ;  /* 0x0002ec0001937983 */ /* 0x000ee20000300800 */
[----:B------:R-:W-:-:S02]  /*25850*/  LOP3.LUT P4, RZ, R4, 0x1000, RZ, 0xc0, !PT ;  /* 0x0000100004ff7812 */ /* 0x000fc4000788c0ff */
[----:B------:R-:W-:Y:S02]  /*25860*/  LOP3.LUT P6, RZ, R8, 0x10000, RZ, 0xc0, !PT ;  /* 0x0001000008ff7812 */ /* 0x000fe400078cc0ff */
[----:B------:R-:W-:-:S09]  /*25870*/  ISETP.NE.AND P1, PT, R60, RZ, PT ;  /* 0x000000ff3c00720c */ /* 0x000fd20003f25270 */
[----:B------:R-:W0:Y:S02]  /*25880*/  @!P4 LDC.64 R6, c[0x0][0x5c0] ;  /* 0x00017000ff06cb82 */ /* 0x000e240000000a00 */
[----:B------:R-:W-:Y:S04]  /*25890*/  @!P6 STG.E.U8 desc[UR20][R52.64+0x38], R57 ;  /* 0x000038393400e986 */ /* 0x000fe8000c101114 */
[----:B------:R4:W-:Y:S01]  /*258a0*/  @!P1 STG.E.U8 desc[UR20][R46.64+0x39], R55 ;  /* 0x000039372e009986 */ /* 0x0009e2000c101114 */
[----:B------:R-:W-:Y:S01]  /*258b0*/  LOP3.LUT P5, RZ, R4, 0x2, RZ, 0xc0, !PT ;  /* 0x0000000204ff7812 */ /* 0x000fe200078ac0ff */
[----:B----4-:R-:W-:Y:S02]  /*258c0*/  FMUL R46, R149, UR22 ;  /* 0x00000016952e7c20 */ /* 0x010fe40008400000 */
[----:B------:R-:W4:Y:S01]  /*258d0*/  LDL.LU R149, [R1+0x2f0] ;  /* 0x0002f00001957983 */ /* 0x000f220000300800 */
[----:B0-----:R-:W-:-:S05]  /*258e0*/  @!P4 IADD3 R6, P6, R121, R6, RZ ;  /* 0x000000067906c210 */ /* 0x001fca0007fde0ff */
[----:B------:R-:W-:-:S05]  /*258f0*/  @!P4 IMAD.X R7, R139, 0x1, R7, P6 ;  /* 0x000000018b07c824 */ /* 0x000fca00030e0607 */
[----:B------:R0:W-:Y:S02]  /*25900*/  @!P4 STG.E.U8 desc[UR20][R6.64+0x38], R49 ;  /* 0x000038310600c986 */ /* 0x0001e4000c101114 */
[----:B0-----:R-:W0:Y:S01]  /*25910*/  @!P5 LDC.64 R6, c[0x0][0x5c0] ;  /* 0x00017000ff06db82 */ /* 0x001e220000000a00 */
[----:B------:R-:W-:Y:S02]  /*25920*/  F2FP.SATFINITE.E4M3.F32.PACK_AB_MERGE_C R53, RZ, R46, RZ ;  /* 0x0000002eff35723e */ /* 0x000fe400048070ff */
[C---:B------:R-:W-:Y:S02]  /*25930*/  LOP3.LUT P2, RZ, R8.reuse, 0x2000, RZ, 0xc0, !PT ;  /* 0x0000200008ff7812 */ /* 0x040fe4000784c0ff */
[----:B------:R-:W-:Y:S02]  /*25940*/  LOP3.LUT P0, RZ, R8, 0x800, RZ, 0xc0, !PT ;  /* 0x0000080008ff7812 */ /* 0x000fe4000780c0ff */
[----:B------:R-:W-:Y:S02]  /*25950*/  F2FP.SATFINITE.E4M3.F32.PACK_AB_MERGE_C R47, RZ, R48, RZ ;  /* 0x00000030ff2f723e */ /* 0x000fe400048070ff */
[----:B0-----:R-:W-:-:S05]  /*25960*/  @!P5 IADD3 R6, P6, R108, R6, RZ ;  /* 0x000000066c06d210 */ /* 0x001fca0007fde0ff */
[----:B------:R-:W-:-:S05]  /*25970*/  @!P5 IMAD.X R7, R120, 0x1, R7, P6 ;  /* 0x000000017807d824 */ /* 0x000fca00030e0607 */
[----:B------:R0:W-:Y:S04]  /*25980*/  @!P5 STG.E.U8 desc[UR20][R6.64+0x39], R47 ;  /* 0x0000392f0600d986 */ /* 0x0001e8000c101114 */
[----:B------:R-:W-:Y:S01]  /*25990*/  @!P2 STG.E.U8 desc[UR20][R50.64+0x40], R53 ;  /* 0x000040353200a986 */ /* 0x000fe2000c101114 */
[----:B--2---:R-:W-:-:S03]  /*259a0*/  FMUL R46, R148, UR22 ;  /* 0x00000016942e7c20 */ /* 0x004fc60008400000 */
[----:B------:R-:W2:Y:S02]  /*259b0*/  LDL.LU R148, [R1+0x2f4] ;  /* 0x0002f40001947983 */ /* 0x000ea40000300800 */
[----:B------:R-:W-:-:S05]  /*259c0*/  F2FP.SATFINITE.E4M3.F32.PACK_AB_MERGE_C R49, RZ, R46, RZ ;  /* 0x0000002eff31723e */ /* 0x000fca00048070ff */
[----:B------:R3:W-:Y:S01]  /*259d0*/  @!P0 STG.E.U8 desc[UR20][R44.64+0x41], R49 ;  /* 0x000041312c008986 */ /* 0x0007e2000c101114 */
[----:B------:R-:W-:-:S03]  /*259e0*/  FMUL R46, R150, UR22 ;  /* 0x00000016962e7c20 */ /* 0x000fc60008400000 */
[----:B------:R-:W2:Y:S02]  /*259f0*/  LDL.LU R150, [R1+0x2f8] ;  /* 0x0002f80001967983 */ /* 0x000ea40000300800 */
[----:B0-----:R-:W-:Y:S01]  /*25a00*/  F2FP.SATFINITE.E4M3.F32.PACK_AB_MERGE_C R47, RZ, R46, RZ ;  /* 0x0000002eff2f723e */ /* 0x001fe200048070ff */
[----:B------:R-:W-:Y:S02]  /*25a10*/  FMUL R46, R151, UR22 ;  /* 0x00000016972e7c20 */ /* 0x000fe40008400000 */
[----:B------:R-:W2:Y:S01]  /*25a20*/  LDL.LU R151, [R1+0x2fc] ;  /* 0x0002fc0001977983 */ /* 0x000ea20000300800 */
[----:B---3--:R-:W-:-:S03]  /*25a30*/  FMUL R44, R147, UR22 ;  /* 0x00000016932c7c20 */ /* 0x008fc60008400000 */
[----:B------:R-:W3:Y:S01]  /*25a40*/  LDL.LU R147, [R1+0x300] ;  /* 0x0003000001937983 */ /* 0x000ee20000300800 */
[----:B------:R-:W-:-:S13]  /*25a50*/  LOP3.LUT P3, RZ, R4, 0x800, RZ, 0xc0, !PT ;  /* 0x0000080004ff7812 */ /* 0x000fda000786c0ff */
[----:B------:R-:W0:Y:S01]  /*25a60*/  @!P3 LDC.64 R6, c[0x0][0x5c0] ;  /* 0x00017000ff06bb82 */ /* 0x000e220000000a00 */
[----:B------:R-:W-:-:S04]  /*25a70*/  LOP3.LUT P4, RZ, R8, 0x400, RZ, 0xc0, !PT ;  /* 0x0000040008ff7812 */ /* 0x000fc8000788c0ff */
[----:B------:R-:W-:Y:S02]  /*25a80*/  P2R R52, PR, RZ, 0x10 ;  /* 0x00000010ff347803 */ /* 0x000fe40000000000 */
[----:B------:R-:W-:Y:S02]  /*25a90*/  LOP3.LUT P4, RZ, R4, 0x4, RZ, 0xc0, !PT ;  /* 0x0000000404ff7812 */ /* 0x000fe4000788c0ff */
[----:B------:R-:W-:Y:S01]  /*25aa0*/  F2FP.SATFINITE.E4M3.F32.PACK_AB_MERGE_C R49, RZ, R44, RZ ;  /* 0x0000002cff31723e */ /* 0x000fe200048070ff */
[----:B----4-:R-:W-:Y:S02]  /*25ab0*/  FMUL R44, R149, UR22 ;  /* 0x00000016952c7c20 */ /* 0x010fe40008400000 */
[----:B------:R-:W4:Y:S01]  /*25ac0*/  LDL.LU R149, [R1+0x304] ;  /* 0x0003040001957983 */ /* 0x000f220000300800 */
[----:B0-----:R-:W-:-:S05]  /*25ad0*/  @!P3 IADD3 R6, P6, R89, R6, RZ ;  /* 0x000000065906b210 */ /* 0x001fca0007fde0ff */
[----:B------:R-:W-:-:S05]  /*25ae0*/  @!P3 IMAD.X R7, R117, 0x1, R7, P6 ;  /* 0x000000017507b824 */ /* 0x000fca00030e0607 */
[----:B------:R0:W-:Y:S02]  /*25af0*/  @!P3 STG.E.U8 desc[UR20][R6.64+0x40], R47 ;  /* 0x0000402f0600b986 */ /* 0x0001e4000c101114 */
[----:B0-----:R-:W0:Y:S01]  /*25b00*/  @!P4 LDC.64 R6, c[0x0][0x5c0] ;  /* 0x00017000ff06cb82 */ /* 0x001e220000000a00 */
[----:B------:R-:W-:Y:S02]  /*25b10*/  F2FP.SATFINITE.E4M3.F32.PACK_AB_MERGE_C R47, RZ, R44, RZ ;  /* 0x0000002cff2f723e */ /* 0x000fe400048070ff */
[----:B------:R-:W-:Y:S02]  /*25b20*/  LOP3.LUT P1, RZ, R8, 0x200, RZ, 0xc0, !PT ;  /* 0x0000020008ff7812 */ /* 0x000fe4000782c0ff */
[----:B------:R-:W-:Y:S02]  /*25b30*/  F2FP.SATFINITE.E4M3.F32.PACK_AB_MERGE_C R45, RZ, R46, RZ ;  /* 0x0000002eff2d723e */ /* 0x000fe400048070ff */
[----:B0-----:R-:W-:-:S05]  /*25b40*/  @!P4 IADD3 R6, P6, R109, R6, RZ ;  /* 0x000000066d06c210 */ /* 0x001fca0007fde0ff */
[----:B------:R-:W-:Y:S01]  /*25b50*/  @!P4 IMAD.X R7, R116, 0x1, R7, P6 ;  /* 0x000000017407c824 */ /* 0x000fe200030e0607 */
[----:B------:R-:W-:Y:S02]  /*25b60*/  LOP3.LUT P6, RZ, R4, 0x4, RZ, 0xc0, !PT ;  /* 0x0000000404ff7812 */ /* 0x000fe400078cc0ff */
[----:B------:R-:W-:-:S11]  /*25b70*/  ISETP.NE.AND P4, PT, R52, RZ, PT ;  /* 0x000000ff3400720c */ /* 0x000fd60003f85270 */
[----:B------:R-:W-:Y:S04]  /*25b80*/  @!P6 STG.E.U8 desc[UR20][R6.64+0x41], R45 ;  /* 0x0000412d0600e986 */ /* 0x000fe8000c101114 */
[----:B------:R0:W-:Y:S04]  /*25b90*/  @!P4 STG.E.U8 desc[UR20][R42.64+0x48], R49 ;  /* 0x000048312a00c986 */ /* 0x0001e8000c101114 */
[----:B------:R1:W-:Y:S01]  /*25ba0*/  @!P1 STG.E.U8 desc[UR20][R40.64+0x49], R47 ;  /* 0x0000492f28009986 */ /* 0x0003e2000c101114 */
[----:B--2---:R-:W-:-:S03]  /*25bb0*/  FMUL R44, R148, UR22 ;  /* 0x00000016942c7c20 */ /* 0x004fc60008400000 */
[----:B------:R-:W2:Y:S04]  /*25bc0*/  LDL.LU R148, [R1+0x308] ;  /* 0x0003080001947983 */ /* 0x000ea80000300800 */
[----:B------:R-:W2:Y:S01]  /*25bd0*/  LDL.LU R152, [R1+0x30c] ;  /* 0x00030c0001987983 */ /* 0x000ea20000300800 */
[----:B0-----:R-:W-:-:S03]  /*25be0*/  FMUL R42, R150, UR22 ;  /* 0x00000016962a7c20 */ /* 0x001fc60008400000 */
[----:B------:R-:W2:Y:S01]  /*25bf0*/  LDL.LU R150, [R1+0x310] ;  /* 0x0003100001967983 */ /* 0x000ea20000300800 */
[----:B-1----:R-:W-:-:S05]  /*25c00*/  FMUL R40, R151, UR22 ;  /* 0x0000001697287c20 */ /* 0x002fca0008400000 */
[----:B------:R-:W-:Y:S01]  /*25c10*/  F2FP.SATFINITE.E4M3.F32.PACK_AB_MERGE_C R43, RZ, R40, RZ ;  /* 0x00000028ff2b723e */ /* 0x000fe200048070ff */
[----:B---3--:R-:W-:Y:S02]  /*25c20*/  FMUL R40, R147, UR22 ;  /* 0x0000001693287c20 */ /* 0x008fe40008400000 */
[----:B------:R-:W3:Y:S01]  /*25c30*/  LDL.LU R147, [R1+0x314] ;  /* 0x0003140001937983 */ /* 0x000ee20000300800 */
[----:B------:R-:W-:-:S13]  /*25c40*/  LOP3.LUT P5, RZ, R4, 0x400, RZ, 0xc0, !PT ;  /* 0x0000040004ff7812 */ /* 0x000fda00078ac0ff */
[----:B------:R-:W0:Y:S01]  /*25c50*/  @!P5 LDC.64 R6, c[0x0][0x5c0] ;  /* 0x00017000ff06db82 */ /* 0x000e220000000a00 */
[----:B------:R-:W-:-:S04]  /*25c60*/  LOP3.LUT P2, RZ, R8, 0x100, RZ, 0xc0, !PT ;  /* 0x0000010008ff7812 */ /* 0x000fc8000784c0ff */
[----:B------:R-:W-:Y:S02]  /*25c70*/  P2R R48, PR, RZ, 0x4 ;  /* 0x00000004ff307803 */ /* 0x000fe40000000000 */
[----:B------:R-:W-:Y:S02]  /*25c80*/  LOP3.LUT P2, RZ, R4, 0x200, RZ, 0xc0, !PT ;  /* 0x0000020004ff7812 */ /* 0x000fe4000784c0ff */
[----:B------:R-:W-:Y:S02]  /*25c90*/  F2FP.SATFINITE.E4M3.F32.PACK_AB_MERGE_C R45, RZ, R44, RZ ;  /* 0x0000002cff2d723e */ /* 0x000fe400048070ff */
[----:B0-----:R-:W-:-:S05]  /*25ca0*/  @!P5 IADD3 R6, P6, R106, R6, RZ ;  /* 0x000000066a06d210 */ /* 0x001fca0007fde0ff */
[----:B------:R-:W-:-:S05]  /*25cb0*/  @!P5 IMAD.X R7, R107, 0x1, R7, P6 ;  /* 0x000000016b07d824 */ /* 0x000fca00030e0607 */
[----:B------:R0:W-:Y:S02]  /*25cc0*/  @!P5 STG.E.U8 desc[UR20][R6.64+0x48], R45 ;  /* 0x0000482d0600d986 */ /* 0x0001e4000c101114 */
[----:B0-----:R-:W0:Y:S01]  /*25cd0*/  @!P2 LDC.64 R6, c[0x0][0x5c0] ;  /* 0x00017000ff06ab82 */ /* 0x001e220000000a00 */
[----:B------:R-:W-:Y:S01]  /*25ce0*/  F2FP.SATFINITE.E4M3.F32.PACK_AB_MERGE_C R45, RZ, R40, RZ ;  /* 0x00000028ff2d723e */ /* 0x000fe200048070ff */
[----:B----4-:R-:W-:Y:S02]  /*25cf0*/  FMUL R40, R149, UR22 ;  /* 0x0000001695287c20 */ /* 0x010fe40008400000 */
[----:B------:R-:W4:Y:S01]  /*25d00*/  LDL.LU R149, [R1+0x318] ;  /* 0x0003180001957983 */ /* 0x000f220000300800 */
[----:B------:R-:W-:Y:S02]  /*25d10*/  LOP3.LUT P3, RZ, R4, 0x100, RZ, 0xc0, !PT ;  /* 0x0000010004ff7812 */ /* 0x000fe4000786c0ff */
[----:B------:R-:W-:Y:S01]  /*25d20*/  F2FP.SATFINITE.E4M3.F32.PACK_AB_MERGE_C R41, RZ, R42, RZ ;  /* 0x0000002aff29723e */ /* 0x000fe200048070ff */
[----:B------:R-:W4:Y:S01]  /*25d30*/  LDL.LU R151, [R1+0x31c] ;  /* 0x00031c0001977983 */ /* 0x000f220000300800 */
[----:B0-----:R-:W-:-:S05]  /*25d40*/  @!P2 IADD3 R6, P6, R138, R6, RZ ;  /* 0x000000068a06a210 */ /* 0x001fca0007fde0ff */
[----:B------:R-:W-:Y:S01]  /*25d50*/  @!P2 IMAD.X R7, R143, 0x1, R7, P6 ;  /* 0x000000018f07a824 */ /* 0x000fe200030e0607 */
[----:B------:R-:W-:Y:S02]  /*25d60*/  LOP3.LUT P6, RZ, R4, 0x200, RZ, 0xc0, !PT ;  /* 0x0000020004ff7812 */ /* 0x000fe400078cc0ff */
[----:B------:R-:W-:-:S11]  /*25d70*/  ISETP.NE.AND P2, PT, R48, RZ, PT ;  /* 0x000000ff3000720c */ /* 0x000fd60003f45270 */
[----:B------:R0:W-:Y:S04]  /*25d80*/  @!P6 STG.E.U8 desc[UR20][R6.64+0x49], R41 ;  /* 0x000049290600e986 */ /* 0x0001e8000c101114 */
[----:B------:R2:W-:Y:S01]  /*25d90*/  @!P2 STG.E.U8 desc[UR20][R38.64+0x50], R43 ;  /* 0x0000502b2600a986 */ /* 0x0005e2000c101114 */
[----:B0-----:R-:W0:Y:S01]  /*25da0*/  @!P3 LDC.64 R6, c[0x0][0x5c0] ;  /* 0x00017000ff06bb82 */ /* 0x001e220000000a00 */
[----:B------:R-:W-:Y:S02]  /*25db0*/  LOP3.LUT P0, RZ, R8, 0x80, RZ, 0xc0, !PT ;  /* 0x0000008008ff7812 */ /* 0x000fe4000780c0ff */
[----:B------:R-:W-:-:S11]  /*25dc0*/  F2FP.SATFINITE.E4M3.F32.PACK_AB_MERGE_C R41, RZ, R40, RZ ;  /* 0x00000028ff29723e */ /* 0x000fd600048070ff */
[----:B------:R1:W-:Y:S01]  /*25dd0*/  @!P0 STG.E.U8 desc[UR20][R36.64+0x51], R45 ;  /* 0x0000512d24008986 */ /* 0x0003e2000c101114 */
[----:B0-----:R-:W-:Y:S01]  /*25de0*/  @!P3 IADD3 R6, P6, R102, R6, RZ ;  /* 0x000000066606b210 */ /* 0x001fe20007fde0ff */
[----:B--2---:R-:W-:Y:S02]  /*25df0*/  FMUL R38, R148, UR22 ;  /* 0x0000001694267c20 */ /* 0x004fe40008400000 */
[----:B------:R-:W2:Y:S01]  /*25e00*/  LDL.LU R148, [R1+0x320] ;  /* 0x0003200001947983 */ /* 0x000ea20000300800 */
[----:B-1----:R-:W-:Y:S01]  /*25e10*/  FMUL R36, R152, UR22 ;  /* 0x0000001698247c20 */ /* 0x002fe20008400000 */
[----:B------:R-:W-:-:S04]  /*25e20*/  @!P3 IMAD.X R7, R103, 0x1, R7, P6 ;  /* 0x000000016707b824 */ /* 0x000fc800030e0607 */
[----:B------:R-:W-:Y:S01]  /*25e30*/  F2FP.SATFINITE.E4M3.F32.PACK_AB_MERGE_C R39, RZ, R36, RZ ;  /* 0x00000024ff27723e */ /* 0x000fe200048070ff */
[----:B------:R0:W-:Y:S01]  /*25e40*/  @!P3 STG.E.U8 desc[UR20][R6.64+0x50], R41 ;  /* 0x000050290600b986 */ /* 0x0001e2000c101114 */
[----:B------:R-:W-:-:S03]  /*25e50*/  FMUL R36, R150, UR22 ;  /* 0x0000001696247c20 */ /* 0x000fc60008400000 */
[----:B------:R-:W2:Y:S02]  /*25e60*/  LDL.LU R150, [R1+0x324] ;  /* 0x0003240001967983 */ /* 0x000ea40000300800 */
[----:B0-----:R-:W-:Y:S01]  /*25e70*/  F2FP.SATFINITE.E4M3.F32.PACK_AB_MERGE_C R41, RZ, R36, RZ ;  /* 0x00000024ff29723e */ /* 0x001fe200048070ff */
[----:B---3--:R-:W-:Y:S02]  /*25e80*/  FMUL R36, R147, UR22 ;  /* 0x0000001693247c20 */ /* 0x008fe40008400000 */
[----:B------:R-:W3:Y:S01]  /*25e90*/  LDL.LU R147, [R1+0x328] ;  /* 0x0003280001937983 */ /* 0x000ee20000300800 */
[----:B------:R-:W-:-:S03]  /*25ea0*/  LOP3.LUT P4, RZ, R4, 0x8, RZ, 0xc0, !PT ;  /* 0x0000000804ff7812 */ /* 0x000fc6000788c0ff */
[----:B------:R-:W3:Y:S10]  /*25eb0*/  LDL.LU R152, [R1+0x32c] ;  /* 0x00032c0001987983 */ /* 0x000ef40000300800 */
[----:B------:R-:W0:Y:S01]  /*25ec0*/  @!P4 LDC.64 R6, c[0x0][0x5c0] ;  /* 0x00017000ff06cb82 */ /* 0x000e220000000a00 */
[----:B------:R-:W-:-:S02]  /*25ed0*/  LOP3.LUT P1, RZ, R4, 0x80, RZ, 0xc0, !PT ;  /* 0x0000008004ff7812 */ /* 0x000fc4000782c0ff */
[----:B------:R-:W-:Y:S02]  /*25ee0*/  F2FP.SATFINITE.E4M3.F32.PACK_AB_MERGE_C R37, RZ, R38, RZ ;  /* 0x00000026ff25723e */ /* 0x000fe400048070ff */
[----:B0-----:R-:W-:-:S05]  /*25ef0*/  @!P4 IADD3 R6, P6, R93, R6, RZ ;  /* 0x000000065d06c210 */ /* 0x001fca0007fde0ff */
[----:B------:R-:W-:-:S05]  /*25f00*/  @!P4 IMAD.X R7, R95, 0x1, R7, P6 ;  /* 0x000000015f07c824 */ /* 0x000fca00030e0607 */
[----:B------:R0:W-:Y:S01]  /*25f10*/  @!P4 STG.E.U8 desc[UR20][R6.64+0x51], R37 ;  /* 0x000051250600c986 */ /* 0x0001e2000c101114 */
[----:B------:R-:W-:Y:S01]  /*25f20*/  LOP3.LUT P6, RZ, R8, 0x40, RZ, 0xc0, !PT ;  /* 0x0000004008ff7812 */ /* 0x000fe200078cc0ff */
[----:B0-----:R-:W0:-:S12]  /*25f30*/  @!P1 LDC.64 R6, c[0x0][0x5c0] ;  /* 0x00017000ff069b82 */ /* 0x001e180000000a00 */
[----:B------:R4:W-:Y:S01]  /*25f40*/  @!P6 STG.E.U8 desc[UR20][R34.64+0x58], R39 ;  /* 0x000058272200e986 */ /* 0x0009e2000c101114 */
[----:B------:R-:W-:Y:S01]  /*25f50*/  LOP3.LUT P5, RZ, R8, 0x20, RZ, 0xc0, !PT ;  /* 0x0000002008ff7812 */ /* 0x000fe200078ac0ff */
[----:B----4-:R-:W-:Y:S02]  /*25f60*/  FMUL R34, R149, UR22 ;  /* 0x0000001695227c20 */ /* 0x010fe40008400000 */
[----:B------:R-:W4:Y:S01]  /*25f70*/  LDL.LU R149, [R1+0x330] ;  /* 0x0003300001957983 */ /* 0x000f220000300800 */
[----:B------:R-:W-:Y:S02]  /*25f80*/  LOP3.LUT P2, RZ, R4, 0x10, RZ, 0xc0, !PT ;  /* 0x0000001004ff7812 */ /* 0x000fe4000784c0ff */
[----:B0-----:R-:W-:-:S05]  /*25f90*/  @!P1 IADD3 R6, P6, R91, R6, RZ ;  /* 0x000000065b069210 */ /* 0x001fca0007fde0ff */
[----:B------:R-:W-:Y:S01]  /*25fa0*/  @!P1 IMAD.X R7, R94, 0x1, R7, P6 ;  /* 0x000000015e079824 */ /* 0x000fe200030e0607 */
[----:B------:R-:W-:Y:S02]  /*25fb0*/  LOP3.LUT P6, RZ, R4, 0x80, RZ, 0xc0, !PT ;  /* 0x0000008004ff7812 */ /* 0x000fe400078cc0ff */
[----:B------:R-:W-:Y:S01]  /*25fc0*/  F2FP.SATFINITE.E4M3.F32.PACK_AB_MERGE_C R37, RZ, R36, RZ ;  /* 0x00000024ff25723e */ /* 0x000fe200048070ff */
[----:B------:R0:W-:Y:S10]  /*25fd0*/  @!P5 STG.E.U8 desc[UR20][R32.64+0x59], R41 ;  /* 0x000059292000d986 */ /* 0x0001f4000c101114 */
[----:B------:R1:W-:Y:S01]  /*25fe0*/  @!P6 STG.E.U8 desc[UR20][R6.64+0x58], R37 ;  /* 0x000058250600e986 */ /* 0x0003e2000c101114 */
[----:B0-----:R-:W-:-:S05]  /*25ff0*/  FMUL R32, R151, UR22 ;  /* 0x0000001697207c20 */ /* 0x001fca0008400000 */
[----:B------:R-:W-:Y:S01]  /*26000*/  F2FP.SATFINITE.E4M3.F32.PACK_AB_MERGE_C R35, RZ, R32, RZ ;  /* 0x00000020ff23723e */ /* 0x000fe200048070ff */
[----:B-1----:R-:W0:Y:S01]  /*26010*/  @!P2 LDC.64 R6, c[0x0][0x5c0] ;  /* 0x00017000ff06ab82 */ /* 0x002e220000000a00 */
[----:B------:R-:W-:Y:S02]  /*26020*/  F2FP.SATFINITE.E4M3.F32.PACK_AB_MERGE_C R33, RZ, R34, RZ ;  /* 0x00000022ff21723e */ /* 0x000fe400048070ff */
[----:B0-----:R-:W-:Y:S01]  /*26030*/  @!P2 IADD3 R6, P6, R88, R6, RZ ;  /* 0x000000065806a210 */ /* 0x001fe20007fde0ff */
[----:B--2---:R-:W-:Y:S02]  /*26040*/  FMUL R32, R148, UR22 ;  /* 0x0000001694207c20 */ /* 0x004fe40008400000 */
[----:B------:R-:W2:Y:S04]  /*26050*/  LDL.LU R148, [R1+0x334] ;  /* 0x0003340001947983 */ /* 0x000ea80000300800 */
[----:B------:R-:W2:Y:S01]  /*26060*/  LDL.LU R151, [R1+0x338] ;  /* 0x0003380001977983 */ /* 0x000ea20000300800 */
[----:B------:R-:W-:Y:S01]  /*26070*/  F2FP.SATFINITE.E4M3.F32.PACK_AB_MERGE_C R37, RZ, R32, RZ ;  /* 0x00000020ff25723e */ /* 0x000fe200048070ff */
[----:B------:R-:W-:-:S05]  /*26080*/  @!P2 IMAD.X R7, R87, 0x1, R7, P6 ;  /* 0x000000015707a824 */ /* 0x000fca00030e0607 */
[----:B------:R3:W-:Y:S01]  /*26090*/  @!P2 STG.E.U8 desc[UR20][R6.64+0x59], R33 ;  /* 0x000059210600a986 */ /* 0x0007e2000c101114 */
[----:B------:R-:W-:-:S03]  /*260a0*/  FMUL R32, R150, UR22 ;  /* 0x0000001696207c20 */ /* 0x000fc60008400000 */
[----:B------:R-:W2:Y:S01]  /*260b0*/  LDL.LU R150, [R1+0x33c] ;  /* 0x00033c0001967983 */ /* 0x000ea20000300800 */
[----:B---3--:R-:W-:-:S03]  /*260c0*/  FMUL R6, R147, UR22 ;  /* 0x0000001693067c20 */ /* 0x008fc60008400000 */
[----:B------:R-:W3:Y:S01]  /*260d0*/  LDL.LU R147, [R1+0x340] ;  /* 0x0003400001937983 */ /* 0x000ee20000300800 */
[C---:B------:R-:W-:Y:S02]  /*260e0*/  LOP3.LUT P0, RZ, R4.reuse, 0x40, RZ, 0xc0, !PT ;  /* 0x0000004004ff7812 */ /* 0x040fe4000780c0ff */
[----:B------:R-:W-:Y:S02]  /*260f0*/  LOP3.LUT P4, RZ, R4, 0x20, RZ, 0xc0, !PT ;  /* 0x0000002004ff7812 */ /* 0x000fe4000788c0ff */
[----:B------:R-:W-:-:S09]  /*26100*/  F2FP.SATFINITE.E4M3.F32.PACK_AB_MERGE_C R7, RZ, R32, RZ ;  /* 0x00000020ff07723e */ /* 0x000fd200048070ff */
[----:B------:R-:W0:Y:S01]  /*26110*/  @!P0 LDC.64 R38, c[0x0][0x5c0] ;  /* 0x00017000ff268b82 */ /* 0x000e220000000a00 */
[----:B------:R-:W-:-:S07]  /*26120*/  LOP3.LUT P6, RZ, R8, 0x10, RZ, 0xc0, !PT ;  /* 0x0000001008ff7812 */ /* 0x000fce00078cc0ff */
[----:B------:R-:W1:Y:S01]  /*26130*/  @!P4 LDC.64 R32, c[0x0][0x5c0] ;  /* 0x00017000ff20cb82 */ /* 0x000e620000000a00 */
[----:B------:R-:W-:-:S05]  /*26140*/  LOP3.LUT P3, RZ, R8, 0x8, RZ, 0xc0, !PT ;  /* 0x0000000808ff7812 */ /* 0x000fca000786c0ff */
[----:B------:R-:W-:Y:S01]  /*26150*/  @!P6 STG.E.U8 desc[UR20][R26.64+0x60], R35 ;  /* 0x000060231a00e986 */ /* 0x000fe2000c101114 */
[----:B------:R-:W-:Y:S02]  /*26160*/  LOP3.LUT P5, RZ, R8, 0x4, RZ, 0xc0, !PT ;  /* 0x0000000408ff7812 */ /* 0x000fe400078ac0ff */
[----:B0-----:R-:W-:-:S05]  /*26170*/  @!P0 IADD3 R86, P6, R86, R38, RZ ;  /* 0x0000002656568210 */ /* 0x001fca0007fde0ff */
[----:B------:R0:W-:Y:S01]  /*26180*/  @!P3 STG.E.U8 desc[UR20][R22.64+0x61], R37 ;  /* 0x000061251600b986 */ /* 0x0001e2000c101114 */
[----:B------:R-:W-:Y:S01]  /*26190*/  @!P0 IMAD.X R87, R85, 0x1, R39, P6 ;  /* 0x0000000155578824 */ /* 0x000fe200030e0627 */
[----:B-1----:R-:W-:Y:S02]  /*261a0*/  @!P4 IADD3 R84, P6, R84, R32, RZ ;  /* 0x000000205454c210 */ /* 0x002fe40007fde0ff */
[----:B0-----:R-:W-:Y:S01]  /*261b0*/  F2FP.SATFINITE.E4M3.F32.PACK_AB_MERGE_C R23, RZ, R6, RZ ;  /* 0x00000006ff17723e */ /* 0x001fe200048070ff */
[----:B------:R-:W-:Y:S02]  /*261c0*/  FMUL R6, R152, UR22 ;  /* 0x0000001698067c20 */ /* 0x000fe40008400000 */
[----:B------:R-:W-:Y:S01]  /*261d0*/  @!P4 IMAD.X R85, R83, 0x1, R33, P6 ;  /* 0x000000015355c824 */ /* 0x000fe200030e0621 */
[----:B------:R0:W-:Y:S02]  /*261e0*/  @!P0 STG.E.U8 desc[UR20][R86.64+0x60], R7 ;  /* 0x0000600756008986 */ /* 0x0001e4000c101114 */
[----:B------:R-:W-:-:S02]  /*261f0*/  F2FP.SATFINITE.E4M3.F32.PACK_AB_MERGE_C R27, RZ, R6, RZ ;  /* 0x00000006ff1b723e */ /* 0x000fc400048070ff */
[----:B------:R1:W-:Y:S04]  /*26200*/  @!P4 STG.E.U8 desc[UR20][R84.64+0x61], R23 ;  /* 0x000061175400c986 */ /* 0x0003e8000c101114 */
[----:B------:R-:W-:Y:S01]  /*26210*/  @!P5 STG.E.U8 desc[UR20][R20.64+0x68], R27 ;  /* 0x0000681b1400d986 */ /* 0x000fe2000c101114 */
[----:B------:R-:W-:Y:S02]  /*26220*/  LOP3.LUT P5, RZ, R0, 0x40, RZ, 0xc0, !PT ;  /* 0x0000004000ff7812 */ /* 0x000fe400078ac0ff */
[----:B------:R-:W-:Y:S01]  /*26230*/  LOP3.LUT P6, RZ, R8, 0x2, RZ, 0xc0, !PT ;  /* 0x0000000208ff7812 */ /* 0x000fe200078cc0ff */
[----:B------:R-:W3:Y:S10]  /*26240*/  LDL.LU R152, [R1+0x344] ;  /* 0x0003440001987983 */ /* 0x000ef40000300800 */
[----:B------:R-:W1:Y:S01]  /*26250*/  @!P5 LDC.64 R32, c[0x0][0x5c0] ;  /* 0x00017000ff20db82 */ /* 0x000e620000000a00 */
[----:B----4-:R-:W-:Y:S01]  /*26260*/  FMUL R6, R149, UR22 ;  /* 0x0000001695067c20 */ /* 0x010fe20008400000 */
[----:B------:R-:W-:Y:S01]  /*26270*/  LOP3.LUT P4, RZ, R0, 0x80, RZ, 0xc0, !PT ;  /* 0x0000008000ff7812 */ /* 0x000fe2000788c0ff */
[----:B------:R-:W4:Y:S03]  /*26280*/  LDL.LU R149, [R1+0x348] ;  /* 0x0003480001957983 */ /* 0x000f260000300800 */
[----:B0-----:R-:W-:-:S05]  /*26290*/  F2FP.SATFINITE.E4M3.F32.PACK_AB_MERGE_C R7, RZ, R6, RZ ;  /* 0x00000006ff07723e */ /* 0x001fca00048070ff */
[----:B------:R0:W-:Y:S01]  /*262a0*/  @!P6 STG.E.U8 desc[UR20][R18.64+0x69], R7 ;  /* 0x000069071200e986 */ /* 0x0001e2000c101114 */
[----:B-1----:R-:W-:-:S05]  /*262b0*/  @!P5 IADD3 R82, P6, R82, R32, RZ ;  /* 0x000000205252d210 */ /* 0x002fca0007fde0ff */
[----:B------:R-:W-:Y:S02]  /*262c0*/  @!P5 IMAD.X R83, R81, 0x1, R33, P6 ;  /* 0x000000015153d824 */ /* 0x000fe400030e0621 */
[----:B------:R-:W1:Y:S01]  /*262d0*/  @!P4 LDC.64 R32, c[0x0][0x5c0] ;  /* 0x00017000ff20cb82 */ /* 0x000e620000000a00 */
[----:B------:R-:W-:Y:S01]  /*262e0*/  LOP3.LUT P6, RZ, R4, 0x20000000, RZ, 0xc0, !PT ;  /* 0x2000000004ff7812 */ /* 0x000fe200078cc0ff */
[----:B--2---:R-:W-:Y:S02]  /*262f0*/  FMUL R6, R148, UR22 ;  /* 0x0000001694067c20 */ /* 0x004fe40008400000 */
[----:B------:R-:W2:Y:S03]  /*26300*/  LDL.LU R148, [R1+0x34c] ;  /* 0x00034c0001947983 */ /* 0x000ea60000300800 */
[----:B------:R-:W-:Y:S01]  /*26310*/  F2FP.SATFINITE.E4M3.F32.PACK_AB_MERGE_C R23, RZ, R6, RZ ;  /* 0x00000006ff17723e */ /* 0x000fe200048070ff */
[----:B------:R-:W-:-:S02]  /*26320*/  FMUL R6, R151, UR22 ;  /* 0x0000001697067c20 */ /* 0x000fc40008400000 */
[----:B------:R-:W2:Y:S04]  /*26330*/  LDL.LU R151, [R1+0x350] ;  /* 0x0003500001977983 */ /* 0x000ea80000300800 */
[----:B------:R3:W-:Y:S01]  /*26340*/  @!P5 STG.E.U8 desc[UR20][R82.64+0x68], R23 ;  /* 0x000068175200d986 */ /* 0x0007e2000c101114 */
[----:B-1----:R-:W-:Y:S02]  /*26350*/  @!P4 IADD3 R80, P5, R80, R32, RZ ;  /* 0x000000205050c210 */ /* 0x002fe40007fbe0ff */
[----:B0-----:R-:W-:-:S03]  /*26360*/  F2FP.SATFINITE.E4M3.F32.PACK_AB_MERGE_C R7, RZ, R6, RZ ;  /* 0x00000006ff07723e */ /* 0x001fc600048070ff */
[----:B------:R-:W-:Y:S01]  /*26370*/  @!P4 IMAD.X R81, R79, 0x1, R33, P5 ;  /* 0x000000014f51c824 */ /* 0x000fe200028e0621 */
[----:B------:R-:W-:-:S04]  /*26380*/  LOP3.LUT P5, RZ, R4, 0x40000000, RZ, 0xc0, !PT ;  /* 0x4000000004ff7812 */ /* 0x000fc800078ac0ff */
[----:B------:R0:W-:Y:S01]  /*26390*/  @!P4 STG.E.U8 desc[UR20][R80.64+0x69], R7 ;  /* 0x000069075000c986 */ /* 0x0001e2000c101114 */
[----:B------:R-:W-:Y:S01]  /*263a0*/  LOP3.LUT P4, RZ, R4, 0x80000000, RZ, 0xc0, !PT ;  /* 0x8000000004ff7812 */ /* 0x000fe2000788c0ff */
[----:B------:R-:W-:-:S05]  /*263b0*/  FMUL R4, R150, UR22 ;  /* 0x0000001696047c20 */ /* 0x000fca0008400000 */
[----:B------:R-:W-:Y:S01]  /*263c0*/  F2FP.SATFINITE.E4M3.F32.PACK_AB_MERGE_C R19, RZ, R4, RZ ;  /* 0x00000004ff13723e */ /* 0x000fe200048070ff */
[----:B---3--:R-:W-:Y:S02]  /*263d0*/  FMUL R4, R147, UR22 ;  /* 0x0000001693047c20 */ /* 0x008fe40008400000 */
[----:B------:R-:W3:Y:S01]  /*263e0*/  LDL.LU R147, [R1+0x354] ;  /* 0x0003540001937983 */ /* 0x000ee20000300800 */
[----:B------:R-:W-:-:S03]  /*263f0*/  LOP3.LUT P3, RZ, R8, 0x1, RZ, 0xc0, !PT ;  /* 0x0000000108ff7812 */ /* 0x000fc6000786c0ff */
[----:B------:R-:W3:Y:S10]  /*26400*/  LDL.LU R150, [R1+0x358] ;  /* 0x0003580001967983 */ /* 0x000ef40000300800 */
[----:B------:R-:W-:Y:S01]  /*26410*/  @!P3 STG.E.U8 desc[UR20][R16.64+0x70], R19 ;  /* 0x000070131000b986 */ /* 0x000fe2000c101114 */
[----:B------:R-:W-:-:S02]  /*26420*/  LOP3.LUT P3, RZ, R0, 0x20, RZ, 0xc0, !PT ;  /* 0x0000002000ff7812 */ /* 0x000fc4000786c0ff */
[----:B------:R-:W-:-:S11]  /*26430*/  F2FP.SATFINITE.E4M3.F32.PACK_AB_MERGE_C R21, RZ, R4, RZ ;  /* 0x00000004ff15723e */ /* 0x000fd600048070ff */
[----:B------:R-:W1:Y:S01]  /*26440*/  @!P3 LDC.64 R22, c[0x0][0x5c0] ;  /* 0x00017000ff16bb82 */ /* 0x000e620000000a00 */
[----:B------:R1:W-:Y:S01]  /*26450*/  @!P4 STG.E.U8 desc[UR20][R14.64+0x71], R21 ;  /* 0x000071150e00c986 */ /* 0x0003e2000c101114 */
[----:B------:R-:W-:-:S05]  /*26460*/  FMUL R4, R152, UR22 ;  /* 0x0000001698047c20 */ /* 0x000fca0008400000 */
[----:B0-----:R-:W-:Y:S01]  /*26470*/  F2FP.SATFINITE.E4M3.F32.PACK_AB_MERGE_C R7, RZ, R4, RZ ;  /* 0x00000004ff07723e */ /* 0x001fe200048070ff */
[----:B----4-:R-:W-:Y:S02]  /*26480*/  FMUL R4, R149, UR22 ;  /* 0x0000001695047c20 */ /* 0x010fe40008400000 */
[----:B------:R-:W4:Y:S01]  /*26490*/  LDL.LU R149, [R1+0x35c] ;  /* 0x00035c0001957983 */ /* 0x000f220000300800 */
[----:B-1----:R-:W-:Y:S02]  /*264a0*/  @!P3 IADD3 R78, P4, R78, R22, RZ ;  /* 0x000000164e4eb210 */ /* 0x002fe40007f9e0ff */
[----:B------:R-:W-:-:S03]  /*264b0*/  F2FP.SATFINITE.E4M3.F32.PACK_AB_MERGE_C R15, RZ, R4, RZ ;  /* 0x00000004ff0f723e */ /* 0x000fc600048070ff */
[----:B------:R-:W-:-:S05]  /*264c0*/  @!P3 IMAD.X R79, R77, 0x1, R23, P4 ;  /* 0x000000014d4fb824 */ /* 0x000fca00020e0617 */
[----:B------:R0:W-:Y:S01]  /*264d0*/  @!P3 STG.E.U8 desc[UR20][R78.64+0x70], R7 ;  /* 0x000070074e00b986 */ /* 0x0001e2000c101114 */
[----:B--2---:R-:W-:-:S03]  /*264e0*/  FMUL R4, R148, UR22 ;  /* 0x0000001694047c20 */ /* 0x004fc60008400000 */
[----:B------:R-:W2:Y:S02]  /*264f0*/  LDL.LU R148, [R1+0x360] ;  /* 0x0003600001947983 */ /* 0x000ea40000300800 */
[----:B------:R-:W-:Y:S01]  /*26500*/  F2FP.SATFINITE.E4M3.F32.PACK_AB_MERGE_C R17, RZ, R4, RZ ;  /* 0x00000004ff11723e */ /* 0x000fe200048070ff */
[----:B------:R-:W-:-:S05]  /*26510*/  FMUL R4, R151, UR22 ;  /* 0x0000001697047c20 */ /* 0x000fca0008400000 */
[----:B0-----:R-:W-:Y:S01]  /*26520*/  F2FP.SATFINITE.E4M3.F32.PACK_AB_MERGE_C R7, RZ, R4, RZ ;  /* 0x00000004ff07723e */ /* 0x001fe200048070ff */
[----:B---3--:R-:W-:Y:S02]  /*26530*/  FMUL R4, R147, UR22 ;  /* 0x0000001693047c20 */ /* 0x008fe40008400000 */
[----:B------:R-:W3:Y:S01]  /*26540*/  LDL.LU R147, [R1+0x364] ;  /* 0x0003640001937983 */ /* 0x000ee20000300800 */
[C---:B------:R-:W-:Y:S02]  /*26550*/  LOP3.LUT P0, RZ, R0.reuse, 0x100, RZ, 0xc0, !PT ;  /* 0x0000010000ff7812 */ /* 0x040fe4000780c0ff */
[----:B------:R-:W-:-:S11]  /*26560*/  LOP3.LUT P2, RZ, R0, 0x200, RZ, 0xc0, !PT ;  /* 0x0000020000ff7812 */ /* 0x000fd6000784c0ff */
[----:B------:R-:W0:Y:S08]  /*26570*/  @!P0 LDC.64 R22, c[0x0][0x5c0] ;  /* 0x00017000ff168b82 */ /* 0x000e300000000a00 */
[----:B------:R-:W1:Y:S01]  /*26580*/  @!P2 LDC.64 R26, c[0x0][0x5c0] ;  /* 0x00017000ff1aab82 */ /* 0x000e620000000a00 */
[----:B------:R-:W-:-:S13]  /*26590*/  LOP3.LUT P1, RZ, R0, 0x400, RZ, 0xc0, !PT ;  /* 0x0000040000ff7812 */ /* 0x000fda000782c0ff */
[----:B------:R-:W1:Y:S01]  /*265a0*/  @!P1 LDC.64 R18, c[0x0][0x5c0] ;  /* 0x00017000ff129b82 */ /* 0x000e620000000a00 */
[----:B0-----:R-:W-:-:S05]  /*265b0*/  @!P0 IADD3 R76, P3, R76, R22, RZ ;  /* 0x000000164c4c8210 */ /* 0x001fca0007f7e0ff */
[----:B------:R-:W-:Y:S01]  /*265c0*/  @!P0 IMAD.X R77, R75, 0x1, R23, P3 ;  /* 0x000000014b4d8824 */ /* 0x000fe200018e0617 */
[----:B------:R-:W-:-:S04]  /*265d0*/  ISETP.GE.AND P3, PT, R29, 0x181, PT ;  /* 0x000001811d00780c */ /* 0x000fc80003f66270 */
[----:B------:R0:W-:Y:S01]  /*265e0*/  @!P0 STG.E.U8 desc[UR20][R76.64+0x71], R15 ;  /* 0x0000710f4c008986 */ /* 0x0001e2000c101114 */
[----:B------:R-:W-:Y:S02]  /*265f0*/  ISETP.LT.OR P0, PT, R28, 0x1, !P3 ;  /* 0x000000011c00780c */ /* 0x000fe40005f01670 */
[----:B-1----:R-:W-:-:S05]  /*26600*/  @!P2 IADD3 R74, P4, R74, R26, RZ ;  /* 0x0000001a4a4aa210 */ /* 0x002fca0007f9e0ff */
[----:B------:R-:W-:Y:S01]  /*26610*/  @!P2 IMAD.X R75, R31, 0x1, R27, P4 ;  /* 0x000000011f4ba824 */ /* 0x000fe200020e061b */
[----:B------:R-:W-:-:S05]  /*26620*/  ISETP.LT.OR P4, PT, R28, 0x2, !P3 ;  /* 0x000000021c00780c */ /* 0x000fca0005f81670 */
[----:B------:R-:W1:Y:S01]  /*26630*/  @!P0 LDC.64 R20, c[0x0][0x5c0] ;  /* 0x00017000ff148b82 */ /* 0x000e620000000a00 */
[----:B------:R4:W-:Y:S01]  /*26640*/  @!P5 STG.E.U8 desc[UR20][R12.64+0x78], R17 ;  /* 0x000078110c00d986 */ /* 0x0009e2000c101114 */
[----:B------:R-:W-:Y:S01]  /*26650*/  FMUL R6, R150, UR22 ;  /* 0x0000001696067c20 */ /* 0x000fe20008400000 */
[----:B0-----:R-:W-:Y:S02]  /*26660*/  F2FP.SATFINITE.E4M3.F32.PACK_AB_MERGE_C R15, RZ, R4, RZ ;  /* 0x00000004ff0f723e */ /* 0x001fe400048070ff */
[----:B------:R-:W-:Y:S01]  /*26670*/  @!P1 IADD3 R4, P5, R5, R18, RZ ;  /* 0x0000001205049210 */ /* 0x000fe20007fbe0ff */
[----:B------:R0:W-:Y:S02]  /*26680*/  @!P6 STG.E.U8 desc[UR20][R10.64+0x79], R7 ;  /* 0x000079070a00e986 */ /* 0x0001e4000c101114 */
[----:B----4-:R-:W4:Y:S01]  /*26690*/  @!P4 LDC.64 R16, c[0x0][0x5c0] ;  /* 0x00017000ff10cb82 */ /* 0x010f220000000a00 */
[----:B------:R-:W-:Y:S01]  /*266a0*/  F2FP.SATFINITE.E4M3.F32.PACK_AB_MERGE_C R13, RZ, R6, RZ ;  /* 0x00000006ff0d723e */ /* 0x000fe200048070ff */
[----:B------:R-:W-:-:S02]  /*266b0*/  @!P0 IMAD.MOV.U32 R6, RZ, RZ, R24 ;  /* 0x000000ffff068224 */ /* 0x000fc400078e0018 */
[----:B0-----:R-:W-:Y:S02]  /*266c0*/  @!P0 IMAD.MOV.U32 R7, RZ, RZ, R30 ;  /* 0x000000ffff078224 */ /* 0x001fe400078e001e */
[----:B------:R-:W-:Y:S01]  /*266d0*/  @!P1 IMAD.X R5, R9, 0x1, R19, P5 ;  /* 0x0000000109059824 */ /* 0x000fe200028e0613 */
[----:B------:R-:W-:Y:S01]  /*266e0*/  @!P2 STG.E.U8 desc[UR20][R74.64+0x78], R15 ;  /* 0x0000780f4a00a986 */ /* 0x000fe2000c101114 */
[----:B------:R-:W-:Y:S01]  /*266f0*/  @!P0 IMAD.WIDE.U32 R6, R2, 0x180, R6 ;  /* 0x0000018002068825 */ /* 0x000fe200078e0006 */
[C---:B------:R-:W-:Y:S02]  /*26700*/  ISETP.LT.OR P2, PT, R28.reuse, 0x9, !P3 ;  /* 0x000000091c00780c */ /* 0x040fe40005f41670 */
[----:B------:R-:W-:Y:S01]  /*26710*/  ISETP.LT.OR P5, PT, R28, 0xa, !P3 ;  /* 0x0000000a1c00780c */ /* 0x000fe20005fa1670 */
[----:B------:R0:W-:Y:S01]  /*26720*/  @!P1 STG.E.U8 desc[UR20][R4.64+0x79], R13 ;  /* 0x0000790d04009986 */ /* 0x0001e2000c101114 */
[----:B------:R-:W-:Y:S01]  /*26730*/  FMUL R8, R149, UR22 ;  /* 0x0000001695087c20 */ /* 0x000fe20008400000 */
[----:B------:R-:W-:Y:S01]  /*26740*/  @!P0 IMAD R9, R3, 0x180, RZ ;  /* 0x0000018003098824 */ /* 0x000fe200078e02ff */
[----:B-1----:R-:W-:-:S03]  /*26750*/  @!P0 IADD3 R6, P1, R6, R20, RZ ;  /* 0x0000001406068210 */ /* 0x002fc60007f3e0ff */
[----:B------:R-:W-:Y:S02]  /*26760*/  F2FP.SATFINITE.E4M3.F32.PACK_AB_MERGE_C R11, RZ, R8, RZ ;  /* 0x00000008ff0b723e */ /* 0x000fe400048070ff */
[----:B------:R-:W-:Y:S02]  /*26770*/  @!P0 IADD3.X R7, R21, R7, R9, P1, !PT ;  /* 0x0000000715078210 */ /* 0x000fe40000ffe409 */
[----:B------:R-:W1:Y:S01]  /*26780*/  @!P2 LDC.64 R18, c[0x0][0x5c0] ;  /* 0x00017000ff12ab82 */ /* 0x000e620000000a00 */
[----:B0-----:R-:W-:Y:S02]  /*26790*/  @!P4 IMAD.MOV.U32 R4, RZ, RZ, R24 ;  /* 0x000000ffff04c224 */ /* 0x001fe400078e0018 */
[----:B------:R-:W-:Y:S02]  /*267a0*/  @!P4 IMAD.MOV.U32 R5, RZ, RZ, R30 ;  /* 0x000000ffff05c224 */ /* 0x000fe400078e001e */
[----:B------:R-:W-:-:S03]  /*267b0*/  @!P4 IMAD.WIDE.U32 R8, R2, 0x180, R4 ;  /* 0x000001800208c825 */ /* 0x000fc600078e0004 */
[----:B------:R-:W0:Y:S01]  /*267c0*/  @!P5 LDC.64 R20, c[0x0][0x5c0] ;  /* 0x00017000ff14db82 */ /* 0x000e220000000a00 */
[----:B------:R-:W-:Y:S01]  /*267d0*/  @!P0 STG.E.U8 desc[UR20][R6.64], R11 ;  /* 0x0000000b06008986 */ /* 0x000fe2000c101114 */
[----:B------:R-:W-:Y:S01]  /*267e0*/  @!P4 IMAD R5, R3, 0x180, RZ ;  /* 0x000001800305c824 */ /* 0x000fe200078e02ff */
[----:B----4-:R-:W-:Y:S02]  /*267f0*/  @!P4 IADD3 R4, P1, R8, R16, RZ ;  /* 0x000000100804c210 */ /* 0x010fe40007f3e0ff */
[----:B------:R-:W-:Y:S02]  /*26800*/  ISETP.GE.AND P0, PT, R29, 0x189, PT ;  /* 0x000001891d00780c */ /* 0x000fe40003f06270 */
[----:B------:R-:W-:Y:S02]  /*26810*/  @!P4 IADD3.X R5, R17, R9, R5, P1, !PT ;  /* 0x000000091105c210 */ /* 0x000fe40000ffe405 */
[----:B------:R-:W-:Y:S01]  /*26820*/  ISETP.LT.OR P1, PT, R28, 0x1, !P0 ;  /* 0x000000011c00780c */ /* 0x000fe20004721670 */
[----:B------:R-:W-:Y:S01]  /*26830*/  BSSY B1, `(.L_x_37) ;  /* 0x0000015000017945 */ /* 0x000fe20003800000 */
[----:B--2---:R-:W-:-:S05]  /*26840*/  FMUL R10, R148, UR22 ;  /* 0x00000016940a7c20 */ /* 0x004fca0008400000 */
[----:B------:R-:W-:-:S05]  /*26850*/  F2FP.SATFINITE.E4M3.F32.PACK_AB_MERGE_C R13, RZ, R10, RZ ;  /* 0x0000000aff0d723e */ /* 0x000fca00048070ff */
[----:B------:R2:W-:Y:S02]  /*26860*/  @!P4 STG.E.U8 desc[UR20][R4.64+0x1], R13 ;  /* 0x0000010d0400c986 */ /* 0x0005e4000c101114 */
[----:B--2---:R-:W-:Y:S02]  /*26870*/  @!P2 IMAD.MOV.U32 R4, RZ, RZ, R24 ;  /* 0x000000ffff04a224 */ /* 0x004fe400078e0018 */
[----:B------:R-:W-:Y:S02]  /*26880*/  @!P2 IMAD.MOV.U32 R5, RZ, RZ, R30 ;  /* 0x000000ffff05a224 */ /* 0x000fe400078e001e */
[----:B------:R-:W-:-:S04]  /*26890*/  @!P2 IMAD.WIDE.U32 R8, R2, 0x180, R4 ;  /* 0x000001800208a825 */ /* 0x000fc800078e0004 */
[----:B---3--:R-:W-:-:S05]  /*268a0*/  FMUL R10, R147, UR22 ;  /* 0x00000016930a7c20 */ /* 0x008fca0008400000 */
[----:B------:R-:W-:Y:S01]  /*268b0*/  F2FP.SATFINITE.E4M3.F32.PACK_AB_MERGE_C R15, RZ, R10, RZ ;  /* 0x0000000aff0f723e */ /* 0x000fe200048070ff */
[----:B01----:R-:W-:Y:S06]  /*268c0*/  @P1 BRA `(.L_x_38) ;  /* 0x00000000002c1947 */ /* 0x003fec0003800000 */
[----:B------:R-:W-:Y:S01]  /*268d0*/  IMAD.MOV.U32 R4, RZ, RZ, R24 ;  /* 0x000000ffff047224 */ /* 0x000fe200078e0018 */
[----:B------:R-:W-:Y:S01]  /*268e0*/  ULDC.64 UR6, c[0x0][0x5c0] ;  /* 0x0001700000067ab9 */ /* 0x000fe20000000a00 */
[----:B------:R-:W-:Y:S02]  /*268f0*/  IMAD.MOV.U32 R5, RZ, RZ, R30 ;  /* 0x000000ffff057224 */ /* 0x000fe400078e001e */
[----:B------:R-:W-:Y:S02]  /*26900*/  IMAD R7, R3, 0x180, RZ ;  /* 0x0000018003077824 */ /* 0x000fe400078e02ff */
[----:B------:R-:W-:-:S04]  /*26910*/  IMAD.WIDE.U32 R4, R2, 0x180, R4 ;  /* 0x0000018002047825 */ /* 0x000fc800078e0004 */
[----:B------:R-:W-:Y:S02]  /*26920*/  IMAD.U32 R11, RZ, RZ, UR6 ;  /* 0x00000006ff0b7e24 */ /* 0x000fe4000f8e00ff */
[----:B------:R-:W-:Y:S02]  /*26930*/  IMAD.U32 R6, RZ, RZ, UR7 ;  /* 0x00000007ff067e24 */ /* 0x000fe4000f8e00ff */
[----:B------:R-:W-:Y:S01]  /*26940*/  IMAD.IADD R7, R5, 0x1, R7 ;  /* 0x0000000105077824 */ /* 0x000fe200078e0207 */
[----:B------:R-:W-:-:S04]  /*26950*/  IADD3 R4, P1, P4, R4, UR14, R11 ;  /* 0x0000000e04047c10 */ /* 0x000fc8000fc3e00b */
[----:B------:R-:W-:-:S05]  /*26960*/  IADD3.X R5, R7, UR12, R6, P1, P4 ;  /* 0x0000000c07057c10 */ /* 0x000fca0008fe8406 */
[----:B------:R0:W-:Y:S04]  /*26970*/  STG.E.U8 desc[UR20][R4.64], R15 ;  /* 0x0000000f04007986 */ /* 0x0001e8000c101114 */
.L_x_38:
[----:B------:R-:W-:Y:S05]  /*26980*/  BSYNC B1 ;  /* 0x0000000000017941 */ /* 0x000fea0003800000 */
.L_x_37:
[----:B0-----:R-:W2:Y:S01]  /*26990*/  LDL.LU R4, [R1+0x368] ;  /* 0x0003680001047983 */ /* 0x001ea20000300800 */
[----:B------:R-:W-:Y:S01]  /*269a0*/  ISETP.LT.OR P1, PT, R28, 0x2, !P0 ;  /* 0x000000021c00780c */ /* 0x000fe20004721670 */
[----:B------:R-:W-:Y:S01]  /*269b0*/  @!P2 IMAD R5, R3, 0x180, RZ ;  /* 0x000001800305a824 */ /* 0x000fe200078e02ff */
[----:B------:R-:W-:Y:S01]  /*269c0*/  @!P2 IADD3 R6, P4, R8, R18, RZ ;  /* 0x000000120806a210 */ /* 0x000fe20007f9e0ff */
[----:B------:R-:W-:Y:S03]  /*269d0*/  BSSY B1, `(.L_x_39) ;  /* 0x0000010000017945 */ /* 0x000fe60003800000 */
[----:B------:R-:W-:Y:S01]  /*269e0*/  @!P2 IADD3.X R7, R19, R9, R5, P4, !PT ;  /* 0x000000091307a210 */ /* 0x000fe200027fe405 */
[----:B--2---:R-:W-:-:S05]  /*269f0*/  FMUL R4, R4, UR22 ;  /* 0x0000001604047c20 */ /* 0x004fca0008400000 */
[----:B------:R-:W-:Y:S01]  /*26a00*/  F2FP.SATFINITE.E4M3.F32.PACK_AB_MERGE_C R9, RZ, R4, RZ ;  /* 0x00000004ff09723e */ /* 0x000fe200048070ff */
[----:B------:R-:W-:Y:S06]  /*26a10*/  @P1 BRA `(.L_x_40) ;  /* 0x00000000002c1947 */ /* 0x000fec0003800000 */
        /* <DEDUP_REMOVED lines=11> */
.L_x_40:
[----:B------:R-:W-:Y:S05]  /*26ad0*/  BSYNC B1 ;  /* 0x0000000000017941 */ /* 0x000fea0003800000 */
.L_x_39:
[----:B0-----:R-:W2:Y:S04]  /*26ae0*/  LDL.LU R4, [R1+0x36c] ;  /* 0x00036c0001047983 */ /* 0x001ea80000300800 */
[----:B------:R-:W3:Y:S04]  /*26af0*/  LDL.LU R8, [R1+0x370] ;  /* 0x0003700001087983 */ /* 0x000ee80000300800 */
[----:B------:R-:W4:Y:S01]  /*26b00*/  LDL.LU R10, [R1+0x374] ;  /* 0x00037400010a7983 */ /* 0x000f220000300800 */
[C---:B------:R-:W-:Y:S01]  /*26b10*/  ISETP.LT.OR P4, PT, R28.reuse, 0x11, !P3 ;  /* 0x000000111c00780c */ /* 0x040fe20005f81670 */
[----:B------:R-:W-:Y:S01]  /*26b20*/  @!P5 IMAD.MOV.U32 R5, RZ, RZ, R30 ;  /* 0x000000ffff05d224 */ /* 0x000fe200078e001e */
[----:B------:R-:W-:Y:S01]  /*26b30*/  ISETP.LT.OR P1, PT, R28, 0x12, !P3 ;  /* 0x000000121c00780c */ /* 0x000fe20005f21670 */
[----:B------:R-:W-:Y:S01]  /*26b40*/  @!P5 IMAD R9, R3, 0x180, RZ ;  /* 0x000001800309d824 */ /* 0x000fe200078e02ff */
[----:B------:R-:W-:Y:S09]  /*26b50*/  BSSY B1, `(.L_x_41) ;  /* 0x000001f000017945 */ /* 0x000ff20003800000 */
[----:B------:R-:W0:Y:S08]  /*26b60*/  @!P4 LDC.64 R14, c[0x0][0x5c0] ;  /* 0x00017000ff0ecb82 */ /* 0x000e300000000a00 */
[----:B------:R-:W1:Y:S01]  /*26b70*/  @!P1 LDC.64 R16, c[0x0][0x5c0] ;  /* 0x00017000ff109b82 */ /* 0x000e620000000a00 */
[----:B--2---:R-:W-:Y:S01]  /*26b80*/  FMUL R4, R4, UR22 ;  /* 0x0000001604047c20 */ /* 0x004fe20008400000 */
[----:B---3--:R-:W-:-:S04]  /*26b90*/  FMUL R8, R8, UR22 ;  /* 0x0000001608087c20 */ /* 0x008fc80008400000 */
[----:B------:R-:W-:Y:S01]  /*26ba0*/  F2FP.SATFINITE.E4M3.F32.PACK_AB_MERGE_C R11, RZ, R4, RZ ;  /* 0x00000004ff0b723e */ /* 0x000fe200048070ff */
[----:B------:R-:W-:Y:S02]  /*26bb0*/  @!P5 IMAD.MOV.U32 R4, RZ, RZ, R24 ;  /* 0x000000ffff04d224 */ /* 0x000fe400078e0018 */
[----:B----4-:R-:W-:Y:S01]  /*26bc0*/  FMUL R10, R10, UR22 ;  /* 0x000000160a0a7c20 */ /* 0x010fe20008400000 */
[----:B------:R-:W-:Y:S01]  /*26bd0*/  F2FP.SATFINITE.E4M3.F32.PACK_AB_MERGE_C R13, RZ, R8, RZ ;  /* 0x00000008ff0d723e */ /* 0x000fe200048070ff */
[----:B------:R-:W-:Y:S01]  /*26be0*/  @!P5 IMAD.WIDE.U32 R4, R2, 0x180, R4 ;  /* 0x000001800204d825 */ /* 0x000fe200078e0004 */
[----:B------:R2:W-:Y:S02]  /*26bf0*/  @!P2 STG.E.U8 desc[UR20][R6.64+0x8], R11 ;  /* 0x0000080b0600a986 */ /* 0x0005e4000c101114 */
[----:B------:R-:W-:-:S04]  /*26c00*/  @!P5 IADD3 R4, P2, R4, R20, RZ ;  /* 0x000000140404d210 */ /* 0x000fc80007f5e0ff */
[----:B------:R-:W-:Y:S02]  /*26c10*/  @!P5 IADD3.X R5, R21, R5, R9, P2, !PT ;  /* 0x000000051505d210 */ /* 0x000fe400017fe409 */
[----:B------:R-:W-:Y:S02]  /*26c20*/  ISETP.LT.OR P2, PT, R28, 0x9, !P0 ;  /* 0x000000091c00780c */ /* 0x000fe40004741670 */
[----:B--2---:R-:W-:Y:S01]  /*26c30*/  F2FP.SATFINITE.E4M3.F32.PACK_AB_MERGE_C R7, RZ, R10, RZ ;  /* 0x0000000aff07723e */ /* 0x004fe200048070ff */
[----:B------:R2:W-:Y:S02]  /*26c40*/  @!P5 STG.E.U8 desc[UR20][R4.64+0x9], R13 ;  /* 0x0000090d0400d986 */ /* 0x0005e4000c101114 */
[----:B--2---:R-:W-:Y:S02]  /*26c50*/  @!P4 IMAD.MOV.U32 R4, RZ, RZ, R24 ;  /* 0x000000ffff04c224 */ /* 0x004fe400078e0018 */
[----:B------:R-:W-:Y:S02]  /*26c60*/  @!P4 IMAD.MOV.U32 R5, RZ, RZ, R30 ;  /* 0x000000ffff05c224 */ /* 0x000fe400078e001e */
[----:B------:R-:W-:-:S04]  /*26c70*/  @!P4 IMAD.WIDE.U32 R8, R2, 0x180, R4 ;  /* 0x000001800208c825 */ /* 0x000fc800078e0004 */
[----:B01----:R-:W-:Y:S05]  /*26c80*/  @P2 BRA `(.L_x_42) ;  /* 0x00000000002c2947 */ /* 0x003fea0003800000 */
        /* <DEDUP_REMOVED lines=11> */
.L_x_42:
[----:B------:R-:W-:Y:S05]  /*26d40*/  BSYNC B1 ;  /* 0x0000000000017941 */ /* 0x000fea0003800000 */
.L_x_41:
        /* <DEDUP_REMOVED lines=20> */
.L_x_44:
[----:B------:R-:W-:Y:S05]  /*26e90*/  BSYNC B1 ;  /* 0x0000000000017941 */ /* 0x000fea0003800000 */
.L_x_43:
        /* <DEDUP_REMOVED lines=38> */
.L_x_46:
[----:B------:R-:W-:Y:S05]  /*27100*/  BSYNC B1 ;  /* 0x0000000000017941 */ /* 0x000fea0003800000 */
.L_x_45:
        /* <DEDUP_REMOVED lines=20> */
.L_x_48:
[----:B------:R-:W-:Y:S05]  /*27250*/  BSYNC B1 ;  /* 0x0000000000017941 */ /* 0x000fea0003800000 */
.L_x_47:
        /* <DEDUP_REMOVED lines=38> */
.L_x_50:
[----:B------:R-:W-:Y:S05]  /*274c0*/  BSYNC B1 ;  /* 0x0000000000017941 */ /* 0x000fea0003800000 */
.L_x_49:
        /* <DEDUP_REMOVED lines=20> */
.L_x_52:
[----:B------:R-:W-:Y:S05]  /*27610*/  BSYNC B1 ;  /* 0x0000000000017941 */ /* 0x000fea0003800000 */
.L_x_51:
        /* <DEDUP_REMOVED lines=38> */
.L_x_54:
[----:B------:R-:W-:Y:S05]  /*27880*/  BSYNC B1 ;  /* 0x0000000000017941 */ /* 0x000fea0003800000 */
.L_x_53:
        /* <DEDUP_REMOVED lines=20> */
.L_x_56:
[----:B------:R-:W-:Y:S05]  /*279d0*/  BSYNC B1 ;  /* 0x0000000000017941 */ /* 0x000fea0003800000 */
.L_x_55:
        /* <DEDUP_REMOVED lines=38> */
.L_x_58:
[----:B------:R-:W-:Y:S05]  /*27c40*/  BSYNC B1 ;  /* 0x0000000000017941 */ /* 0x000fea0003800000 */
.L_x_57:
        /* <DEDUP_REMOVED lines=20> */
.L_x_60:
[----:B------:R-:W-:Y:S05]  /*27d90*/  BSYNC B1 ;  /* 0x0000000000017941 */ /* 0x000fea0003800000 */
.L_x_59:
        /* <DEDUP_REMOVED lines=38> */
.L_x_62:
[----:B------:R-:W-:Y:S05]  /*28000*/  BSYNC B1 ;  /* 0x0000000000017941 */ /* 0x000fea0003800000 */
.L_x_61:
        /* <DEDUP_REMOVED lines=20> */
.L_x_64:
[----:B------:R-:W-:Y:S05]  /*28150*/  BSYNC B1 ;  /* 0x0000000000017941 */ /* 0x000fea0003800000 */
.L_x_63:
        /* <DEDUP_REMOVED lines=38> */
.L_x_66:
[----:B------:R-:W-:Y:S05]  /*283c0*/  BSYNC B1 ;  /* 0x0000000000017941 */ /* 0x000fea0003800000 */
.L_x_65:
        /* <DEDUP_REMOVED lines=20> */
.L_x_68:
[----:B------:R-:W-:Y:S05]  /*28510*/  BSYNC B1 ;  /* 0x0000000000017941 */ /* 0x000fea0003800000 */
.L_x_67:
        /* <DEDUP_REMOVED lines=38> */
.L_x_70:
[----:B------:R-:W-:Y:S05]  /*28780*/  BSYNC B1 ;  /* 0x0000000000017941 */ /* 0x000fea0003800000 */
.L_x_69:
        /* <DEDUP_REMOVED lines=20> */
.L_x_72:
[----:B------:R-:W-:Y:S05]  /*288d0*/  BSYNC B1 ;  /* 0x0000000000017941 */ /* 0x000fea0003800000 */
.L_x_71:
        /* <DEDUP_REMOVED lines=38> */
.L_x_74:
[----:B------:R-:W-:Y:S05]  /*28b40*/  BSYNC B1 ;  /* 0x0000000000017941 */ /* 0x000fea0003800000 */
.L_x_73:
        /* <DEDUP_REMOVED lines=20> */
.L_x_76:
[----:B------:R-:W-:Y:S05]  /*28c90*/  BSYNC B1 ;  /* 0x0000000000017941 */ /* 0x000fea0003800000 */
.L_x_75:
        /* <DEDUP_REMOVED lines=38> */
.L_x_78:
[----:B------:R-:W-:Y:S05]  /*28f00*/  BSYNC B1 ;  /* 0x0000000000017941 */ /* 0x000fea0003800000 */
.L_x_77:
        /* <DEDUP_REMOVED lines=20> */
.L_x_80:
[----:B------:R-:W-:Y:S05]  /*29050*/  BSYNC B1 ;  /* 0x0000000000017941 */ /* 0x000fea0003800000 */
.L_x_79:
        /* <DEDUP_REMOVED lines=38> */
.L_x_82:
[----:B------:R-:W-:Y:S05]  /*292c0*/  BSYNC B1 ;  /* 0x0000000000017941 */ /* 0x000fea0003800000 */
.L_x_81:
        /* <DEDUP_REMOVED lines=20> */
.L_x_84:
[----:B------:R-:W-:Y:S05]  /*29410*/  BSYNC B1 ;  /* 0x0000000000017941 */ /* 0x000fea0003800000 */
.L_x_83:
        /* <DEDUP_REMOVED lines=38> */
.L_x_86:
[----:B------:R-:W-:Y:S05]  /*29680*/  BSYNC B1 ;  /* 0x0000000000017941 */ /* 0x000fea0003800000 */
.L_x_85:
        /* <DEDUP_REMOVED lines=20> */
.L_x_88:
[----:B------:R-:W-:Y:S05]  /*297d0*/  BSYNC B1 ;  /* 0x0000000000017941 */ /* 0x000fea0003800000 */
.L_x_87:
[----:B0-----:R-:W2:Y:S04]  /*297e0*/  LDL.LU R4, [R1+0x42c] ;  /* 0x00042c0001047983 */ /* 0x001ea80000300800 */
[----:B------:R-:W3:Y:S04]  /*297f0*/  LDL.LU R8, [R1+0x430] ;  /* 0x0004300001087983 */ /* 0x000ee80000300800 */
[----:B------:R-:W4:Y:S01]  /*29800*/  LDL.LU R12, [R1+0x434] ;  /* 0x00043400010c7983 */ /* 0x000f220000300800 */
[----:B------:R-:W-:Y:S01]  /*29810*/  @!P2 IMAD.MOV.U32 R5, RZ, RZ, R30 ;  /* 0x000000ffff05a224 */ /* 0x000fe200078e001e */
[C---:B------:R-:W-:Y:S01]  /*29820*/  ISETP.LT.OR P4, PT, R28.reuse, 0x71, !P3 ;  /* 0x000000711c00780c */ /* 0x040fe20005f81670 */
[----:B------:R-:W-:Y:S01]  /*29830*/  @!P2 IMAD R10, R3, 0x180, RZ ;  /* 0x00000180030aa824 */ /* 0x000fe200078e02ff */
[----:B------:R-:W-:Y:S01]  /*29840*/  ISETP.LT.OR P1, PT, R28, 0x72, !P3 ;  /* 0x000000721c00780c */ /* 0x000fe20005f21670 */
[----:B------:R-:W-:Y:S10]  /*29850*/  BSSY B1, `(.L_x_89) ;  /* 0x000001c000017945 */ /* 0x000ff40003800000 */
[----:B------:R-:W0:Y:S08]  /*29860*/  @!P4 LDC.64 R14, c[0x0][0x5c0] ;  /* 0x00017000ff0ecb82 */ /* 0x000e300000000a00 */
[----:B------:R-:W1:Y:S01]  /*29870*/  @!P1 LDC.64 R16, c[0x0][0x5c0] ;  /* 0x00017000ff109b82 */ /* 0x000e620000000a00 */
[----:B--2---:R-:W-:Y:S01]  /*29880*/  FMUL R4, R4, UR22 ;  /* 0x0000001604047c20 */ /* 0x004fe20008400000 */
[----:B---3--:R-:W-:-:S04]  /*29890*/  FMUL R8, R8, UR22 ;  /* 0x0000001608087c20 */ /* 0x008fc80008400000 */
[----:B------:R-:W-:Y:S01]  /*298a0*/  F2FP.SATFINITE.E4M3.F32.PACK_AB_MERGE_C R9, RZ, R4, RZ ;  /* 0x00000004ff09723e */ /* 0x000fe200048070ff */
[----:B------:R-:W-:Y:S01]  /*298b0*/  @!P2 IMAD.MOV.U32 R4, RZ, RZ, R24 ;  /* 0x000000ffff04a224 */ /* 0x000fe200078e0018 */
[----:B------:R-:W-:-:S03]  /*298c0*/  F2FP.SATFINITE.E4M3.F32.PACK_AB_MERGE_C R11, RZ, R8, RZ ;  /* 0x00000008ff0b723e */ /* 0x000fc600048070ff */
[----:B------:R-:W-:Y:S01]  /*298d0*/  @!P2 IMAD.WIDE.U32 R4, R2, 0x180, R4 ;  /* 0x000001800204a825 */ /* 0x000fe200078e0004 */
[----:B------:R2:W-:Y:S03]  /*298e0*/  @!P5 STG.E.U8 desc[UR20][R6.64+0x68], R9 ;  /* 0x000068090600d986 */ /* 0x0005e6000c101114 */
[----:B----4-:R-:W-:Y:S01]  /*298f0*/  FMUL R8, R12, UR22 ;  /* 0x000000160c087c20 */ /* 0x010fe20008400000 */
[----:B------:R-:W-:-:S04]  /*29900*/  @!P2 IADD3 R4, P5, R4, R18, RZ ;  /* 0x000000120404a210 */ /* 0x000fc80007fbe0ff */
[----:B------:R-:W-:Y:S02]  /*29910*/  F2FP.SATFINITE.E4M3.F32.PACK_AB_MERGE_C R13, RZ, R8, RZ ;  /* 0x00000008ff0d723e */ /* 0x000fe400048070ff */
[----:B------:R-:W-:Y:S02]  /*29920*/  @!P2 IADD3.X R5, R19, R5, R10, P5, !PT ;  /* 0x000000051305a210 */ /* 0x000fe40002ffe40a */
[----:B------:R-:W-:-:S03]  /*29930*/  ISETP.LT.OR P5, PT, R28, 0x69, !P0 ;  /* 0x000000691c00780c */ /* 0x000fc600047a1670 */
[----:B------:R2:W-:Y:S10]  /*29940*/  @!P2 STG.E.U8 desc[UR20][R4.64+0x69], R11 ;  /* 0x0000690b0400a986 */ /* 0x0005f4000c101114 */
[----:B01----:R-:W-:Y:S05]  /*29950*/  @P5 BRA `(.L_x_90) ;  /* 0x00000000002c5947 */ /* 0x003fea0003800000 */
[----:B--2---:R-:W-:Y:S01]  /*29960*/  IMAD.MOV.U32 R4, RZ, RZ, R24 ;  /* 0x000000ffff047224 */ /* 0x004fe200078e0018 */
        /* <DEDUP_REMOVED lines=10> */
.L_x_90:
[----:B------:R-:W-:Y:S05]  /*29a10*/  BSYNC B1 ;  /* 0x0000000000017941 */ /* 0x000fea0003800000 */
.L_x_89:
[----:B0-2---:R-:W2:Y:S01]  /*29a20*/  LDL.LU R4, [R1+0x438] ;  /* 0x0004380001047983 */ /* 0x005ea20000300800 */
[----:B------:R-:W-:Y:S01]  /*29a30*/  ISETP.LT.OR P2, PT, R28, 0x6a, !P0 ;  /* 0x0000006a1c00780c */ /* 0x000fe20004741670 */
[----:B------:R-:W-:Y:S01]  /*29a40*/  BSSY B1, `(.L_x_91) ;  /* 0x000000f000017945 */ /* 0x000fe20003800000 */
[----:B--2---:R-:W-:-:S05]  /*29a50*/  FMUL R4, R4, UR22 ;  /* 0x0000001604047c20 */ /* 0x004fca0008400000 */
[----:B------:R-:W-:-:S06]  /*29a60*/  F2FP.SATFINITE.E4M3.F32.PACK_AB_MERGE_C R7, RZ, R4, RZ ;  /* 0x00000004ff07723e */ /* 0x000fcc00048070ff */
[----:B------:R-:W-:Y:S05]  /*29a70*/  @P2 BRA `(.L_x_92) ;  /* 0x00000000002c2947 */ /* 0x000fea0003800000 */
        /* <DEDUP_REMOVED lines=11> */
.L_x_92:
[----:B------:R-:W-:Y:S05]  /*29b30*/  BSYNC B1 ;  /* 0x0000000000017941 */ /* 0x000fea0003800000 */
.L_x_91:
[----:B------:R-:W2:Y:S04]  /*29b40*/  LDL.LU R6, [R1+0x43c] ;  /* 0x00043c0001067983 */ /* 0x000ea80000300800 */
[----:B------:R-:W3:Y:S04]  /*29b50*/  LDL.LU R10, [R1+0x440] ;  /* 0x00044000010a7983 */ /* 0x000ee80000300800 */
[----:B------:R-:W4:Y:S01]  /*29b60*/  LDL.LU R12, [R1+0x444] ;  /* 0x00044400010c7983 */ /* 0x000f220000300800 */
[----:B0-----:R-:W-:Y:S01]  /*29b70*/  @!P4 IMAD.MOV.U32 R4, RZ, RZ, R24 ;  /* 0x000000ffff04c224 */ /* 0x001fe200078e0018 */
[C---:B------:R-:W-:Y:S01]  /*29b80*/  ISETP.LT.OR P2, PT, R28.reuse, 0x79, !P3 ;  /* 0x000000791c00780c */ /* 0x040fe20005f41670 */
[----:B------:R-:W-:Y:S01]  /*29b90*/  @!P4 IMAD.MOV.U32 R5, RZ, RZ, R30 ;  /* 0x000000ffff05c224 */ /* 0x000fe200078e001e */
[----:B------:R-:W-:Y:S01]  /*29ba0*/  ISETP.LT.OR P3, PT, R28, 0x7a, !P3 ;  /* 0x0000007a1c00780c */ /* 0x000fe20005f61670 */
[----:B------:R-:W-:Y:S01]  /*29bb0*/  @!P4 IMAD R9, R3, 0x180, RZ ;  /* 0x000001800309c824 */ /* 0x000fe200078e02ff */
[----:B------:R-:W-:Y:S01]  /*29bc0*/  BSSY B1, `(.L_x_93) ;  /* 0x0000021000017945 */ /* 0x000fe20003800000 */
[----:B------:R-:W-:-:S04]  /*29bd0*/  @!P4 IMAD.WIDE.U32 R4, R2, 0x180, R4 ;  /* 0x000001800204c825 */ /* 0x000fc800078e0004 */
[----:B------:R-:W-:Y:S01]  /*29be0*/  @!P1 IMAD.MOV.U32 R7, RZ, RZ, R30 ;  /* 0x000000ffff079224 */ /* 0x000fe200078e001e */
[----:B------:R-:W-:-:S03]  /*29bf0*/  @!P4 IADD3 R4, P5, R4, R14, RZ ;  /* 0x0000000e0404c210 */ /* 0x000fc60007fbe0ff */
[----:B------:R-:W0:Y:S01]  /*29c00*/  @!P2 LDC.64 R18, c[0x0][0x5c0] ;  /* 0x00017000ff12ab82 */ /* 0x000e220000000a00 */
[----:B------:R-:W-:-:S07]  /*29c10*/  @!P4 IADD3.X R5, R15, R5, R9, P5, !PT ;  /* 0x000000050f05c210 */ /* 0x000fce0002ffe409 */
[----:B------:R-:W1:Y:S01]  /*29c20*/  @!P3 LDC.64 R20, c[0x0][0x5c0] ;  /* 0x00017000ff14bb82 */ /* 0x000e620000000a00 */
[----:B--2---:R-:W-:Y:S01]  /*29c30*/  FMUL R8, R6, UR22 ;  /* 0x0000001606087c20 */ /* 0x004fe20008400000 */
[----:B------:R-:W-:-:S04]  /*29c40*/  @!P1 IMAD.MOV.U32 R6, RZ, RZ, R24 ;  /* 0x000000ffff069224 */ /* 0x000fc800078e0018 */
[----:B------:R-:W-:Y:S01]  /*29c50*/  @!P1 IMAD.WIDE.U32 R6, R2, 0x180, R6 ;  /* 0x0000018002069825 */ /* 0x000fe200078e0006 */
[----:B------:R-:W-:-:S03]  /*29c60*/  F2FP.SATFINITE.E4M3.F32.PACK_AB_MERGE_C R9, RZ, R8, RZ ;  /* 0x00000008ff09723e */ /* 0x000fc600048070ff */
[----:B---3--:R-:W-:Y:S01]  /*29c70*/  FMUL R8, R10, UR22 ;  /* 0x000000160a087c20 */ /* 0x008fe20008400000 */
[----:B------:R-:W-:Y:S01]  /*29c80*/  @!P1 IMAD R10, R3, 0x180, RZ ;  /* 0x00000180030a9824 */ /* 0x000fe200078e02ff */
[----:B------:R-:W-:Y:S01]  /*29c90*/  @!P1 IADD3 R6, P5, R6, R16, RZ ;  /* 0x0000001006069210 */ /* 0x000fe20007fbe0ff */
[----:B------:R2:W-:Y:S02]  /*29ca0*/  @!P4 STG.E.U8 desc[UR20][R4.64+0x70], R9 ;  /* 0x000070090400c986 */ /* 0x0005e4000c101114 */
[----:B------:R-:W-:Y:S01]  /*29cb0*/  F2FP.SATFINITE.E4M3.F32.PACK_AB_MERGE_C R11, RZ, R8, RZ ;  /* 0x00000008ff0b723e */ /* 0x000fe200048070ff */
[----:B----4-:R-:W-:Y:S01]  /*29cc0*/  FMUL R8, R12, UR22 ;  /* 0x000000160c087c20 */ /* 0x010fe20008400000 */
[----:B------:R-:W-:Y:S02]  /*29cd0*/  @!P1 IADD3.X R7, R17, R7, R10, P5, !PT ;  /* 0x0000000711079210 */ /* 0x000fe40002ffe40a */
[----:B------:R-:W-:Y:S02]  /*29ce0*/  ISETP.LT.OR P4, PT, R28, 0x71, !P0 ;  /* 0x000000711c00780c */ /* 0x000fe40004781670 */
[----:B------:R-:W-:Y:S01]  /*29cf0*/  F2FP.SATFINITE.E4M3.F32.PACK_AB_MERGE_C R13, RZ, R8, RZ ;  /* 0x00000008ff0d723e */ /* 0x000fe200048070ff */
        /* <DEDUP_REMOVED lines=13> */
.L_x_94:
[----:B------:R-:W-:Y:S05]  /*29dd0*/  BSYNC B1 ;  /* 0x0000000000017941 */ /* 0x000fea0003800000 */
.L_x_93:
[----:B0-2---:R-:W2:Y:S04]  /*29de0*/  LDL.LU R4, [R1+0x44c] ;  /* 0x00044c0001047983 */ /* 0x005ea80000300800 */
[----:B------:R-:W3:Y:S04]  /*29df0*/  LDL.LU R11, [R1+0x450] ;  /* 0x00045000010b7983 */ /* 0x000ee80000300800 */
[----:B------:R-:W4:Y:S01]  /*29e00*/  LDL.LU R13, [R1+0x448] ;  /* 0x00044800010d7983 */ /* 0x000f220000300800 */
[----:B------:R-:W-:Y:S01]  /*29e10*/  @!P2 IMAD.MOV.U32 R5, RZ, RZ, R30 ;  /* 0x000000ffff05a224 */ /* 0x000fe200078e001e */
[----:B------:R-:W-:Y:S01]  /*29e20*/  ISETP.LT.OR P1, PT, R28, 0x72, !P0 ;  /* 0x000000721c00780c */ /* 0x000fe20004721670 */
[----:B------:R-:W-:Y:S01]  /*29e30*/  @!P3 IMAD.MOV.U32 R6, RZ, RZ, R24 ;  /* 0x000000ffff06b224 */ /* 0x000fe200078e0018 */
[----:B------:R-:W-:Y:S01]  /*29e40*/  BSSY B1, `(.L_x_95) ;  /* 0x000001d000017945 */ /* 0x000fe20003800000 */
[----:B------:R-:W-:-:S02]  /*29e50*/  @!P3 IMAD.MOV.U32 R7, RZ, RZ, R30 ;  /* 0x000000ffff07b224 */ /* 0x000fc400078e001e */
[----:B------:R-:W-:Y:S02]  /*29e60*/  @!P3 IMAD R12, R3, 0x180, RZ ;  /* 0x00000180030cb824 */ /* 0x000fe400078e02ff */
[----:B------:R-:W-:-:S04]  /*29e70*/  @!P3 IMAD.WIDE.U32 R8, R2, 0x180, R6 ;  /* 0x000001800208b825 */ /* 0x000fc800078e0006 */
[----:B------:R-:W-:Y:S01]  /*29e80*/  @!P2 IMAD R7, R3, 0x180, RZ ;  /* 0x000001800307a824 */ /* 0x000fe200078e02ff */
[----:B------:R-:W-:-:S04]  /*29e90*/  @!P3 IADD3 R8, P5, R8, R20, RZ ;  /* 0x000000140808b210 */ /* 0x000fc80007fbe0ff */
[----:B------:R-:W-:Y:S01]  /*29ea0*/  @!P3 IADD3.X R9, R21, R9, R12, P5, !PT ;  /* 0x000000091509b210 */ /* 0x000fe20002ffe40c */
[----:B--2---:R-:W-:Y:S01]  /*29eb0*/  FMUL R10, R4, UR22 ;  /* 0x00000016040a7c20 */ /* 0x004fe20008400000 */
[----:B------:R-:W-:Y:S02]  /*29ec0*/  @!P2 IMAD.MOV.U32 R4, RZ, RZ, R24 ;  /* 0x000000ffff04a224 */ /* 0x000fe400078e0018 */
[----:B---3--:R-:W-:Y:S02]  /*29ed0*/  FMUL R11, R11, UR22 ;  /* 0x000000160b0b7c20 */ /* 0x008fe40008400000 */
[----:B------:R-:W-:-:S03]  /*29ee0*/  @!P2 IMAD.WIDE.U32 R4, R2, 0x180, R4 ;  /* 0x000001800204a825 */ /* 0x000fc600078e0004 */
[----:B------:R-:W-:Y:S02]  /*29ef0*/  F2FP.SATFINITE.E4M3.F32.PACK_AB_MERGE_C R15, RZ, R11, RZ ;  /* 0x0000000bff0f723e */ /* 0x000fe400048070ff */
[----:B------:R-:W-:Y:S01]  /*29f00*/  @!P2 IADD3 R6, P4, R4, R18, RZ ;  /* 0x000000120406a210 */ /* 0x000fe20007f9e0ff */
[----:B----4-:R-:W-:Y:S01]  /*29f10*/  FMUL R4, R13, UR22 ;  /* 0x000000160d047c20 */ /* 0x010fe20008400000 */
[----:B------:R-:W-:Y:S02]  /*29f20*/  F2FP.SATFINITE.E4M3.F32.PACK_AB_MERGE_C R13, RZ, R10, RZ ;  /* 0x0000000aff0d723e */ /* 0x000fe400048070ff */
[----:B------:R-:W-:Y:S02]  /*29f30*/  @!P2 IADD3.X R7, R19, R5, R7, P4, !PT ;  /* 0x000000051307a210 */ /* 0x000fe400027fe407 */
        /* <DEDUP_REMOVED lines=13> */
.L_x_96:
[----:B------:R-:W-:Y:S05]  /*2a010*/  BSYNC B1 ;  /* 0x0000000000017941 */ /* 0x000fea0003800000 */
.L_x_95:
[----:B0-----:R-:W2:Y:S04]  /*2a020*/  LDL.LU R4, [R1+0x454] ;  /* 0x0004540001047983 */ /* 0x001ea80000300800 */
[----:B------:R-:W3:Y:S01]  /*2a030*/  LDL.LU R5, [R1+0x458] ;  /* 0x0004580001057983 */ /* 0x000ee20000300800 */
[C---:B------:R-:W-:Y:S01]  /*2a040*/  ISETP.LT.OR P1, PT, R28.reuse, 0x79, !P0 ;  /* 0x000000791c00780c */ /* 0x040fe20004721670 */
[----:B------:R-:W-:Y:S01]  /*2a050*/  BSSY B1, `(.L_x_97) ;  /* 0x0000013000017945 */ /* 0x000fe20003800000 */
[----:B------:R-:W-:Y:S01]  /*2a060*/  ISETP.LT.OR P0, PT, R28, 0x7a, !P0 ;  /* 0x0000007a1c00780c */ /* 0x000fe20004701670 */
[----:B------:R0:W-:Y:S04]  /*2a070*/  @!P2 STG.E.U8 desc[UR20][R6.64+0x78], R13 ;  /* 0x0000780d0600a986 */ /* 0x0001e8000c101114 */
[----:B------:R0:W-:Y:S01]  /*2a080*/  @!P3 STG.E.U8 desc[UR20][R8.64+0x79], R15 ;  /* 0x0000790f0800b986 */ /* 0x0001e2000c101114 */
[----:B--2---:R-:W-:Y:S01]  /*2a090*/  FMUL R4, R4, UR22 ;  /* 0x0000001604047c20 */ /* 0x004fe20008400000 */
[----:B---3--:R-:W-:-:S04]  /*2a0a0*/  FMUL R10, R5, UR22 ;  /* 0x00000016050a7c20 */ /* 0x008fc80008400000 */
[----:B------:R-:W-:Y:S01]  /*2a0b0*/  F2FP.SATFINITE.E4M3.F32.PACK_AB_MERGE_C R11, RZ, R4, RZ ;  /* 0x00000004ff0b723e */ /* 0x000fe200048070ff */
[----:B0-----:R-:W-:Y:S06]  /*2a0c0*/  @P1 BRA `(.L_x_98) ;  /* 0x00000000002c1947 */ /* 0x001fec0003800000 */
        /* <DEDUP_REMOVED lines=11> */
.L_x_98:
[----:B------:R-:W-:Y:S05]  /*2a180*/  BSYNC B1 ;  /* 0x0000000000017941 */ /* 0x000fea0003800000 */
.L_x_97:
[----:B0-----:R-:W-:Y:S01]  /*2a190*/  F2FP.SATFINITE.E4M3.F32.PACK_AB_MERGE_C R5, RZ, R10, RZ ;  /* 0x0000000aff05723e */ /* 0x001fe200048070ff */
[----:B------:R-:W-:Y:S06]  /*2a1a0*/  @P0 BRA `(.L_x_36) ;  /* 0x0000000000280947 */ /* 0x000fec0003800000 */
[----:B------:R-:W-:Y:S01]  /*2a1b0*/  IMAD.MOV.U32 R25, RZ, RZ, R30 ;  /* 0x000000ffff197224 */ /* 0x000fe200078e001e */
[----:B------:R-:W-:Y:S01]  /*2a1c0*/  ULDC.64 UR6, c[0x0][0x5c0] ;  /* 0x0001700000067ab9 */ /* 0x000fe20000000a00 */
        /* <DEDUP_REMOVED lines=8> */
.L_x_36:
[----:B------:R-:W-:Y:S05]  /*2a250*/  BSYNC B0 ;  /* 0x0000000000007941 */ /* 0x000fea0003800000 */
.L_x_32:
[----:B--2---:R-:W2:Y:S04]  /*2a260*/  LDL.LU R3, [R1+0x464] ;  /* 0x0004640001037983 */ /* 0x004ea80000300800 */
[----:B------:R-:W2:Y:S01]  /*2a270*/  LDL.LU R2, [R1+0x468] ;  /* 0x0004680001027983 */ /* 0x000ea20000300800 */
[----:B------:R-:W-:Y:S01]  /*2a280*/  ULDC UR6, c[0x0][0xc] ;  /* 0x0000030000067ab9 */ /* 0x000fe20000000800 */
[----:B------:R-:W-:Y:S01]  /*2a290*/  ULDC UR7, c[0x0][0x10] ;  /* 0x0000040000077ab9 */ /* 0x000fe20000000800 */
[----:B0--3--:R-:W2:Y:S01]  /*2a2a0*/  LDC R5, c[0x0][0x14] ;  /* 0x00000500ff057b82 */ /* 0x009ea20000000800 */
[----:B------:R-:W-:Y:S01]  /*2a2b0*/  UIMAD.WIDE.U32 UR6, UR6, UR7, URZ ;  /* 0x00000007060672a5 */ /* 0x000fe2000f8e003f */
[----:B------:R-:W-:-:S05]  /*2a2c0*/  UMOV UR16, 0xffffffff ;  /* 0xffffffff00107882 */ /* 0x000fca0000000000 */
[----:B--2---:R-:W-:-:S04]  /*2a2d0*/  IMAD.WIDE.U32 R2, R5, UR6, R2 ;  /* 0x0000000605027c25 */ /* 0x004fc8000f8e0002 */
[----:B------:R-:W-:Y:S01]  /*2a2e0*/  IMAD R5, R5, UR7, RZ ;  /* 0x0000000705057c24 */ /* 0x000fe2000f8e02ff */
[----:B------:R-:W-:Y:S01]  /*2a2f0*/  ULDC.64 UR6, c[0x0][0x650] ;  /* 0x0001940000067ab9 */ /* 0x000fe20000000a00 */
[----:B------:R-:W-:Y:S01]  /*2a300*/  IMAD.MOV.U32 R14, RZ, RZ, R2 ;  /* 0x000000ffff0e7224 */ /* 0x000fe200078e0002 */
[----:B------:R-:W-:Y:S01]  /*2a310*/  ISETP.GE.U32.AND P0, PT, R2, UR6, PT ;  /* 0x0000000602007c0c */ /* 0x000fe2000bf06070 */
[----:B------:R-:W-:Y:S01]  /*2a320*/  IMAD.IADD R15, R3, 0x1, R5 ;  /* 0x00000001030f7824 */ /* 0x000fe200078e0205 */
[----:B------:R-:W-:Y:S01]  /*2a330*/  PRMT R3, RZ, 0x7610, R3 ;  /* 0x00007610ff037816 */ /* 0x000fe20000000003 */
[----:B------:R-:W-:-:S03]  /*2a340*/  IMAD.MOV.U32 R2, RZ, RZ, -0x1 ;  /* 0xffffffffff027424 */ /* 0x000fc600078e00ff */
[----:B------:R0:W-:Y:S01]  /*2a350*/  STL [R1+0x464], R15 ;  /* 0x0004640f01007387 */ /* 0x0001e20000100800 */
[----:B------:R-:W-:-:S03]  /*2a360*/  ISETP.GE.U32.AND.EX P0, PT, R15, UR7, PT, P0 ;  /* 0x000000070f007c0c */ /* 0x000fc6000bf06100 */
[----:B------:R0:W-:Y:S04]  /*2a370*/  STL [R1+0x468], R14 ;  /* 0x0004680e01007387 */ /* 0x0001e80000100800 */
[----:B------:R0:W-:Y:S06]  /*2a380*/  STL [R1+0x45c], R2 ;  /* 0x00045c0201007387 */ /* 0x0001ec0000100800 */
[----:B------:R-:W-:Y:S05]  /*2a390*/  @P0 BRA `(.L_x_99) ;  /* 0x0000000400780947 */ /* 0x000fea0003800000 */
[----:B------:R-:W0:Y:S01]  /*2a3a0*/  S2R R9, SR_CTAID.X ;  /* 0x0000000000097919 */ /* 0x000e220000002500 */
[----:B------:R-:W-:Y:S01]  /*2a3b0*/  ULDC.64 UR16, c[0x0][0x628] ;  /* 0x00018a0000107ab9 */ /* 0x000fe20000000a00 */
[----:B------:R-:W2:Y:S01]  /*2a3c0*/  LDC R10, c[0x0][0x144] ;  /* 0x00005100ff0a7b82 */ /* 0x000ea20000000800 */
[----:B------:R-:W-:Y:S01]  /*2a3d0*/  ULDC UR6, c[0x0][0x150] ;  /* 0x0000540000067ab9 */ /* 0x000fe20000000800 */
[----:B------:R-:W3:Y:S01]  /*2a3e0*/  S2R R13, SR_CTAID.Y ;  /* 0x00000000000d7919 */ /* 0x000ee20000002600 */
[----:B------:R-:W-:Y:S01]  /*2a3f0*/  ISETP.NE.U32.AND P0, PT, RZ, UR16, PT ;  /* 0x00000010ff007c0c */ /* 0x000fe2000bf05070 */
[----:B------:R-:W-:Y:S01]  /*2a400*/  ULDC UR19, c[0x0][0x630] ;  /* 0x00018c0000137ab9 */ /* 0x000fe20000000800 */
[----:B------:R-:W-:Y:S02]  /*2a410*/  R2UR UR10, R14 ;  /* 0x000000000e0a72ca */ /* 0x000fe400000e0000 */
[----:B------:R-:W-:Y:S01]  /*2a420*/  ISETP.NE.AND.EX P0, PT, RZ, UR17, PT, P0 ;  /* 0x00000011ff007c0c */ /* 0x000fe2000bf05300 */
[----:B-1----:R-:W1:Y:S01]  /*2a430*/  LDC.64 R6, c[0x0][0x620] ;  /* 0x00018800ff067b82 */ /* 0x002e620000000a00 */
[----:B------:R-:W-:-:S02]  /*2a440*/  R2UR UR11, R15 ;  /* 0x000000000f0b72ca */ /* 0x000fc400000e0000 */
[----:B0-----:R-:W-:-:S05]  /*2a450*/  I2FP.F32.U32 R2, R9 ;  /* 0x0000000900027245 */ /* 0x001fca0000201000 */
[----:B------:R-:W-:-:S06]  /*2a460*/  FMUL R2, R2, UR6 ;  /* 0x0000000602027c20 */ /* 0x000fcc0008400000 */
[----:B------:R-:W0:Y:S01]  /*2a470*/  F2I.U32.TRUNC.NTZ R2, R2 ;  /* 0x0000000200027305 */ /* 0x000e22000020f000 */
[----:B---3--:R-:W-:Y:S05]  /*2a480*/  @!P0 BRA `(.L_x_100) ;  /* 0x0000000000308947 */ /* 0x008fea0003800000 */
        /* <DEDUP_REMOVED lines=12> */
.L_x_100:
[----:B------:R-:W-:Y:S01]  /*2a550*/  USHF.R.U64 UR16, UR10, UR19, UR11 ;  /* 0x000000130a107299 */ /* 0x000fe2000800120b */
[----:B------:R-:W3:Y:S01]  /*2a560*/  LDC.64 R20, c[0x0][0x640] ;  /* 0x00019000ff147b82 */ /* 0x000ee20000000a00 */
[----:B------:R-:W-:Y:S01]  /*2a570*/  USHF.R.U32.HI UR6, URZ, UR19, UR11 ;  /* 0x000000133f067299 */ /* 0x000fe2000801160b */
[----:B0-----:R-:W-:Y:S02]  /*2a580*/  IMAD.MOV R11, RZ, RZ, -R2 ;  /* 0x000000ffff0b7224 */ /* 0x001fe400078e0a02 */
[----:B------:R-:W-:Y:S01]  /*2a590*/  IMAD.MOV.U32 R2, RZ, RZ, R14 ;  /* 0x000000ffff027224 */ /* 0x000fe200078e000e */
[----:B------:R-:W-:Y:S01]  /*2a5a0*/  IADD3 R5, P0, RZ, -UR16, RZ ;  /* 0x80000010ff057c10 */ /* 0x000fe2000ff1e0ff */
[----:B--2---:R-:W-:Y:S02]  /*2a5b0*/  IMAD R17, R10, R11, R9 ;  /* 0x0000000b0a117224 */ /* 0x004fe400078e0209 */
[----:B------:R-:W0:Y:S02]  /*2a5c0*/  LDC R8, c[0x0][0x618] ;  /* 0x00018600ff087b82 */ /* 0x000e240000000800 */
[----:B------:R-:W-:Y:S01]  /*2a5d0*/  IMAD.X R3, RZ, RZ, ~UR6, P0 ;  /* 0x80000006ff037e24 */ /* 0x000fe200080e06ff */
[----:B------:R-:W-:-:S03]  /*2a5e0*/  ULDC UR6, c[0x0][0x154] ;  /* 0x0000550000067ab9 */ /* 0x000fc60000000800 */
[-C--:B-1---5:R-:W-:Y:S02]  /*2a5f0*/  IMAD R4, R3, R6.reuse, RZ ;  /* 0x0000000603047224 */ /* 0x0a2fe400078e02ff */
[----:B------:R-:W1:Y:S01]  /*2a600*/  LDC R12, c[0x0][0x608] ;  /* 0x00018200ff0c7b82 */ /* 0x000e620000000800 */
[----:B------:R-:W-:Y:S02]  /*2a610*/  IMAD.MOV.U32 R3, RZ, RZ, R15 ;  /* 0x000000ffff037224 */ /* 0x000fe400078e000f */
[----:B------:R-:W-:-:S05]  /*2a620*/  IMAD.WIDE.U32 R2, R5, R6, R2 ;  /* 0x0000000605027225 */ /* 0x000fca00078e0002 */
[----:B------:R-:W2:Y:S01]  /*2a630*/  LDC R16, c[0x0][0x658] ;  /* 0x00019600ff107b82 */ /* 0x000ea20000000800 */
[----:B------:R-:W-:Y:S01]  /*2a640*/  IMAD R5, R5, R7, R4 ;  /* 0x0000000705057224 */ /* 0x000fe200078e0204 */
[----:B------:R-:W-:Y:S01]  /*2a650*/  I2FP.F32.U32 R4, R13 ;  /* 0x0000000d00047245 */ /* 0x000fe20000201000 */
[----:B------:R-:W-:Y:S01]  /*2a660*/  IMAD.MOV.U32 R7, RZ, RZ, 0x1 ;  /* 0x00000001ff077424 */ /* 0x000fe200078e00ff */
[----:B---3--:R-:W-:Y:S01]  /*2a670*/  ISETP.NE.U32.AND P0, PT, R20, RZ, PT ;  /* 0x000000ff1400720c */ /* 0x008fe20003f05070 */
[----:B------:R-:W-:Y:S02]  /*2a680*/  IMAD.IADD R3, R3, 0x1, R5 ;  /* 0x0000000103037824 */ /* 0x000fe400078e0205 */
[----:B------:R-:W-:Y:S01]  /*2a690*/  FMUL R4, R4, UR6 ;  /* 0x0000000604047c20 */ /* 0x000fe20008400000 */
[----:B------:R-:W3:Y:S01]  /*2a6a0*/  LDC R14, c[0x0][0x148] ;  /* 0x00005200ff0e7b82 */ /* 0x000ee20000000800 */
[----:B------:R-:W-:Y:S01]  /*2a6b0*/  ISETP.NE.AND.EX P0, PT, R21, RZ, PT, P0 ;  /* 0x000000ff1500720c */ /* 0x000fe20003f05300 */
[----:B------:R-:W-:Y:S01]  /*2a6c0*/  IMAD.MOV.U32 R5, RZ, RZ, -0x1 ;  /* 0xffffffffff057424 */ /* 0x000fe200078e00ff */
[-CC-:B0-----:R-:W-:Y:S01]  /*2a6d0*/  SHF.R.U64 R10, R2, R8.reuse, R3.reuse ;  /* 0x00000008020a7219 */ /* 0x181fe20000001203 */
[----:B------:R0:W4:Y:S01]  /*2a6e0*/  F2I.U32.TRUNC.NTZ R11, R4 ;  /* 0x00000004000b7305 */ /* 0x000122000020f000 */
[----:B------:R-:W-:-:S03]  /*2a6f0*/  SHF.R.U32.HI R3, RZ, R8, R3 ;  /* 0x00000008ff037219 */ /* 0x000fc60000011603 */
[----:B------:R-:W0:Y:S01]  /*2a700*/  LDC R15, c[0x0][0x600] ;  /* 0x00018000ff0f7b82 */ /* 0x000e220000000800 */
[-CC-:B-1----:R-:W-:Y:S02]  /*2a710*/  SHF.R.U64 R8, R10, R12.reuse, R3.reuse ;  /* 0x0000000c0a087219 */ /* 0x182fe40000001203 */
[----:B------:R-:W-:-:S05]  /*2a720*/  SHF.R.U32.HI R3, RZ, R12, R3 ;  /* 0x0000000cff037219 */ /* 0x000fca0000011603 */
[----:B------:R-:W1:Y:S01]  /*2a730*/  LDC R18, c[0x0][0x648] ;  /* 0x00019200ff127b82 */ /* 0x000e620000000800 */
[-CC-:B--2---:R-:W-:Y:S02]  /*2a740*/  SHF.R.U64 R12, R8, R16.reuse, R3.reuse ;  /* 0x00000010080c7219 */ /* 0x184fe40000001203 */
[-C--:B------:R-:W-:Y:S02]  /*2a750*/  SHF.L.U32 R5, R5, R16.reuse, RZ ;  /* 0x0000001005057219 */ /* 0x080fe400000006ff */
[-C--:B------:R-:W-:Y:S01]  /*2a760*/  SHF.R.U32.HI R3, RZ, R16.reuse, R3 ;  /* 0x00000010ff037219 */ /* 0x080fe20000011603 */
[----:B------:R-:W-:Y:S01]  /*2a770*/  IMAD.MOV.U32 R2, RZ, RZ, R12 ;  /* 0x000000ffff027224 */ /* 0x000fe200078e000c */
[----:B------:R-:W-:Y:S01]  /*2a780*/  SHF.L.U32 R146, R7, R16, RZ ;  /* 0x0000001007927219 */ /* 0x000fe200000006ff */
[----:B------:R-:W2:Y:S01]  /*2a790*/  LDC R22, c[0x0][0x638] ;  /* 0x00018e00ff167b82 */ /* 0x000ea20000000800 */
[----:B------:R-:W-:-:S07]  /*2a7a0*/  LOP3.LUT R19, RZ, R5, RZ, 0x33, !PT ;  /* 0x00000005ff137212 */ /* 0x000fce00078e33ff */
[----:B------:R-:W0:Y:S01]  /*2a7b0*/  LDC R23, c[0x0][0x610] ;  /* 0x00018400ff177b82 */ /* 0x000e220000000800 */
[----:B----4-:R-:W-:Y:S05]  /*2a7c0*/  @!P0 BRA `(.L_x_101) ;  /* 0x0000000000288947 */ /* 0x010fea0003800000 */
[----:B------:R-:W4:Y:S02]  /*2a7d0*/  LDC R7, c[0x0][0x64c] ;  /* 0x00019300ff077b82 */ /* 0x000f240000000800 */
[----:B----4-:R-:W-:-:S05]  /*2a7e0*/  IADD3 R7, P0, R12, R7, RZ ;  /* 0x000000070c077210 */ /* 0x010fca0007f1e0ff */
[----:B------:R-:W-:-:S04]  /*2a7f0*/  IMAD.X R9, RZ, RZ, R3, P0 ;  /* 0x000000ffff097224 */ /* 0x000fc800000e0603 */
[----:B------:R-:W-:-:S04]  /*2a800*/  IMAD.WIDE.U32 R2, R9, R20, RZ ;  /* 0x0000001409027225 */ /* 0x000fc800078e00ff */
[----:B0-----:R-:W-:-:S04]  /*2a810*/  IMAD.WIDE.U32 R4, P0, R7, R21, R2 ;  /* 0x0000001507047225 */ /* 0x001fc80007800002 */
[----:B------:R-:W-:-:S04]  /*2a820*/  IMAD.WIDE.U32 R2, R7, R20, RZ ;  /* 0x0000001407027225 */ /* 0x000fc800078e00ff */
[----:B------:R-:W-:Y:S01]  /*2a830*/  IMAD.X R7, RZ, RZ, RZ, P0 ;  /* 0x000000ffff077224 */ /* 0x000fe200000e06ff */
[----:B------:R-:W-:Y:S01]  /*2a840*/  IADD3 RZ, P0, R3, R4, RZ ;  /* 0x0000000403ff7210 */ /* 0x000fe20007f1e0ff */
[----:B------:R-:W-:-:S04]  /*2a850*/  IMAD.MOV.U32 R6, RZ, RZ, R5 ;  /* 0x000000ffff067224 */ /* 0x000fc800078e0005 */
[----:B------:R-:W-:-:S08]  /*2a860*/  IMAD.WIDE.U32.X R2, R9, R21, R6, P0 ;  /* 0x0000001509027225 */ /* 0x000fd000000e0406 */
.L_x_101:
[----:B0-----:R-:W0:Y:S01]  /*2a870*/  LDC R4, c[0x0][0x65c] ;  /* 0x00019700ff047b82 */ /* 0x001e220000000800 */
[----:B-1----:R-:W-:Y:S01]  /*2a880*/  SHF.R.U64 R2, R2, R18, R3 ;  /* 0x0000001202027219 */ /* 0x002fe20000001203 */
[----:B------:R-:W-:Y:S01]  /*2a890*/  VIADD R7, R15, 0xffffffff ;  /* 0xffffffff0f077836 */ /* 0x000fe20000000000 */
[----:B------:R-:W-:Y:S01]  /*2a8a0*/  LOP3.LUT R5, R8, R19, RZ, 0xc0, !PT ;  /* 0x0000001308057212 */ /* 0x000fe200078ec0ff */
[----:B------:R-:W-:Y:S02]  /*2a8b0*/  IMAD.MOV R11, RZ, RZ, -R11 ;  /* 0x000000ffff0b7224 */ /* 0x000fe400078e0a0b */
[----:B------:R-:W-:Y:S02]  /*2a8c0*/  IMAD.MOV R3, RZ, RZ, -R2 ;  /* 0x000000ffff037224 */ /* 0x000fe400078e0a02 */
[----:B------:R-:W-:Y:S01]  /*2a8d0*/  IMAD R146, R146, R2, R5 ;  /* 0x0000000292927224 */ /* 0x000fe200078e0205 */
[----:B------:R-:W-:Y:S01]  /*2a8e0*/  LOP3.LUT R5, R10, R7, RZ, 0xc0, !PT ;  /* 0x000000070a057212 */ /* 0x000fe200078ec0ff */
[----:B--2---:R-:W-:-:S02]  /*2a8f0*/  IMAD R2, R3, R22, R12 ;  /* 0x0000001603027224 */ /* 0x004fc400078e020c */
[----:B------:R-:W-:Y:S02]  /*2a900*/  IMAD.MOV.U32 R3, RZ, RZ, 0x1 ;  /* 0x00000001ff037424 */ /* 0x000fe400078e00ff */
[----:B------:R-:W-:Y:S01]  /*2a910*/  IMAD R5, R2, R15, R5 ;  /* 0x0000000f02057224 */ /* 0x000fe200078e0205 */
[----:B0-----:R-:W-:-:S13]  /*2a920*/  ISETP.NE.AND P0, PT, R4, 0x1, PT ;  /* 0x000000010400780c */ /* 0x001fda0003f05270 */
[----:B---3--:R-:W-:-:S04]  /*2a930*/  @P0 IMAD R17, R14, R11, R13 ;  /* 0x0000000b0e110224 */ /* 0x008fc800078e020d */
[----:B------:R-:W-:-:S05]  /*2a940*/  IMAD R146, R146, R23, R17 ;  /* 0x0000001792927224 */ /* 0x000fca00078e0211 */
[----:B------:R-:W-:Y:S02]  /*2a950*/  SEL R2, R5, R146, !P0 ;  /* 0x0000009205027207 */ /* 0x000fe40004000000 */
[----:B------:R-:W-:-:S03]  /*2a960*/  SEL R146, R146, R5, !P0 ;  /* 0x0000000592927207 */ /* 0x000fc60004000000 */
[----:B------:R2:W-:Y:S04]  /*2a970*/  STL [R1+0x45c], R2 ;  /* 0x00045c0201007387 */ /* 0x0005e80000100800 */
.L_x_99:
[----:B------:R3:W-:Y:S01]  /*2a980*/  STL [R1+0x460], R146 ;  /* 0x0004609201007387 */ /* 0x0007e20000100800 */
[----:B------:R-:W-:Y:S01]  /*2a990*/  LOP3.LUT P0, RZ, R3, 0xff, RZ, 0xc0, !PT ;  /* 0x000000ff03ff7812 */ /* 0x000fe2000780c0ff */
[----:B------:R-:W-:-:S04]  /*2a9a0*/  UIMAD.WIDE.U32 UR6, UR5, -0x45d1745d, URZ ;  /* 0xba2e8ba3050678a5 */ /* 0x000fc8000f8e003f */
[----:B------:R-:W-:-:S04]  /*2a9b0*/  USHF.R.U32.HI UR6, URZ, 0x3, UR7 ;  /* 0x000000033f067899 */ /* 0x000fc80008011607 */
[----:B------:R-:W-:-:S04]  /*2a9c0*/  UIMAD UR5, UR6, -0xb, UR5 ;  /* 0xfffffff5060578a4 */ /* 0x000fc8000f8e0205 */
[----:B---3--:R-:W-:Y:S08]  /*2a9d0*/  @P0 BRA `(.L_x_102) ;  /* 0xfffffd6400f40947 */ /* 0x008ff0000383ffff */
[----:B------:R-:W-:Y:S05]  /*2a9e0*/  EXIT ;  /* 0x000000000000794d */ /* 0x000fea0003800000 */
.L_x_4:
[----:B------:R-:W2:Y:S01]  /*2a9f0*/  LDL R14, [R1+0x468] ;  /* 0x00046800010e7983 */ /* 0x000ea20000100800 */
[----:B------:R-:W-:-:S03]  /*2aa00*/  ULDC.64 UR4, c[0x0][0x650] ;  /* 0x0001940000047ab9 */ /* 0x000fc60000000a00 */
[----:B------:R-:W3:Y:S01]  /*2aa10*/  LDL R18, [R1+0x464] ;  /* 0x0004640001127983 */ /* 0x000ee20000100800 */
[----:B------:R-:W-:Y:S01]  /*2aa20*/  PRMT R0, RZ, 0x7610, R0 ;  /* 0x00007610ff007816 */ /* 0x000fe20000000000 */
[----:B------:R-:W-:Y:S02]  /*2aa30*/  IMAD.MOV.U32 R8, RZ, RZ, -0x1 ;  /* 0xffffffffff087424 */ /* 0x000fe400078e00ff */
[----:B------:R-:W-:Y:S02]  /*2aa40*/  IMAD.MOV.U32 R4, RZ, RZ, -0x1 ;  /* 0xffffffffff047424 */ /* 0x000fe400078e00ff */
[----:B------:R-:W-:Y:S01]  /*2aa50*/  IMAD.MOV.U32 R10, RZ, RZ, -0x1 ;  /* 0xffffffffff0a7424 */ /* 0x000fe200078e00ff */
[----:B--2---:R-:W-:-:S04]  /*2aa60*/  ISETP.GE.U32.AND P0, PT, R14, UR4, PT ;  /* 0x000000040e007c0c */ /* 0x004fc8000bf06070 */
[----:B---3--:R-:W-:-:S13]  /*2aa70*/  ISETP.GE.U32.AND.EX P0, PT, R18, UR5, PT, P0 ;  /* 0x0000000512007c0c */ /* 0x008fda000bf06100 */
[----:B------:R-:W-:Y:S05]  /*2aa80*/  @P0 BRA `(.L_x_103) ;  /* 0x0000000400680947 */ /* 0x000fea0003800000 */
[----:B------:R-:W0:Y:S01]  /*2aa90*/  LDC.64 R12, c[0x0][0x628] ;  /* 0x00018a00ff0c7b82 */ /* 0x000e220000000a00 */
[----:B------:R-:W-:Y:S02]  /*2aaa0*/  IMAD.MOV.U32 R10, RZ, RZ, R14 ;  /* 0x000000ffff0a7224 */ /* 0x000fe400078e000e */
[----:B------:R-:W-:-:S05]  /*2aab0*/  IMAD.MOV.U32 R11, RZ, RZ, R18 ;  /* 0x000000ffff0b7224 */ /* 0x000fca00078e0012 */
[----:B------:R-:W1:Y:S08]  /*2aac0*/  LDC R4, c[0x0][0x630] ;  /* 0x00018c00ff047b82 */ /* 0x000e700000000800 */
[----:B------:R-:W2:Y:S01]  /*2aad0*/  LDC.64 R16, c[0x0][0x620] ;  /* 0x00018800ff107b82 */ /* 0x000ea20000000a00 */
[----:B0-----:R-:W-:-:S04]  /*2aae0*/  ISETP.NE.U32.AND P0, PT, R12, RZ, PT ;  /* 0x000000ff0c00720c */ /* 0x001fc80003f05070 */
[----:B------:R-:W-:-:S13]  /*2aaf0*/  ISETP.NE.AND.EX P0, PT, R13, RZ, PT, P0 ;  /* 0x000000ff0d00720c */ /* 0x000fda0003f05300 */
[----:B-12---:R-:W-:Y:S05]  /*2ab00*/  @!P0 BRA `(.L_x_104) ;  /* 0x0000000000288947 */ /* 0x006fea0003800000 */
[----:B------:R-:W0:Y:S02]  /*2ab10*/  LDC R0, c[0x0][0x634] ;  /* 0x00018d00ff007b82 */ /* 0x000e240000000800 */
[----:B0-----:R-:W-:-:S05]  /*2ab20*/  IADD3 R11, P0, R14, R0, RZ ;  /* 0x000000000e0b7210 */ /* 0x001fca0007f1e0ff */
        /* <DEDUP_REMOVED lines=8> */
.L_x_104:
[-CC-:B------:R-:W-:Y:S01]  /*2abb0*/  SHF.R.U64 R10, R10, R4.reuse, R11.reuse ;  /* 0x000000040a0a7219 */ /* 0x180fe2000000120b */
[----:B------:R-:W0:Y:S01]  /*2abc0*/  LDC R8, c[0x0][0x618] ;  /* 0x00018600ff087b82 */ /* 0x000e220000000800 */
[----:B------:R-:W-:Y:S01]  /*2abd0*/  SHF.R.U32.HI R0, RZ, R4, R11 ;  /* 0x00000004ff007219 */ /* 0x000fe2000001160b */
[----:B------:R-:W-:Y:S01]  /*2abe0*/  IMAD.MOV.U32 R7, RZ, RZ, R18 ;  /* 0x000000ffff077224 */ /* 0x000fe200078e0012 */
[----:B------:R-:W-:Y:S01]  /*2abf0*/  IADD3 R3, P0, RZ, -R10, RZ ;  /* 0x8000000aff037210 */ /* 0x000fe20007f1e0ff */
[----:B------:R-:W-:Y:S01]  /*2ac00*/  ULDC UR4, c[0x0][0x150] ;  /* 0x0000540000047ab9 */ /* 0x000fe20000000800 */
[----:B------:R-:W-:Y:S01]  /*2ac10*/  I2FP.F32.U32 R4, R2 ;  /* 0x0000000200047245 */ /* 0x000fe20000201000 */
[----:B------:R-:W-:Y:S02]  /*2ac20*/  IMAD.MOV.U32 R6, RZ, RZ, R14 ;  /* 0x000000ffff067224 */ /* 0x000fe400078e000e */
[----:B------:R-:W1:Y:S01]  /*2ac30*/  LDC.64 R18, c[0x0][0x640] ;  /* 0x00019000ff127b82 */ /* 0x000e620000000a00 */
[----:B------:R-:W-:-:S02]  /*2ac40*/  IMAD.X R9, RZ, RZ, ~R0, P0 ;  /* 0x000000ffff097224 */ /* 0x000fc400000e0e00 */
[----:B------:R-:W-:Y:S01]  /*2ac50*/  FMUL R11, R4, UR4 ;  /* 0x00000004040b7c20 */ /* 0x000fe20008400000 */
[----:B------:R-:W-:Y:S01]  /*2ac60*/  IMAD.WIDE.U32 R6, R3, R16, R6 ;  /* 0x0000001003067225 */ /* 0x000fe200078e0006 */
[----:B------:R-:W-:-:S03]  /*2ac70*/  ULDC UR4, c[0x0][0x154] ;  /* 0x0000550000047ab9 */ /* 0x000fc60000000800 */
[----:B------:R-:W-:Y:S01]  /*2ac80*/  IMAD R0, R9, R16, RZ ;  /* 0x0000001009007224 */ /* 0x000fe200078e02ff */
[----:B------:R-:W2:Y:S01]  /*2ac90*/  LDC R13, c[0x0][0x144] ;  /* 0x00005100ff0d7b82 */ /* 0x000ea20000000800 */
[----:B------:R-:W3:Y:S02]  /*2aca0*/  F2I.U32.TRUNC.NTZ R11, R11 ;  /* 0x0000000b000b7305 */ /* 0x000ee4000020f000 */
[----:B------:R-:W-:-:S04]  /*2acb0*/  IMAD R3, R3, R17, R0 ;  /* 0x0000001103037224 */ /* 0x000fc800078e0200 */
[----:B------:R-:W-:Y:S01]  /*2acc0*/  IMAD.IADD R3, R7, 0x1, R3 ;  /* 0x0000000107037824 */ /* 0x000fe200078e0203 */
[----:B------:R-:W4:Y:S04]  /*2acd0*/  LDC R12, c[0x0][0x608] ;  /* 0x00018200ff0c7b82 */ /* 0x000f280000000800 */
[-C--:B0-----:R-:W-:Y:S02]  /*2ace0*/  SHF.R.U64 R4, R6, R8.reuse, R3 ;  /* 0x0000000806047219 */ /* 0x081fe40000001203 */
[----:B------:R-:W-:Y:S02]  /*2acf0*/  I2FP.F32.U32 R6, R5 ;  /* 0x0000000500067245 */ /* 0x000fe40000201000 */
[----:B------:R-:W0:Y:S01]  /*2ad00*/  LDC R9, c[0x0][0x658] ;  /* 0x00019600ff097b82 */ /* 0x000e220000000800 */
[----:B-1----:R-:W-:Y:S01]  /*2ad10*/  ISETP.NE.U32.AND P0, PT, R18, RZ, PT ;  /* 0x000000ff1200720c */ /* 0x002fe20003f05070 */
[----:B---3--:R-:W-:Y:S01]  /*2ad20*/  IMAD.MOV R0, RZ, RZ, -R11 ;  /* 0x000000ffff007224 */ /* 0x008fe200078e0a0b */
[----:B------:R-:W-:Y:S01]  /*2ad30*/  SHF.R.U32.HI R3, RZ, R8, R3 ;  /* 0x00000008ff037219 */ /* 0x000fe20000011603 */
[----:B------:R-:W-:Y:S01]  /*2ad40*/  FMUL R6, R6, UR4 ;  /* 0x0000000406067c20 */ /* 0x000fe20008400000 */
[----:B------:R-:W-:Y:S01]  /*2ad50*/  ISETP.NE.AND.EX P0, PT, R19, RZ, PT, P0 ;  /* 0x000000ff1300720c */ /* 0x000fe20003f05300 */
[----:B------:R-:W-:-:S02]  /*2ad60*/  IMAD.MOV.U32 R8, RZ, RZ, -0x1 ;  /* 0xffffffffff087424 */ /* 0x000fc400078e00ff */
[----:B------:R-:W1:Y:S01]  /*2ad70*/  LDC R14, c[0x0][0x148] ;  /* 0x00005200ff0e7b82 */ /* 0x000e620000000800 */
[----:B--2---:R-:W-:Y:S02]  /*2ad80*/  IMAD R17, R13, R0, R2 ;  /* 0x000000000d117224 */ /* 0x004fe400078e0202 */
[----:B------:R-:W-:-:S05]  /*2ad90*/  IMAD.MOV.U32 R2, RZ, RZ, 0x1 ;  /* 0x00000001ff027424 */ /* 0x000fca00078e00ff */
[----:B------:R-:W2:Y:S01]  /*2ada0*/  LDC R16, c[0x0][0x600] ;  /* 0x00018000ff107b82 */ /* 0x000ea20000000800 */
[-CC-:B----4-:R-:W-:Y:S02]  /*2adb0*/  SHF.R.U64 R13, R4, R12.reuse, R3.reuse ;  /* 0x0000000c040d7219 */ /* 0x190fe40000001203 */
[----:B------:R-:W-:Y:S02]  /*2adc0*/  SHF.R.U32.HI R0, RZ, R12, R3 ;  /* 0x0000000cff007219 */ /* 0x000fe40000011603 */
[----:B------:R3:W4:Y:S03]  /*2add0*/  F2I.U32.TRUNC.NTZ R12, R6 ;  /* 0x00000006000c7305 */ /* 0x000726000020f000 */
[----:B------:R-:W1:Y:S01]  /*2ade0*/  LDC R20, c[0x0][0x648] ;  /* 0x00019200ff147b82 */ /* 0x000e620000000800 */
[-C--:B0-----:R-:W-:Y:S02]  /*2adf0*/  SHF.R.U64 R15, R13, R9.reuse, R0 ;  /* 0x000000090d0f7219 */ /* 0x081fe40000001200 */
[----:B------:R-:W-:-:S02]  /*2ae00*/  SHF.L.U32 R8, R8, R9, RZ ;  /* 0x0000000908087219 */ /* 0x000fc400000006ff */
[-C--:B------:R-:W-:Y:S01]  /*2ae10*/  SHF.L.U32 R22, R2, R9.reuse, RZ ;  /* 0x0000000902167219 */ /* 0x080fe200000006ff */
[----:B------:R-:W-:Y:S01]  /*2ae20*/  IMAD.MOV.U32 R2, RZ, RZ, R15 ;  /* 0x000000ffff027224 */ /* 0x000fe200078e000f */
[----:B------:R-:W-:Y:S01]  /*2ae30*/  SHF.R.U32.HI R3, RZ, R9, R0 ;  /* 0x00000009ff037219 */ /* 0x000fe20000011600 */
[----:B------:R-:W0:Y:S01]  /*2ae40*/  LDC R21, c[0x0][0x638] ;  /* 0x00018e00ff157b82 */ /* 0x000e220000000800 */
[----:B------:R-:W-:-:S07]  /*2ae50*/  LOP3.LUT R24, RZ, R8, RZ, 0x33, !PT ;  /* 0x00000008ff187212 */ /* 0x000fce00078e33ff */
[----:B------:R-:W0:Y:S01]  /*2ae60*/  LDC R23, c[0x0][0x610] ;  /* 0x00018400ff177b82 */ /* 0x000e220000000800 */
[----:B---34-:R-:W-:Y:S05]  /*2ae70*/  @!P0 BRA `(.L_x_105) ;  /* 0x0000000000288947 */ /* 0x018fea0003800000 */
[----:B------:R-:W3:Y:S02]  /*2ae80*/  LDC R0, c[0x0][0x64c] ;  /* 0x00019300ff007b82 */ /* 0x000ee40000000800 */
[----:B---3--:R-:W-:-:S05]  /*2ae90*/  IADD3 R9, P0, R15, R0, RZ ;  /* 0x000000000f097210 */ /* 0x008fca0007f1e0ff */
        /* <DEDUP_REMOVED lines=8> */
.L_x_105:
[----:B------:R-:W3:Y:S01]  /*2af20*/  LDC R0, c[0x0][0x65c] ;  /* 0x00019700ff007b82 */ /* 0x000ee20000000800 */
[----:B-1----:R-:W-:Y:S01]  /*2af30*/  SHF.R.U64 R3, R2, R20, R3 ;  /* 0x0000001402037219 */ /* 0x002fe20000001203 */
[----:B--2---:R-:W-:Y:S02]  /*2af40*/  VIADD R7, R16, 0xffffffff ;  /* 0xffffffff10077836 */ /* 0x004fe40000000000 */
[----:B------:R-:W-:Y:S02]  /*2af50*/  IMAD.MOV R12, RZ, RZ, -R12 ;  /* 0x000000ffff0c7224 */ /* 0x000fe400078e0a0c */
[----:B------:R-:W-:Y:S01]  /*2af60*/  IMAD.MOV R2, RZ, RZ, -R3 ;  /* 0x000000ffff027224 */ /* 0x000fe200078e0a03 */
[----:B---3--:R-:W-:Y:S02]  /*2af70*/  ISETP.NE.AND P0, PT, R0, 0x1, PT ;  /* 0x000000010000780c */ /* 0x008fe40003f05270 */
[----:B------:R-:W-:-:S05]  /*2af80*/  LOP3.LUT R0, R13, R24, RZ, 0xc0, !PT ;  /* 0x000000180d007212 */ /* 0x000fca00078ec0ff */
[----:B------:R-:W-:Y:S01]  /*2af90*/  IMAD R8, R22, R3, R0 ;  /* 0x0000000316087224 */ /* 0x000fe200078e0200 */
[----:B------:R-:W-:Y:S01]  /*2afa0*/  LOP3.LUT R3, R4, R7, RZ, 0xc0, !PT ;  /* 0x0000000704037212 */ /* 0x000fe200078ec0ff */
[----:B0-----:R-:W-:Y:S02]  /*2afb0*/  IMAD R0, R2, R21, R15 ;  /* 0x0000001502007224 */ /* 0x001fe400078e020f */
[----:B------:R-:W-:Y:S02]  /*2afc0*/  IMAD.MOV.U32 R2, RZ, RZ, 0x1 ;  /* 0x00000001ff027424 */ /* 0x000fe400078e00ff */
[----:B------:R-:W-:Y:S02]  /*2afd0*/  @P0 IMAD R17, R14, R12, R5 ;  /* 0x0000000c0e110224 */ /* 0x000fe400078e0205 */
[----:B------:R-:W-:Y:S01]  /*2afe0*/  IMAD R3, R0, R16, R3 ;  /* 0x0000001000037224 */ /* 0x000fe200078e0203 */
[----:B------:R-:W-:Y:S01]  /*2aff0*/  PRMT R0, R2, 0x7610, R0 ;  /* 0x0000761002007816 */ /* 0x000fe20000000000 */
[----:B------:R-:W-:-:S05]  /*2b000*/  IMAD R8, R8, R23, R17 ;  /* 0x0000001708087224 */ /* 0x000fca00078e0211 */
[----:B------:R-:W-:Y:S02]  /*2b010*/  SEL R4, R3, R8, !P0 ;  /* 0x0000000803047207 */ /* 0x000fe40004000000 */
[----:B------:R-:W-:-:S07]  /*2b020*/  SEL R8, R8, R3, !P0 ;  /* 0x0000000308087207 */ /* 0x000fce0004000000 */
.L_x_103:
[----:B------:R-:W-:-:S08]  /*2b030*/  NOP ;  /* 0x0000000000007918 */ /* 0x000fd00000000000 */
[----:B------:R-:W0:-:S00]  /*2b040*/  USETMAXREG.DEALLOC.CTAPOOL 0x18 ;  /* 0x00000018000079c8 */ /* 0x000e0000080e0500 */
[----:B------:R-:W-:-:S13]  /*2b050*/  ISETP.NE.AND P0, PT, RZ, UR8, PT ;  /* 0x00000008ff007c0c */ /* 0x000fda000bf05270 */
[----:B------:R-:W-:Y:S05]  /*2b060*/  @P0 EXIT ;  /* 0x000000000000094d */ /* 0x000fea0003800000 */
[----:B0-----:R-:W-:Y:S01]  /*2b070*/  LOP3.LUT P0, RZ, R0, 0xff, RZ, 0xc0, !PT ;  /* 0x000000ff00ff7812 */ /* 0x001fe2000780c0ff */
[----:B------:R-:W-:Y:S02]  /*2b080*/  IMAD.MOV.U32 R6, RZ, RZ, 0x1 ;  /* 0x00000001ff067424 */ /* 0x000fe400078e00ff */
[----:B------:R-:W-:-:S10]  /*2b090*/  IMAD.MOV.U32 R7, RZ, RZ, RZ ;  /* 0x000000ffff077224 */ /* 0x000fd400078e00ff */
[----:B------:R-:W-:Y:S05]  /*2b0a0*/  @!P0 BRA `(.L_x_106) ;  /* 0x0000000c00548947 */ /* 0x000fea0003800000 */
[----:B------:R-:W0:Y:S01]  /*2b0b0*/  LDC R0, c[0x0][0x28c] ;  /* 0x0000a300ff007b82 */ /* 0x000e220000000800 */
[----:B------:R-:W1:Y:S01]  /*2b0c0*/  S2R R2, SR_TID.X ;  /* 0x0000000000027919 */ /* 0x000e620000002100 */
[----:B------:R-:W-:Y:S01]  /*2b0d0*/  ULDC UR5, c[0x0][0x658] ;  /* 0x0001960000057ab9 */ /* 0x000fe20000000800 */
[----:B------:R-:W-:Y:S01]  /*2b0e0*/  UMOV UR7, 0xffffffff ;  /* 0xffffffff00077882 */ /* 0x000fe20000000000 */
[----:B------:R-:W-:Y:S01]  /*2b0f0*/  ULDC UR6, c[0x0][0xc] ;  /* 0x0000030000067ab9 */ /* 0x000fe20000000800 */
[----:B------:R-:W-:Y:S01]  /*2b100*/  USHF.L.U32 UR8, UR7, UR5, URZ ;  /* 0x0000000507087299 */ /* 0x000fe2000800063f */
[----:B------:R-:W-:Y:S01]  /*2b110*/  BSSY B0, `(.L_x_106) ;  /* 0x00000ce000007945 */ /* 0x000fe20003800000 */
[----:B------:R-:W-:Y:S01]  /*2b120*/  UMOV UR9, 0x1 ;  /* 0x0000000100097882 */ /* 0x000fe20000000000 */
[----:B------:R-:W-:Y:S01]  /*2b130*/  ULDC UR7, c[0x0][0x10] ;  /* 0x0000040000077ab9 */ /* 0x000fe20000000800 */
[----:B------:R-:W-:Y:S01]  /*2b140*/  USHF.L.U32 UR19, UR9, UR5, URZ ;  /* 0x0000000509137299 */ /* 0x000fe2000800063f */
[----:B------:R-:W-:Y:S01]  /*2b150*/  IMAD.MOV.U32 R9, RZ, RZ, 0x1 ;  /* 0x00000001ff097424 */ /* 0x000fe200078e00ff */
[----:B------:R-:W-:Y:S01]  /*2b160*/  UIMAD.WIDE.U32 UR6, UR6, UR7, URZ ;  /* 0x00000007060672a5 */ /* 0x000fe2000f8e003f */
[----:B------:R-:W-:Y:S01]  /*2b170*/  IMAD.MOV.U32 R6, RZ, RZ, 0x1 ;  /* 0x00000001ff067424 */ /* 0x000fe200078e00ff */
[----:B------:R-:W-:Y:S01]  /*2b180*/  ULDC UR5, c[0x0][0x14] ;  /* 0x0000050000057ab9 */ /* 0x000fe20000000800 */
[----:B------:R-:W-:Y:S01]  /*2b190*/  IMAD.MOV.U32 R7, RZ, RZ, RZ ;  /* 0x000000ffff077224 */ /* 0x000fe200078e00ff */
[----:B------:R-:W-:-:S02]  /*2b1a0*/  UIMAD.WIDE.U32 UR22, UR6, UR5, URZ ;  /* 0x00000005061672a5 */ /* 0x000fc4000f8e003f */
[----:B------:R-:W-:Y:S01]  /*2b1b0*/  UIMAD UR16, UR7, UR5, URZ ;  /* 0x00000005071072a4 */ /* 0x000fe2000f8e023f */
[----:B------:R-:W-:Y:S01]  /*2b1c0*/  ULDC UR4, c[0x0][0x600] ;  /* 0x0001800000047ab9 */ /* 0x000fe20000000800 */
[----:B------:R-:W-:Y:S02]  /*2b1d0*/  ULOP3.LUT UR21, UR13, 0x2, URZ, 0xfc, !UPT ;  /* 0x000000020d157892 */ /* 0x000fe4000f8efc3f */
[----:B------:R-:W-:Y:S01]  /*2b1e0*/  UIADD3 UR4, UR4, -0x1, URZ ;  /* 0xffffffff04047890 */ /* 0x000fe2000fffe03f */
[----:B0-----:R-:W-:Y:S01]  /*2b1f0*/  VIADD R0, R0, 0x1f ;  /* 0x0000001f00007836 */ /* 0x001fe20000000000 */
[----:B------:R-:W-:Y:S02]  /*2b200*/  ULOP3.LUT UR18, URZ, UR8, URZ, 0x33, !UPT ;  /* 0x000000083f127292 */ /* 0x000fe4000f8e333f */
[----:B------:R-:W-:Y:S02]  /*2b210*/  UIADD3 UR16, UR23, UR16, URZ ;  /* 0x0000001017107290 */ /* 0x000fe4000fffe03f */
[----:B------:R-:W-:Y:S01]  /*2b220*/  SHF.R.S32.HI R3, RZ, 0x1f, R0 ;  /* 0x0000001fff037819 */ /* 0x000fe20000011400 */
[----:B------:R-:W-:-:S03]  /*2b230*/  ULDC.64 UR24, c[0x0][0x198] ;  /* 0x0000660000187ab9 */ /* 0x000fc60000000a00 */
[----:B------:R-:W-:Y:S02]  /*2b240*/  LEA.HI R0, R3, R0, RZ, 0x5 ;  /* 0x0000000003007211 */ /* 0x000fe400078f28ff */
[C---:B-1----:R-:W-:Y:S02]  /*2b250*/  LOP3.LUT P2, RZ, R2.reuse, 0x7f, RZ, 0xc0, !PT ;  /* 0x0000007f02ff7812 */ /* 0x042fe4000784c0ff */
[----:B------:R-:W-:Y:S02]  /*2b260*/  SHF.R.S32.HI R0, RZ, 0x5, R0 ;  /* 0x00000005ff007819 */ /* 0x000fe40000011400 */
[----:B------:R-:W-:-:S03]  /*2b270*/  LOP3.LUT P0, RZ, R2, 0x1f, RZ, 0xc0, !PT ;  /* 0x0000001f02ff7812 */ /* 0x000fc6000780c0ff */
[----:B------:R-:W-:Y:S01]  /*2b280*/  VIADD R14, R0, 0x1 ;  /* 0x00000001000e7836 */ /* 0x000fe20000000000 */
[----:B------:R-:W-:-:S13]  /*2b290*/  PLOP3.LUT P0, PT, P0, P2, PT, 0x8a, 0x0 ;  /* 0x000000000000781c */ /* 0x000fda0000705172 */
.L_x_118:
[----:B------:R-:W-:-:S03]  /*2b2a0*/  UMOV UR5, 0xffffffff ;  /* 0xffffffff00057882 */ /* 0x000fc60000000000 */
[----:B------:R-:W-:Y:S05]  /*2b2b0*/  BRA.DIV UR5, `(.L_x_107) ;  /* 0x0000001205c87947 */ /* 0x000fea000b800000 */
[----:B------:R-:W-:-:S13]  /*2b2c0*/  ELECT P1, URZ, PT ;  /* 0x00000000003f782f */ /* 0x000fda0003820000 */
.L_x_136:
[----:B------:R-:W0:Y:S01]  /*2b2d0*/  LDC R2, c[0x0][0x28c] ;  /* 0x0000a300ff027b82 */ /* 0x000e220000000800 */
[----:B------:R-:W-:Y:S01]  /*2b2e0*/  BSSY B1, `(.L_x_108) ;  /* 0x0000038000017945 */ /* 0x000fe20003800000 */
[----:B0-----:R-:W-:-:S13]  /*2b2f0*/  ISETP.LT.OR P1, PT, R2, 0x1, !P1 ;  /* 0x000000010200780c */ /* 0x001fda0004f21670 */
[----:B------:R-:W-:Y:S05]  /*2b300*/  @P1 BRA `(.L_x_109) ;  /* 0x0000000000d41947 */ /* 0x000fea0003800000 */
[----:B------:R-:W-:Y:S02]  /*2b310*/  IMAD.SHL.U32 R4, R4, 0x80, RZ ;  /* 0x0000008004047824 */ /* 0x000fe400078e00ff */
[----:B------:R-:W-:Y:S02]  /*2b320*/  IMAD.SHL.U32 R8, R8, 0x200, RZ ;  /* 0x0000020008087824 */ /* 0x000fe400078e00ff */
[----:B------:R-:W-:Y:S02]  /*2b330*/  IMAD.MOV.U32 R13, RZ, RZ, RZ ;  /* 0x000000ffff0d7224 */ /* 0x000fe400078e00ff */
[----:B------:R-:W-:Y:S02]  /*2b340*/  IMAD.MOV.U32 R2, RZ, RZ, R14 ;  /* 0x000000ffff027224 */ /* 0x000fe400078e000e */
[----:B------:R-:W-:Y:S02]  /*2b350*/  IMAD.MOV.U32 R3, RZ, RZ, R6 ;  /* 0x000000ffff037224 */ /* 0x000fe400078e0006 */
[----:B------:R-:W-:-:S07]  /*2b360*/  IMAD.MOV.U32 R5, RZ, RZ, R7 ;  /* 0x000000ffff057224 */ /* 0x000fce00078e0007 */
.L_x_113:
[----:B------:R-:W0:Y:S01]  /*2b370*/  S2R R12, SR_CgaCtaId ;  /* 0x00000000000c7919 */ /* 0x000e220000008800 */
[----:B------:R-:W-:-:S04]  /*2b380*/  MOV R11, 0x400 ;  /* 0x00000400000b7802 */ /* 0x000fc80000000f00 */
[----:B0-----:R-:W-:Y:S02]  /*2b390*/  LEA R18, R12, R11, 0x18 ;  /* 0x0000000b0c127211 */ /* 0x001fe400078ec0ff */
[----:B------:R-:W-:Y:S01]  /*2b3a0*/  SHF.L.U32 R11, R3, 0x1f, RZ ;  /* 0x0000001f030b7819 */ /* 0x000fe200000006ff */
[----:B------:R-:W0:Y:S02]  /*2b3b0*/  @!P2 LDC R12, c[0x0][0x500] ;  /* 0x00014000ff0cab82 */ /* 0x000e240000000800 */
[----:B------:R-:W-:-:S04]  /*2b3c0*/  IMAD R16, R5, 0x8, R18 ;  /* 0x0000000805107824 */ /* 0x000fc800078e0212 */
[----:B------:R-:W1:Y:S02]  /*2b3d0*/  SYNCS.PHASECHK.TRANS64.TRYWAIT P1, [R16+URZ+0x58], R11 ;  /* 0x0000580b100075a7 */ /* 0x000e64000802017f */
[----:B-1----:R-:W-:Y:S05]  /*2b3e0*/  @!P1 BRA `(.L_x_110) ;  /* 0x00000010009c9947 */ /* 0x002fea0003800000 */
.L_x_137:
[----:B------:R-:W-:Y:S01]  /*2b3f0*/  UPRMT UR5, UR21, 0x9910, URZ ;  /* 0x0000991015057896 */ /* 0x000fe2000800003f */
[----:B0-----:R0:W-:Y:S03]  /*2b400*/  @!P2 SYNCS.ARRIVE.TRANS64 RZ, [R16+URZ], R12 ;  /* 0x0000000c10ffa9a7 */ /* 0x0011e6000800003f */
[----:B------:R-:W-:-:S06]  /*2b410*/  UISETP.NE.AND UP0, UPT, UR5, 0x2, UPT ;  /* 0x000000020500788c */ /* 0x000fcc000bf05270 */
[----:B------:R-:W-:-:S13]  /*2b420*/  PLOP3.LUT P1, PT, PT, PT, UP0, 0x80, 0x0 ;  /* 0x000000000000781c */ /* 0x000fda0003f2f008 */
[----:B0-----:R-:W-:Y:S05]  /*2b430*/  @P1 BRA `(.L_x_111) ;  /* 0x0000000000041947 */ /* 0x001fea0003800000 */
[----:B------:R-:W-:Y:S01]  /*2b440*/  BPT.TRAP 0x1 ;  /* 0x000000040000795c */ /* 0x000fe20000300000 */
.L_x_111:
[----:B------:R-:W-:Y:S05]  /*2b450*/  @P0 BRA `(.L_x_112) ;  /* 0x0000000000040947 */ /* 0x000fea0003800000 */
[----:B------:R-:W-:Y:S01]  /*2b460*/  BPT.TRAP 0x1 ;  /* 0x000000040000795c */ /* 0x000fe20000300000 */
.L_x_112:
[C-C-:B-1----:R-:W-:Y:S01]  /*2b470*/  IMAD R11, R5.reuse, 0x4000, R18.reuse ;  /* 0x00004000050b7824 */ /* 0x142fe200078e0212 */
[----:B------:R-:W-:Y:S01]  /*2b480*/  R2UR UR9, R16 ;  /* 0x00000000100972ca */ /* 0x000fe200000e0000 */
[----:B------:R-:W-:Y:S01]  /*2b490*/  IMAD R18, R5, 0x1000, R18 ;  /* 0x0000100005127824 */ /* 0x000fe200078e0212 */
[----:B------:R-:W-:Y:S01]  /*2b4a0*/  UIADD3 UR6, UP0, UR24, 0xf0, URZ ;  /* 0x000000f018067890 */ /* 0x000fe2000ff1e03f */
[----:B------:R-:W-:Y:S01]  /*2b4b0*/  VIADD R2, R2, 0xffffffff ;  /* 0xffffffff02027836 */ /* 0x000fe20000000000 */
[----:B------:R-:W-:Y:S01]  /*2b4c0*/  R2UR UR5, R11 ;  /* 0x000000000b0572ca */ /* 0x000fe200000e0000 */
[----:B------:R-:W-:Y:S01]  /*2b4d0*/  UIADD3 UR26, UP1, UR24, 0x1f0, URZ ;  /* 0x000001f0181a7890 */ /* 0x000fe2000ff3e03f */
[----:B------:R-:W-:Y:S01]  /*2b4e0*/  R2UR UR8, R18 ;  /* 0x00000000120872ca */ /* 0x000fe200000e0000 */
[----:B------:R-:W-:Y:S01]  /*2b4f0*/  UIADD3.X UR7, URZ, UR25, URZ, UP0, !UPT ;  /* 0x000000193f077290 */ /* 0x000fe200087fe43f */
[----:B------:R-:W-:Y:S01]  /*2b500*/  R2UR UR11, R8 ;  /* 0x00000000080b72ca */ /* 0x000fe200000e0000 */
[----:B------:R-:W-:Y:S01]  /*2b510*/  VIADD R5, R5, 0x1 ;  /* 0x0000000105057836 */ /* 0x000fe20000000000 */
[----:B------:R-:W-:Y:S01]  /*2b520*/  R2UR UR10, R13 ;  /* 0x000000000d0a72ca */ /* 0x000fe200000e0000 */
[----:B------:R-:W-:Y:S01]  /*2b530*/  UIADD3.X UR27, URZ, UR25, URZ, UP1, !UPT ;  /* 0x000000193f1b7290 */ /* 0x000fe20008ffe43f */
[----:B------:R-:W-:Y:S01]  /*2b540*/  R2UR UR12, R10 ;  /* 0x000000000a0c72ca */ /* 0x000fe200000e0000 */
[----:B------:R-:W-:Y:S01]  /*2b550*/  UMOV UR14, 0x0 ;  /* 0x00000000000e7882 */ /* 0x000fe20000000000 */
[----:B------:R-:W-:Y:S01]  /*2b560*/  R2UR UR20, R4 ;  /* 0x00000000041472ca */ /* 0x000fe200000e0000 */
[----:B------:R-:W-:Y:S01]  /*2b570*/  UMOV UR15, 0x10000000 ;  /* 0x10000000000f7882 */ /* 0x000fe20000000000 */
[----:B------:R-:W-:Y:S01]  /*2b580*/  ISETP.GT.AND P3, PT, R2, 0x1, PT ;  /* 0x000000010200780c */ /* 0x000fe20003f64270 */
[----:B------:R-:W-:Y:S01]  /*2b590*/  UIADD3 UR5, UR5, 0x180, URZ ;  /* 0x0000018005057890 */ /* 0x000fe2000fffe03f */
[----:B------:R-:W-:Y:S01]  /*2b5a0*/  ISETP.NE.AND P1, PT, R5, 0xb, PT ;  /* 0x0000000b0500780c */ /* 0x000fe20003f25270 */
[----:B------:R-:W-:Y:S01]  /*2b5b0*/  UIADD3 UR17, UR8, 0x2c180, URZ ;  /* 0x0002c18008117890 */ /* 0x000fe2000fffe03f */
[----:B------:R-:W-:-:S02]  /*2b5c0*/  VIADD R13, R13, 0x20 ;  /* 0x000000200d0d7836 */ /* 0x000fc40000000000 */
[----:B------:R-:W-:Y:S02]  /*2b5d0*/  SEL R12, RZ, 0x1, P1 ;  /* 0x00000001ff0c7807 */ /* 0x000fe40000800000 */
[----:B------:R-:W-:Y:S01]  /*2b5e0*/  UMOV UR8, UR5 ;  /* 0x0000000500087c82 */ /* 0x000fe20008000000 */
[----:B------:R-:W-:Y:S01]  /*2b5f0*/  SEL R5, R5, RZ, P1 ;  /* 0x000000ff05057207 */ /* 0x000fe20000800000 */
[----:B------:R0:W-:Y:S01]  /*2b600*/  UTMALDG.3D [UR8], [UR6], desc[UR14] ;  /* 0x00000e08060075b4 */ /* 0x0001e20008011000 */
[----:B------:R-:W-:Y:S01]  /*2b610*/  LOP3.LUT R3, R3, R12, RZ, 0x3c, !PT ;  /* 0x0000000c03037212 */ /* 0x000fe200078e3cff */
[----:B0-----:R-:W-:Y:S01]  /*2b620*/  UMOV UR8, UR17 ;  /* 0x0000001100087c82 */ /* 0x001fe20008000000 */
[----:B------:R-:W-:Y:S02]  /*2b630*/  UMOV UR11, UR20 ;  /* 0x00000014000b7c82 */ /* 0x000fe40008000000 */
[----:B------:R0:W-:Y:S02]  /*2b640*/  UTMALDG.3D [UR8], [UR26], desc[UR14] ;  /* 0x00000e081a0075b4 */ /* 0x0001e40008011000 */
[----:B0-----:R-:W-:Y:S05]  /*2b650*/  @P3 BRA `(.L_x_113) ;  /* 0xfffffffc00443947 */ /* 0x001fea000383ffff */
.L_x_109:
[----:B------:R-:W-:Y:S05]  /*2b660*/  BSYNC B1 ;  /* 0x0000000000017941 */ /* 0x000fea0003800000 */
.L_x_108:
[----:B------:R-:W2:Y:S01]  /*2b670*/  LDL.LU R16, [R1+0x464] ;  /* 0x0004640001107983 */ /* 0x000ea20000300800 */
[----:B------:R-:W-:Y:S01]  /*2b680*/  LOP3.LUT P1, RZ, R9, 0xff, RZ, 0xc0, !PT ;  /* 0x000000ff09ff7812 */ /* 0x000fe2000782c0ff */
[C---:B------:R-:W-:Y:S01]  /*2b690*/  IMAD.IADD R4, R0.reuse, 0x1, R7 ;  /* 0x0000000100047824 */ /* 0x040fe200078e0207 */
[----:B------:R-:W-:Y:S01]  /*2b6a0*/  ULDC.64 UR6, c[0x0][0x650] ;  /* 0x0001940000067ab9 */ /* 0x000fe20000000a00 */
[----:B------:R-:W3:Y:S01]  /*2b6b0*/  LDL.LU R15, [R1+0x468] ;  /* 0x00046800010f7983 */ /* 0x000ee20000300800 */
[----:B------:R-:W-:Y:S01]  /*2b6c0*/  ISETP.GE.U32.AND P3, PT, R0, 0xb, PT ;  /* 0x0000000b0000780c */ /* 0x000fe20003f66070 */
[----:B------:R-:W-:Y:S01]  /*2b6d0*/  BSSY B1, `(.L_x_114) ;  /* 0x000006f000017945 */ /* 0x000fe20003800000 */
[----:B------:R-:W-:Y:S01]  /*2b6e0*/  IMAD.MOV.U32 R8, RZ, RZ, -0x1 ;  /* 0xffffffffff087424 */ /* 0x000fe200078e00ff */
[----:B------:R-:W-:Y:S01]  /*2b6f0*/  PRMT R9, RZ, 0x7610, R9 ;  /* 0x00007610ff097816 */ /* 0x000fe20000000009 */
[----:B------:R-:W-:-:S05]  /*2b700*/  IMAD.MOV.U32 R10, RZ, RZ, -0x1 ;  /* 0xffffffffff0a7424 */ /* 0x000fca00078e00ff */
[----:B------:R-:W0:Y:S01]  /*2b710*/  @P1 S2R R3, SR_CgaCtaId ;  /* 0x0000000000031919 */ /* 0x000e220000008800 */
[----:B------:R-:W-:-:S04]  /*2b720*/  @P1 MOV R2, 0x400 ;  /* 0x0000040000021802 */ /* 0x000fc80000000f00 */
[----:B0-----:R-:W-:-:S04]  /*2b730*/  @P1 LEA R2, R3, R2, 0x18 ;  /* 0x0000000203021211 */ /* 0x001fc800078ec0ff */
[----:B------:R0:W-:Y:S01]  /*2b740*/  @P1 SYNCS.ARRIVE.TRANS64.A1T0 RZ, [R2+URZ+0xc8], RZ ;  /* 0x0000c8ff02ff19a7 */ /* 0x0001e2000810003f */
[----:B------:R-:W-:-:S04]  /*2b750*/  ISETP.GT.U32.AND P1, PT, R4, 0xa, PT ;  /* 0x0000000a0400780c */ /* 0x000fc80003f24070 */
[----:B------:R-:W-:Y:S01]  /*2b760*/  ISETP.LT.U32.AND P1, PT, R0, 0xb, P1 ;  /* 0x0000000b0000780c */ /* 0x000fe20000f21070 */
[----:B0-----:R-:W-:-:S05]  /*2b770*/  IMAD.WIDE.U32 R2, R4, -0x45d1745d, RZ ;  /* 0xba2e8ba304027825 */ /* 0x001fca00078e00ff */
[----:B------:R-:W-:Y:S02]  /*2b780*/  SHF.R.U32.HI R5, RZ, 0x3, R3 ;  /* 0x00000003ff057819 */ /* 0x000fe40000011603 */
[----:B------:R-:W-:Y:S02]  /*2b790*/  SEL R3, RZ, 0x1, !P1 ;  /* 0x00000001ff037807 */ /* 0x000fe40004800000 */
[----:B------:R-:W-:Y:S01]  /*2b7a0*/  PRMT R2, RZ, 0x7610, R2 ;  /* 0x00007610ff027816 */ /* 0x000fe20000000002 */
[----:B------:R-:W-:Y:S01]  /*2b7b0*/  IMAD R7, R5, -0xb, R4 ;  /* 0xfffffff505077824 */ /* 0x000fe200078e0204 */
[----:B------:R-:W-:Y:S01]  /*2b7c0*/  LOP3.LUT R6, R6, R3, RZ, 0x3c, !PT ;  /* 0x0000000306067212 */ /* 0x000fe200078e3cff */
[----:B------:R-:W-:-:S03]  /*2b7d0*/  IMAD.MOV.U32 R4, RZ, RZ, -0x1 ;  /* 0xffffffffff047424 */ /* 0x000fc600078e00ff */
[----:B------:R-:W-:Y:S02]  /*2b7e0*/  @P3 LOP3.LUT R6, R6, 0x1, R5, 0x78, !PT ;  /* 0x0000000106063812 */ /* 0x000fe400078e7805 */
[----:B---3--:R-:W-:-:S04]  /*2b7f0*/  IADD3 R15, P1, R15, UR22, RZ ;  /* 0x000000160f0f7c10 */ /* 0x008fc8000ff3e0ff */
[----:B--2---:R-:W-:Y:S01]  /*2b800*/  IADD3.X R16, R16, UR16, RZ, P1, !PT ;  /* 0x0000001010107c10 */ /* 0x004fe20008ffe4ff */
[----:B------:R0:W-:Y:S01]  /*2b810*/  STL [R1+0x468], R15 ;  /* 0x0004680f01007387 */ /* 0x0001e20000100800 */
[----:B------:R-:W-:-:S03]  /*2b820*/  ISETP.GE.U32.AND P1, PT, R15, UR6, PT ;  /* 0x000000060f007c0c */ /* 0x000fc6000bf26070 */
[----:B------:R0:W-:Y:S01]  /*2b830*/  STL [R1+0x464], R16 ;  /* 0x0004641001007387 */ /* 0x0001e20000100800 */
[----:B------:R-:W-:-:S13]  /*2b840*/  ISETP.GE.U32.AND.EX P1, PT, R16, UR7, PT, P1 ;  /* 0x0000000710007c0c */ /* 0x000fda000bf26110 */
[----:B0-----:R-:W-:Y:S05]  /*2b850*/  @P1 BRA `(.L_x_115) ;  /* 0x0000000400581947 */ /* 0x001fea0003800000 */
[----:B------:R-:W0:Y:S01]  /*2b860*/  S2R R8, SR_CTAID.X ;  /* 0x0000000000087919 */ /* 0x000e220000002500 */
[----:B------:R-:W1:Y:S01]  /*2b870*/  LDC R11, c[0x0][0x65c] ;  /* 0x00019700ff0b7b82 */ /* 0x000e620000000800 */
[----:B------:R-:W-:Y:S01]  /*2b880*/  ULDC UR5, c[0x0][0x150] ;  /* 0x0000540000057ab9 */ /* 0x000fe20000000800 */
[----:B------:R-:W-:Y:S01]  /*2b890*/  ULDC.64 UR6, c[0x0][0x628] ;  /* 0x00018a0000067ab9 */ /* 0x000fe20000000a00 */
[----:B------:R-:W2:Y:S01]  /*2b8a0*/  S2R R5, SR_CTAID.Y ;  /* 0x0000000000057919 */ /* 0x000ea20000002600 */
[----:B------:R-:W-:Y:S01]  /*2b8b0*/  ISETP.NE.U32.AND P1, PT, RZ, UR6, PT ;  /* 0x00000006ff007c0c */ /* 0x000fe2000bf25070 */
[----:B------:R-:W-:-:S03]  /*2b8c0*/  ULDC UR8, c[0x0][0x630] ;  /* 0x00018c0000087ab9 */ /* 0x000fc60000000800 */
[----:B------:R-:W3:Y:S01]  /*2b8d0*/  LDC R3, c[0x0][0x144] ;  /* 0x00005100ff037b82 */ /* 0x000ee20000000800 */
[----:B------:R-:W-:-:S07]  /*2b8e0*/  ISETP.NE.AND.EX P1, PT, RZ, UR7, PT, P1 ;  /* 0x00000007ff007c0c */ /* 0x000fce000bf25310 */
[----:B------:R-:W4:Y:S01]  /*2b8f0*/  LDC R12, c[0x0][0x148] ;  /* 0x00005200ff0c7b82 */ /* 0x000f220000000800 */
[----:B-1----:R-:W-:Y:S02]  /*2b900*/  ISETP.NE.AND P4, PT, R11, 0x1, PT ;  /* 0x000000010b00780c */ /* 0x002fe40003f85270 */
[----:B0-----:R-:W-:Y:S02]  /*2b910*/  I2FP.F32.U32 R2, R8 ;  /* 0x0000000800027245 */ /* 0x001fe40000201000 */
[----:B--2---:R-:W-:-:S03]  /*2b920*/  I2FP.F32.U32 R4, R5 ;  /* 0x0000000500047245 */ /* 0x004fc60000201000 */
[----:B------:R-:W-:Y:S01]  /*2b930*/  FMUL R2, R2, UR5 ;  /* 0x0000000502027c20 */ /* 0x000fe20008400000 */
[----:B------:R-:W-:Y:S02]  /*2b940*/  ULDC UR5, c[0x0][0x154] ;  /* 0x0000550000057ab9 */ /* 0x000fe40000000800 */
[----:B------:R-:W-:-:S03]  /*2b950*/  FMUL R10, R4, UR5 ;  /* 0x00000005040a7c20 */ /* 0x000fc60008400000 */
[----:B------:R-:W0:Y:S08]  /*2b960*/  F2I.U32.TRUNC.NTZ R2, R2 ;  /* 0x0000000200027305 */ /* 0x000e30000020f000 */
[----:B------:R-:W1:Y:S01]  /*2b970*/  F2I.U32.TRUNC.NTZ R10, R10 ;  /* 0x0000000a000a7305 */ /* 0x000e62000020f000 */
[----:B0-----:R-:W-:Y:S02]  /*2b980*/  IMAD.MOV R4, RZ, RZ, -R2 ;  /* 0x000000ffff047224 */ /* 0x001fe400078e0a02 */
[----:B------:R-:W-:-:S02]  /*2b990*/  IMAD.MOV.U32 R2, RZ, RZ, R15 ;  /* 0x000000ffff027224 */ /* 0x000fc400078e000f */
[----:B---3--:R-:W-:Y:S02]  /*2b9a0*/  IMAD R8, R3, R4, R8 ;  /* 0x0000000403087224 */ /* 0x008fe400078e0208 */
[----:B-1----:R-:W-:-:S04]  /*2b9b0*/  IMAD.MOV R3, RZ, RZ, -R10 ;  /* 0x000000ffff037224 */ /* 0x002fc800078e0a0a */
[----:B----4-:R-:W-:Y:S02]  /*2b9c0*/  @P4 IMAD R8, R12, R3, R5 ;  /* 0x000000030c084224 */ /* 0x010fe400078e0205 */
[----:B------:R-:W-:Y:S01]  /*2b9d0*/  IMAD.MOV.U32 R3, RZ, RZ, R16 ;  /* 0x000000ffff037224 */ /* 0x000fe200078e0010 */
[----:B------:R-:W-:Y:S06]  /*2b9e0*/  @!P1 BRA `(.L_x_116) ;  /* 0x0000000000289947 */ /* 0x000fec0003800000 */
[----:B------:R-:W-:Y:S02]  /*2b9f0*/  ULDC UR5, c[0x0][0x634] ;  /* 0x00018d0000057ab9 */ /* 0x000fe40000000800 */
[----:B------:R-:W-:-:S05]  /*2ba00*/  IADD3 R3, P1, R15, UR5, RZ ;  /* 0x000000050f037c10 */ /* 0x000fca000ff3e0ff */
[----:B------:R-:W-:-:S04]  /*2ba10*/  IMAD.X R11, RZ, RZ, R16, P1 ;  /* 0x000000ffff0b7224 */ /* 0x000fc800008e0610 */
[----:B------:R-:W-:-:S04]  /*2ba20*/  IMAD.WIDE.U32 R4, R11, UR6, RZ ;  /* 0x000000060b047c25 */ /* 0x000fc8000f8e00ff */
[----:B------:R-:W-:-:S04]  /*2ba30*/  IMAD.WIDE.U32 R4, P1, R3, UR7, R4 ;  /* 0x0000000703047c25 */ /* 0x000fc8000f820004 */
[----:B------:R-:W-:-:S04]  /*2ba40*/  IMAD.WIDE.U32 R2, R3, UR6, RZ ;  /* 0x0000000603027c25 */ /* 0x000fc8000f8e00ff */
[----:B------:R-:W-:Y:S01]  /*2ba50*/  IMAD.MOV.U32 R2, RZ, RZ, R5 ;  /* 0x000000ffff027224 */ /* 0x000fe200078e0005 */
[----:B------:R-:W-:Y:S01]  /*2ba60*/  IADD3 RZ, P3, R3, R4, RZ ;  /* 0x0000000403ff7210 */ /* 0x000fe20007f7e0ff */
[----:B------:R-:W-:-:S04]  /*2ba70*/  IMAD.X R3, RZ, RZ, RZ, P1 ;  /* 0x000000ffff037224 */ /* 0x000fc800008e06ff */
[----:B------:R-:W-:-:S08]  /*2ba80*/  IMAD.WIDE.U32.X R2, R11, UR7, R2, P3 ;  /* 0x000000070b027c25 */ /* 0x000fd000098e0402 */
.L_x_116:
[--C-:B------:R-:W-:Y:S01]  /*2ba90*/  SHF.R.U64 R10, R2, UR8, R3.reuse ;  /* 0x00000008020a7c19 */ /* 0x100fe20008001203 */
[----:B------:R-:W-:Y:S01]  /*2baa0*/  ULDC.64 UR6, c[0x0][0x620] ;  /* 0x0001880000067ab9 */ /* 0x000fe20000000a00 */
[----:B------:R-:W-:Y:S01]  /*2bab0*/  SHF.R.U32.HI R2, RZ, UR8, R3 ;  /* 0x00000008ff027c19 */ /* 0x000fe20008011603 */
[----:B------:R-:W-:Y:S01]  /*2bac0*/  IMAD.MOV.U32 R3, RZ, RZ, R16 ;  /* 0x000000ffff037224 */ /* 0x000fe200078e0010 */
[----:B------:R-:W-:Y:S01]  /*2bad0*/  IADD3 R11, P1, RZ, -R10, RZ ;  /* 0x8000000aff0b7210 */ /* 0x000fe20007f3e0ff */
[----:B------:R-:W-:-:S04]  /*2bae0*/  ULDC UR5, c[0x0][0x618] ;  /* 0x0001860000057ab9 */ /* 0x000fc80000000800 */
[----:B------:R-:W-:-:S04]  /*2baf0*/  IMAD.X R2, RZ, RZ, ~R2, P1 ;  /* 0x000000ffff027224 */ /* 0x000fc800008e0e02 */
[----:B------:R-:W-:-:S04]  /*2bb00*/  IMAD R2, R2, UR6, RZ ;  /* 0x0000000602027c24 */ /* 0x000fc8000f8e02ff */
[----:B------:R-:W-:Y:S02]  /*2bb10*/  IMAD R5, R11, UR7, R2 ;  /* 0x000000070b057c24 */ /* 0x000fe4000f8e0202 */
[----:B------:R-:W-:-:S04]  /*2bb20*/  IMAD.MOV.U32 R2, RZ, RZ, R15 ;  /* 0x000000ffff027224 */ /* 0x000fc800078e000f */
[----:B------:R-:W-:Y:S01]  /*2bb30*/  IMAD.WIDE.U32 R2, R11, UR6, R2 ;  /* 0x000000060b027c25 */ /* 0x000fe2000f8e0002 */
[----:B------:R-:W-:Y:S02]  /*2bb40*/  ULDC.64 UR6, c[0x0][0x640] ;  /* 0x0001900000067ab9 */ /* 0x000fe40000000a00 */
[----:B------:R-:W-:Y:S01]  /*2bb50*/  ISETP.NE.U32.AND P1, PT, RZ, UR6, PT ;  /* 0x00000006ff007c0c */ /* 0x000fe2000bf25070 */
[----:B------:R-:W-:-:S03]  /*2bb60*/  IMAD.IADD R3, R3, 0x1, R5 ;  /* 0x0000000103037824 */ /* 0x000fc600078e0205 */
[----:B------:R-:W-:Y:S02]  /*2bb70*/  ISETP.NE.AND.EX P1, PT, RZ, UR7, PT, P1 ;  /* 0x00000007ff007c0c */ /* 0x000fe4000bf25310 */
[--C-:B------:R-:W-:Y:S02]  /*2bb80*/  SHF.R.U64 R11, R2, UR5, R3.reuse ;  /* 0x00000005020b7c19 */ /* 0x100fe40008001203 */
[----:B------:R-:W-:Y:S01]  /*2bb90*/  SHF.R.U32.HI R2, RZ, UR5, R3 ;  /* 0x00000005ff027c19 */ /* 0x000fe20008011603 */
[----:B------:R-:W-:-:S03]  /*2bba0*/  ULDC UR5, c[0x0][0x608] ;  /* 0x0001820000057ab9 */ /* 0x000fc60000000800 */
[--C-:B------:R-:W-:Y:S02]  /*2bbb0*/  SHF.R.U64 R12, R11, UR5, R2.reuse ;  /* 0x000000050b0c7c19 */ /* 0x100fe40008001202 */
[----:B------:R-:W-:Y:S01]  /*2bbc0*/  SHF.R.U32.HI R3, RZ, UR5, R2 ;  /* 0x00000005ff037c19 */ /* 0x000fe20008011602 */
[----:B------:R-:W-:-:S03]  /*2bbd0*/  ULDC UR5, c[0x0][0x658] ;  /* 0x0001960000057ab9 */ /* 0x000fc60000000800 */
[--C-:B------:R-:W-:Y:S02]  /*2bbe0*/  SHF.R.U64 R13, R12, UR5, R3.reuse ;  /* 0x000000050c0d7c19 */ /* 0x100fe40008001203 */
[----:B------:R-:W-:-:S03]  /*2bbf0*/  SHF.R.U32.HI R15, RZ, UR5, R3 ;  /* 0x00000005ff0f7c19 */ /* 0x000fc60008011603 */
[----:B------:R-:W-:Y:S02]  /*2bc00*/  IMAD.MOV.U32 R2, RZ, RZ, R13 ;  /* 0x000000ffff027224 */ /* 0x000fe400078e000d */
        /* <DEDUP_REMOVED lines=12> */
.L_x_117:
[----:B------:R-:W-:Y:S01]  /*2bcd0*/  ULDC UR5, c[0x0][0x648] ;  /* 0x0001920000057ab9 */ /* 0x000fe20000000800 */
[----:B------:R-:W-:Y:S02]  /*2bce0*/  LOP3.LUT R12, R12, UR18, RZ, 0xc0, !PT ;  /* 0x000000120c0c7c12 */ /* 0x000fe4000f8ec0ff */
[----:B------:R-:W-:Y:S01]  /*2bcf0*/  SHF.R.U64 R3, R2, UR5, R3 ;  /* 0x0000000502037c19 */ /* 0x000fe20008001203 */
[----:B------:R-:W-:-:S04]  /*2bd00*/  ULDC UR5, c[0x0][0x638] ;  /* 0x00018e0000057ab9 */ /* 0x000fc80000000800 */
[----:B------:R-:W-:Y:S02]  /*2bd10*/  IMAD.MOV R2, RZ, RZ, -R3 ;  /* 0x000000ffff027224 */ /* 0x000fe400078e0a03 */
[----:B------:R-:W-:Y:S02]  /*2bd20*/  IMAD R5, R3, UR19, R12 ;  /* 0x0000001303057c24 */ /* 0x000fe4000f8e020c */
[----:B------:R-:W-:Y:S01]  /*2bd30*/  IMAD R13, R2, UR5, R13 ;  /* 0x00000005020d7c24 */ /* 0x000fe2000f8e020d */
[----:B------:R-:W-:Y:S01]  /*2bd40*/  ULDC UR5, c[0x0][0x610] ;  /* 0x0001840000057ab9 */ /* 0x000fe20000000800 */
[----:B------:R-:W-:Y:S01]  /*2bd50*/  LOP3.LUT R2, R11, UR4, RZ, 0xc0, !PT ;  /* 0x000000040b027c12 */ /* 0x000fe2000f8ec0ff */
[----:B------:R-:W-:Y:S01]  /*2bd60*/  IMAD R8, R5, UR5, R8 ;  /* 0x0000000505087c24 */ /* 0x000fe2000f8e0208 */
[----:B------:R-:W-:-:S03]  /*2bd70*/  ULDC UR5, c[0x0][0x600] ;  /* 0x0001800000057ab9 */ /* 0x000fc60000000800 */
[----:B------:R-:W-:Y:S02]  /*2bd80*/  IMAD R13, R13, UR5, R2 ;  /* 0x000000050d0d7c24 */ /* 0x000fe4000f8e0202 */
[----:B------:R-:W-:-:S03]  /*2bd90*/  IMAD.MOV.U32 R2, RZ, RZ, 0x1 ;  /* 0x00000001ff027424 */ /* 0x000fc600078e00ff */
[----:B------:R-:W-:Y:S02]  /*2bda0*/  SEL R4, R13, R8, !P4 ;  /* 0x000000080d047207 */ /* 0x000fe40006000000 */
[----:B------:R-:W-:-:S07]  /*2bdb0*/  SEL R8, R8, R13, !P4 ;  /* 0x0000000d08087207 */ /* 0x000fce0006000000 */
.L_x_115:
[----:B------:R-:W-:Y:S05]  /*2bdc0*/  BSYNC B1 ;  /* 0x0000000000017941 */ /* 0x000fea0003800000 */
.L_x_114:
[----:B------:R-:W-:-:S13]  /*2bdd0*/  LOP3.LUT P1, RZ, R2, 0xff, RZ, 0xc0, !PT ;  /* 0x000000ff02ff7812 */ /* 0x000fda000782c0ff */
[----:B------:R-:W-:Y:S05]  /*2bde0*/  @P1 BRA `(.L_x_118) ;  /* 0xfffffff4002c1947 */ /* 0x000fea000383ffff */
[----:B------:R-:W-:Y:S05]  /*2bdf0*/  BSYNC B0 ;  /* 0x0000000000007941 */ /* 0x000fea0003800000 */
.L_x_106:
[----:B------:R-:W-:-:S03]  /*2be00*/  UMOV UR5, 0xffffffff ;  /* 0xffffffff00057882 */ /* 0x000fc60000000000 */
[----:B------:R-:W-:Y:S05]  /*2be10*/  BRA.DIV UR5, `(.L_x_119) ;  /* 0x0000000a05247947 */ /* 0x000fea000b800000 */
[----:B------:R-:W-:-:S13]  /*2be20*/  ELECT P0, URZ, PT ;  /* 0x00000000003f782f */ /* 0x000fda0003800000 */
.L_x_140:
[----:B------:R-:W-:Y:S04]  /*2be30*/  BSSY B0, `(.L_x_120) ;  /* 0x000006b000007945 */ /* 0x000fe80003800000 */
[----:B------:R-:W-:Y:S05]  /*2be40*/  @!P0 BRA `(.L_x_121) ;  /* 0x0000000400a48947 */ /* 0x000fea0003800000 */
[----:B------:R-:W-:-:S04]  /*2be50*/  ULOP3.LUT UR5, UR13, 0x2, URZ, 0xfc, !UPT ;  /* 0x000000020d057892 */ /* 0x000fc8000f8efc3f */
[----:B------:R-:W-:-:S06]  /*2be60*/  UISETP.NE.AND UP0, UPT, UR5, 0x3, UPT ;  /* 0x000000030500788c */ /* 0x000fcc000bf05270 */
[----:B------:R-:W-:-:S13]  /*2be70*/  PLOP3.LUT P0, PT, PT, PT, UP0, 0x80, 0x0 ;  /* 0x000000000000781c */ /* 0x000fda0003f0f008 */
[----:B------:R-:W-:Y:S05]  /*2be80*/  @!P0 BRA `(.L_x_122) ;  /* 0x0000000000048947 */ /* 0x000fea0003800000 */
[----:B------:R-:W-:Y:S01]  /*2be90*/  BPT.TRAP 0x1 ;  /* 0x000000040000795c */ /* 0x000fe20000300000 */
.L_x_122:
[----:B------:R-:W0:Y:S01]  /*2bea0*/  S2R R3, SR_CgaCtaId ;  /* 0x0000000000037919 */ /* 0x000e220000008800 */
[----:B------:R-:W-:Y:S02]  /*2beb0*/  MOV R0, 0x400 ;  /* 0x0000040000007802 */ /* 0x000fe40000000f00 */
[----:B------:R-:W-:Y:S02]  /*2bec0*/  SHF.L.U32 R2, R6, 0x1f, RZ ;  /* 0x0000001f06027819 */ /* 0x000fe400000006ff */
[----:B0-----:R-:W-:-:S05]  /*2bed0*/  LEA R0, R3, R0, 0x18 ;  /* 0x0000000003007211 */ /* 0x001fca00078ec0ff */
[----:B------:R-:W-:-:S04]  /*2bee0*/  VIADD R0, R0, 0x58 ;  /* 0x0000005800007836 */ /* 0x000fc80000000000 */
[----:B------:R-:W-:-:S04]  /*2bef0*/  IMAD R3, R7, 0x8, R0 ;  /* 0x0000000807037824 */ /* 0x000fc800078e0200 */
[----:B------:R-:W0:Y:S02]  /*2bf00*/  SYNCS.PHASECHK.TRANS64.TRYWAIT P0, [R3+URZ], R2 ;  /* 0x00000002030075a7 */ /* 0x000e24000800017f */
[----:B0-----:R-:W-:Y:S05]  /*2bf10*/  @!P0 BRA `(.L_x_123) ;  /* 0x0000000800088947 */ /* 0x001fea0003800000 */
.L_x_141:
[----:B------:R-:W-:-:S05]  /*2bf20*/  VIADD R7, R7, 0x1 ;  /* 0x0000000107077836 */ /* 0x000fca0000000000 */
[----:B------:R-:W-:-:S04]  /*2bf30*/  ISETP.NE.AND P0, PT, R7, 0xb, PT ;  /* 0x0000000b0700780c */ /* 0x000fc80003f05270 */
[----:B0-----:R-:W-:Y:S02]  /*2bf40*/  SEL R3, RZ, 0x1, P0 ;  /* 0x00000001ff037807 */ /* 0x001fe40000000000 */
[----:B------:R-:W-:Y:S02]  /*2bf50*/  SEL R7, R7, RZ, P0 ;  /* 0x000000ff07077207 */ /* 0x000fe40000000000 */
[----:B------:R-:W-:-:S03]  /*2bf60*/  LOP3.LUT R6, R6, R3, RZ, 0x3c, !PT ;  /* 0x0000000306067212 */ /* 0x000fc600078e3cff */
[----:B------:R-:W-:Y:S01]  /*2bf70*/  IMAD R3, R7, 0x8, R0 ;  /* 0x0000000807037824 */ /* 0x000fe200078e0200 */
[----:B------:R-:W-:-:S04]  /*2bf80*/  SHF.L.U32 R2, R6, 0x1f, RZ ;  /* 0x0000001f06027819 */ /* 0x000fc800000006ff */
[----:B------:R-:W0:Y:S02]  /*2bf90*/  SYNCS.PHASECHK.TRANS64.TRYWAIT P0, [R3+URZ], R2 ;  /* 0x00000002030075a7 */ /* 0x000e24000800017f */
[----:B0-----:R-:W-:Y:S05]  /*2bfa0*/  @!P0 BRA `(.L_x_124) ;  /* 0x0000000400f88947 */ /* 0x001fea0003800000 */
.L_x_142:
[----:B0-----:R-:W-:-:S05]  /*2bfb0*/  VIADD R2, R7, 0x1 ;  /* 0x0000000107027836 */ /* 0x001fca0000000000 */
[----:B------:R-:W-:-:S04]  /*2bfc0*/  ISETP.NE.AND P0, PT, R2, 0xb, PT ;  /* 0x0000000b0200780c */ /* 0x000fc80003f05270 */
[----:B------:R-:W-:Y:S02]  /*2bfd0*/  SEL R3, RZ, 0x1, P0 ;  /* 0x00000001ff037807 */ /* 0x000fe40000000000 */
[----:B------:R-:W-:Y:S02]  /*2bfe0*/  SEL R5, R2, RZ, P0 ;  /* 0x000000ff02057207 */ /* 0x000fe40000000000 */
[----:B------:R-:W-:-:S03]  /*2bff0*/  LOP3.LUT R6, R6, R3, RZ, 0x3c, !PT ;  /* 0x0000000306067212 */ /* 0x000fc600078e3cff */
[----:B------:R-:W-:Y:S01]  /*2c000*/  IMAD R3, R5, 0x8, R0 ;  /* 0x0000000805037824 */ /* 0x000fe200078e0200 */
[----:B------:R-:W-:-:S04]  /*2c010*/  SHF.L.U32 R2, R6, 0x1f, RZ ;  /* 0x0000001f06027819 */ /* 0x000fc800000006ff */
[----:B------:R-:W0:Y:S02]  /*2c020*/  SYNCS.PHASECHK.TRANS64.TRYWAIT P0, [R3+URZ], R2 ;  /* 0x00000002030075a7 */ /* 0x000e24000800017f */
[----:B0-----:R-:W-:Y:S05]  /*2c030*/  @!P0 BRA `(.L_x_125) ;  /* 0x0000000400e88947 */ /* 0x001fea0003800000 */
.L_x_143:
        /* <DEDUP_REMOVED lines=9> */
.L_x_144:
        /* <DEDUP_REMOVED lines=9> */
.L_x_145:
        /* <DEDUP_REMOVED lines=9> */
.L_x_146:
        /* <DEDUP_REMOVED lines=9> */
.L_x_147:
        /* <DEDUP_REMOVED lines=9> */
.L_x_148:
        /* <DEDUP_REMOVED lines=9> */
.L_x_149:
        /* <DEDUP_REMOVED lines=9> */
.L_x_150:
[----:B0-----:R-:W-:-:S05]  /*2c430*/  VIADD R2, R5, 0x1 ;  /* 0x0000000105027836 */ /* 0x001fca0000000000 */
[----:B------:R-:W-:-:S04]  /*2c440*/  ISETP.NE.AND P0, PT, R2, 0xb, PT ;  /* 0x0000000b0200780c */ /* 0x000fc80003f05270 */
[----:B------:R-:W-:Y:S02]  /*2c450*/  SEL R4, RZ, 0x1, P0 ;  /* 0x00000001ff047807 */ /* 0x000fe40000000000 */
[----:B------:R-:W-:Y:S02]  /*2c460*/  SEL R3, R2, RZ, P0 ;  /* 0x000000ff02037207 */ /* 0x000fe40000000000 */
[----:B------:R-:W-:-:S03]  /*2c470*/  LOP3.LUT R4, R7, R4, RZ, 0x3c, !PT ;  /* 0x0000000407047212 */ /* 0x000fc600078e3cff */
[----:B------:R-:W-:Y:S01]  /*2c480*/  IMAD R3, R3, 0x8, R0 ;  /* 0x0000000803037824 */ /* 0x000fe200078e0200 */
[----:B------:R-:W-:-:S07]  /*2c490*/  SHF.L.U32 R0, R4, 0x1f, RZ ;  /* 0x0000001f04007819 */ /* 0x000fce00000006ff */
.L_x_133:
[----:B0-----:R0:W1:Y:S02]  /*2c4a0*/  SYNCS.PHASECHK.TRANS64.TRYWAIT P0, [R3+URZ], R0 ;  /* 0x00000000030075a7 */ /* 0x001064000800017f */
[----:B-1----:R-:W-:Y:S05]  /*2c4b0*/  @!P0 NANOSLEEP.SYNCS 0x989680 ;  /* 0x009896800000895d */ /* 0x002fea0003900000 */
[----:B------:R-:W1:Y:S02]  /*2c4c0*/  @!P0 SYNCS.PHASECHK.TRANS64 P0, [R3+URZ], R0 ;  /* 0x00000000030085a7 */ /* 0x000e64000800007f */
[----:B-1----:R-:W-:Y:S05]  /*2c4d0*/  @!P0 BRA `(.L_x_133) ;  /* 0xfffffffc00f08947 */ /* 0x002fea000383ffff */
.L_x_121:
[----:B------:R-:W-:Y:S05]  /*2c4e0*/  BSYNC B0 ;  /* 0x0000000000007941 */ /* 0x000fea0003800000 */
.L_x_120:
[----:B------:R-:W-:Y:S05]  /*2c4f0*/  EXIT ;  /* 0x000000000000794d */ /* 0x000fea0003800000 */
.L_x_18:
[----:B--2---:R-:W-:-:S04]  /*2c500*/  IMAD.U32 R3, RZ, RZ, UR7 ;  /* 0x00000007ff037e24 */ /* 0x004fc8000f8e00ff */
[----:B------:R2:W4:Y:S03]  /*2c510*/  SYNCS.PHASECHK.TRANS64.TRYWAIT P0, [R3+URZ], R2 ;  /* 0x00000002030075a7 */ /* 0x000526000800017f */
[----:B----4-:R-:W-:Y:S05]  /*2c520*/  @!P0 NANOSLEEP.SYNCS 0x989680 ;  /* 0x009896800000895d */ /* 0x010fea0003900000 */
[----:B------:R-:W4:Y:S02]  /*2c530*/  @!P0 SYNCS.PHASECHK.TRANS64 P0, [R3+URZ], R2 ;  /* 0x00000002030085a7 */ /* 0x000f24000800007f */
[----:B----4-:R-:W-:Y:S05]  /*2c540*/  @!P0 BRA `(.L_x_18) ;  /* 0xfffffffc00ec8947 */ /* 0x010fea000383ffff */
[----:B------:R-:W-:Y:S05]  /*2c550*/  BRA `(.L_x_17) ;  /* 0xfffffd6400dc7947 */ /* 0x000fea000383ffff */
.L_x_24:
[----:B-----5:R4:W-:Y:S02]  /*2c560*/  STL [R1+0x470], R0 ;  /* 0x0004700001007387 */ /* 0x0209e40000100800 */
[----:B----4-:R-:W-:-:S04]  /*2c570*/  IMAD.U32 R0, RZ, RZ, UR9 ;  /* 0x00000009ff007e24 */ /* 0x010fc8000f8e00ff */
[----:B------:R4:W0:Y:S03]  /*2c580*/  SYNCS.PHASECHK.TRANS64.TRYWAIT P0, [R0+URZ], R4 ;  /* 0x00000004000075a7 */ /* 0x000826000800017f */
[----:B0-----:R-:W-:Y:S05]  /*2c590*/  @!P0 NANOSLEEP.SYNCS 0x989680 ;  /* 0x009896800000895d */ /* 0x001fea0003900000 */
[----:B------:R4:W0:Y:S02]  /*2c5a0*/  @!P0 SYNCS.PHASECHK.TRANS64 P0, [R0+URZ], R4 ;  /* 0x00000004000085a7 */ /* 0x000824000800007f */
[----:B----4-:R4:W5:Y:S02]  /*2c5b0*/  LDL.LU R0, [R1+0x470] ;  /* 0x0004700001007983 */ /* 0x0109640000300800 */
[----:B0---4-:R-:W-:Y:S05]  /*2c5c0*/  @!P0 BRA `(.L_x_24) ;  /* 0xfffffffc00e48947 */ /* 0x011fea000383ffff */
[----:B------:R-:W-:Y:S05]  /*2c5d0*/  BRA `(.L_x_23) ;  /* 0xfffffd9c00f87947 */ /* 0x000fea000383ffff */
.L_x_107:
[----:B------:R-:W-:Y:S01]  /*2c5e0*/  BSSY B1, `(.L_x_134) ;  /* 0x0000006000017945 */ /* 0x000fe20003800000 */
[----:B------:R-:W-:-:S07]  /*2c5f0*/  IMAD.MOV.U32 R2, RZ, RZ, -0x1 ;  /* 0xffffffffff027424 */ /* 0x000fce00078e00ff */
[----:B------:R-:W-:Y:S05]  /*2c600*/  WARPSYNC.COLLECTIVE R2, `(.L_x_135) ;  /* 0x00000000020c7348 */ /* 0x000fea0003c00000 */
[----:B------:R-:W-:Y:S02]  /*2c610*/  ELECT P1, UR62, PT ;  /* 0x00000000003e782f */ /* 0x000fe40003820000 */
[----:B------:R-:W-:Y:S01]  /*2c620*/  MOV R2, UR62 ;  /* 0x0000003e00027c02 */ /* 0x000fe20008000f00 */
[----:B------:R-:W-:Y:S10]  /*2c630*/  ENDCOLLECTIVE ;  /* 0x000000000000791b */ /* 0x000ff40003800000 */
.L_x_135:
[----:B------:R-:W-:Y:S05]  /*2c640*/  BSYNC B1 ;  /* 0x0000000000017941 */ /* 0x000fea0003800000 */
.L_x_134:
[----:B------:R-:W-:Y:S05]  /*2c650*/  BRA `(.L_x_136) ;  /* 0xffffffec001c7947 */ /* 0x000fea000383ffff */
.L_x_110:
[----:B-1----:R1:W2:Y:S02]  /*2c660*/  SYNCS.PHASECHK.TRANS64.TRYWAIT P1, [R16+URZ+0x58], R11 ;  /* 0x0000580b100075a7 */ /* 0x0022a4000802017f */
[----:B--2---:R-:W-:Y:S05]  /*2c670*/  @!P1 NANOSLEEP.SYNCS 0x989680 ;  /* 0x009896800000995d */ /* 0x004fea0003900000 */
[----:B------:R-:W2:Y:S02]  /*2c680*/  @!P1 SYNCS.PHASECHK.TRANS64 P1, [R16+URZ+0x58], R11 ;  /* 0x0000580b100095a7 */ /* 0x000ea4000802007f */
[----:B--2---:R-:W-:Y:S05]  /*2c690*/  @!P1 BRA `(.L_x_110) ;  /* 0xfffffffc00f09947 */ /* 0x004fea000383ffff */
[----:B------:R-:W-:Y:S05]  /*2c6a0*/  BRA `(.L_x_137) ;  /* 0xffffffec00507947 */ /* 0x000fea000383ffff */
.L_x_119:
[----:B------:R-:W-:Y:S01]  /*2c6b0*/  BSSY B0, `(.L_x_138) ;  /* 0x0000006000007945 */ /* 0x000fe20003800000 */
[----:B------:R-:W-:-:S07]  /*2c6c0*/  IMAD.MOV.U32 R2, RZ, RZ, -0x1 ;  /* 0xffffffffff027424 */ /* 0x000fce00078e00ff */
[----:B------:R-:W-:Y:S05]  /*2c6d0*/  WARPSYNC.COLLECTIVE R2, `(.L_x_139) ;  /* 0x00000000020c7348 */ /* 0x000fea0003c00000 */
[----:B------:R-:W-:Y:S02]  /*2c6e0*/  ELECT P1, UR62, PT ;  /* 0x00000000003e782f */ /* 0x000fe40003820000 */
[----:B------:R-:W-:Y:S01]  /*2c6f0*/  MOV R2, UR62 ;  /* 0x0000003e00027c02 */ /* 0x000fe20008000f00 */
[----:B------:R-:W-:Y:S10]  /*2c700*/  ENDCOLLECTIVE ;  /* 0x000000000000791b */ /* 0x000ff40003800000 */
.L_x_139:
[----:B------:R-:W-:Y:S05]  /*2c710*/  BSYNC B0 ;  /* 0x0000000000007941 */ /* 0x000fea0003800000 */
.L_x_138:
[----:B------:R-:W-:Y:S01]  /*2c720*/  PLOP3.LUT P0, PT, P1, PT, PT, 0x80, 0x0 ;  /* 0x000000000000781c */ /* 0x000fe20000f0f070 */
[----:B------:R-:W-:-:S12]  /*2c730*/  BRA `(.L_x_140) ;  /* 0xfffffff400bc7947 */ /* 0x000fd8000383ffff */
.L_x_123:
[----:B0-----:R0:W1:Y:S02]  /*2c740*/  SYNCS.PHASECHK.TRANS64.TRYWAIT P0, [R3+URZ], R2 ;  /* 0x00000002030075a7 */ /* 0x001064000800017f */
[----:B-1----:R-:W-:Y:S05]  /*2c750*/  @!P0 NANOSLEEP.SYNCS 0x989680 ;  /* 0x009896800000895d */ /* 0x002fea0003900000 */
[----:B------:R-:W1:Y:S02]  /*2c760*/  @!P0 SYNCS.PHASECHK.TRANS64 P0, [R3+URZ], R2 ;  /* 0x00000002030085a7 */ /* 0x000e64000800007f */
[----:B-1----:R-:W-:Y:S05]  /*2c770*/  @!P0 BRA `(.L_x_123) ;  /* 0xfffffffc00f08947 */ /* 0x002fea000383ffff */
[----:B------:R-:W-:Y:S05]  /*2c780*/  BRA `(.L_x_141) ;  /* 0xfffffff400e47947 */ /* 0x000fea000383ffff */
.L_x_124:
[----:B0-----:R0:W1:Y:S02]  /*2c790*/  SYNCS.PHASECHK.TRANS64.TRYWAIT P0, [R3+URZ], R2 ;  /* 0x00000002030075a7 */ /* 0x001064000800017f */
[----:B-1----:R-:W-:Y:S05]  /*2c7a0*/  @!P0 NANOSLEEP.SYNCS 0x989680 ;  /* 0x009896800000895d */ /* 0x002fea0003900000 */
[----:B------:R-:W1:Y:S02]  /*2c7b0*/  @!P0 SYNCS.PHASECHK.TRANS64 P0, [R3+URZ], R2 ;  /* 0x00000002030085a7 */ /* 0x000e64000800007f */
[----:B-1----:R-:W-:Y:S05]  /*2c7c0*/  @!P0 BRA `(.L_x_124) ;  /* 0xfffffffc00f08947 */ /* 0x002fea000383ffff */
[----:B------:R-:W-:Y:S05]  /*2c7d0*/  BRA `(.L_x_142) ;  /* 0xfffffff400f47947 */ /* 0x000fea000383ffff */
.L_x_125:
[----:B0-----:R0:W1:Y:S02]  /*2c7e0*/  SYNCS.PHASECHK.TRANS64.TRYWAIT P0, [R3+URZ], R2 ;  /* 0x00000002030075a7 */ /* 0x001064000800017f */
[----:B-1----:R-:W-:Y:S05]  /*2c7f0*/  @!P0 NANOSLEEP.SYNCS 0x989680 ;  /* 0x009896800000895d */ /* 0x002fea0003900000 */
[----:B------:R-:W1:Y:S02]  /*2c800*/  @!P0 SYNCS.PHASECHK.TRANS64 P0, [R3+URZ], R2 ;  /* 0x00000002030085a7 */ /* 0x000e64000800007f */
[----:B-1----:R-:W-:Y:S05]  /*2c810*/  @!P0 BRA `(.L_x_125) ;  /* 0xfffffffc00f08947 */ /* 0x002fea000383ffff */
[----:B------:R-:W-:Y:S05]  /*2c820*/  BRA `(.L_x_143) ;  /* 0xfffffff800047947 */ /* 0x000fea000383ffff */
.L_x_126:
[----:B0-----:R0:W1:Y:S02]  /*2c830*/  SYNCS.PHASECHK.TRANS64.TRYWAIT P0, [R3+URZ], R2 ;  /* 0x00000002030075a7 */ /* 0x001064000800017f */
[----:B-1----:R-:W-:Y:S05]  /*2c840*/  @!P0 NANOSLEEP.SYNCS 0x989680 ;  /* 0x009896800000895d */ /* 0x002fea0003900000 */
[----:B------:R-:W1:Y:S02]  /*2c850*/  @!P0 SYNCS.PHASECHK.TRANS64 P0, [R3+URZ], R2 ;  /* 0x00000002030085a7 */ /* 0x000e64000800007f */
[----:B-1----:R-:W-:Y:S05]  /*2c860*/  @!P0 BRA `(.L_x_126) ;  /* 0xfffffffc00f08947 */ /* 0x002fea000383ffff */
[----:B------:R-:W-:Y:S05]  /*2c870*/  BRA `(.L_x_144) ;  /* 0xfffffff800147947 */ /* 0x000fea000383ffff */
.L_x_127:
[----:B0-----:R0:W1:Y:S02]  /*2c880*/  SYNCS.PHASECHK.TRANS64.TRYWAIT P0, [R3+URZ], R2 ;  /* 0x00000002030075a7 */ /* 0x001064000800017f */
[----:B-1----:R-:W-:Y:S05]  /*2c890*/  @!P0 NANOSLEEP.SYNCS 0x989680 ;  /* 0x009896800000895d */ /* 0x002fea0003900000 */
[----:B------:R-:W1:Y:S02]  /*2c8a0*/  @!P0 SYNCS.PHASECHK.TRANS64 P0, [R3+URZ], R2 ;  /* 0x00000002030085a7 */ /* 0x000e64000800007f */
[----:B-1----:R-:W-:Y:S05]  /*2c8b0*/  @!P0 BRA `(.L_x_127) ;  /* 0xfffffffc00f08947 */ /* 0x002fea000383ffff */
[----:B------:R-:W-:Y:S05]  /*2c8c0*/  BRA `(.L_x_145) ;  /* 0xfffffff800247947 */ /* 0x000fea000383ffff */
.L_x_128:
[----:B0-----:R0:W1:Y:S02]  /*2c8d0*/  SYNCS.PHASECHK.TRANS64.TRYWAIT P0, [R3+URZ], R2 ;  /* 0x00000002030075a7 */ /* 0x001064000800017f */
[----:B-1----:R-:W-:Y:S05]  /*2c8e0*/  @!P0 NANOSLEEP.SYNCS 0x989680 ;  /* 0x009896800000895d */ /* 0x002fea0003900000 */
[----:B------:R-:W1:Y:S02]  /*2c8f0*/  @!P0 SYNCS.PHASECHK.TRANS64 P0, [R3+URZ], R2 ;  /* 0x00000002030085a7 */ /* 0x000e64000800007f */
[----:B-1----:R-:W-:Y:S05]  /*2c900*/  @!P0 BRA `(.L_x_128) ;  /* 0xfffffffc00f08947 */ /* 0x002fea000383ffff */
[----:B------:R-:W-:Y:S05]  /*2c910*/  BRA `(.L_x_146) ;  /* 0xfffffff800347947 */ /* 0x000fea000383ffff */
.L_x_129:
[----:B0-----:R0:W1:Y:S02]  /*2c920*/  SYNCS.PHASECHK.TRANS64.TRYWAIT P0, [R3+URZ], R2 ;  /* 0x00000002030075a7 */ /* 0x001064000800017f */
[----:B-1----:R-:W-:Y:S05]  /*2c930*/  @!P0 NANOSLEEP.SYNCS 0x989680 ;  /* 0x009896800000895d */ /* 0x002fea0003900000 */
[----:B------:R-:W1:Y:S02]  /*2c940*/  @!P0 SYNCS.PHASECHK.TRANS64 P0, [R3+URZ], R2 ;  /* 0x00000002030085a7 */ /* 0x000e64000800007f */
[----:B-1----:R-:W-:Y:S05]  /*2c950*/  @!P0 BRA `(.L_x_129) ;  /* 0xfffffffc00f08947 */ /* 0x002fea000383ffff */
[----:B------:R-:W-:Y:S05]  /*2c960*/  BRA `(.L_x_147) ;  /* 0xfffffff800447947 */ /* 0x000fea000383ffff */
.L_x_130:
[----:B0-----:R0:W1:Y:S02]  /*2c970*/  SYNCS.PHASECHK.TRANS64.TRYWAIT P0, [R3+URZ], R2 ;  /* 0x00000002030075a7 */ /* 0x001064000800017f */
[----:B-1----:R-:W-:Y:S05]  /*2c980*/  @!P0 NANOSLEEP.SYNCS 0x989680 ;  /* 0x009896800000895d */ /* 0x002fea0003900000 */
[----:B------:R-:W1:Y:S02]  /*2c990*/  @!P0 SYNCS.PHASECHK.TRANS64 P0, [R3+URZ], R2 ;  /* 0x00000002030085a7 */ /* 0x000e64000800007f */
[----:B-1----:R-:W-:Y:S05]  /*2c9a0*/  @!P0 BRA `(.L_x_130) ;  /* 0xfffffffc00f08947 */ /* 0x002fea000383ffff */
[----:B------:R-:W-:Y:S05]  /*2c9b0*/  BRA `(.L_x_148) ;  /* 0xfffffff800547947 */ /* 0x000fea000383ffff */
.L_x_131:
[----:B0-----:R0:W1:Y:S02]  /*2c9c0*/  SYNCS.PHASECHK.TRANS64.TRYWAIT P0, [R3+URZ], R2 ;  /* 0x00000002030075a7 */ /* 0x001064000800017f */
[----:B-1----:R-:W-:Y:S05]  /*2c9d0*/  @!P0 NANOSLEEP.SYNCS 0x989680 ;  /* 0x009896800000895d */ /* 0x002fea0003900000 */
[----:B------:R-:W1:Y:S02]  /*2c9e0*/  @!P0 SYNCS.PHASECHK.TRANS64 P0, [R3+URZ], R2 ;  /* 0x00000002030085a7 */ /* 0x000e64000800007f */
[----:B-1----:R-:W-:Y:S05]  /*2c9f0*/  @!P0 BRA `(.L_x_131) ;  /* 0xfffffffc00f08947 */ /* 0x002fea000383ffff */
[----:B------:R-:W-:Y:S05]  /*2ca00*/  BRA `(.L_x_149) ;  /* 0xfffffff800647947 */ /* 0x000fea000383ffff */
.L_x_132:
[----:B0-----:R0:W1:Y:S02]  /*2ca10*/  SYNCS.PHASECHK.TRANS64.TRYWAIT P0, [R3+URZ], R2 ;  /* 0x00000002030075a7 */ /* 0x001064000800017f */
[----:B-1----:R-:W-:Y:S05]  /*2ca20*/  @!P0 NANOSLEEP.SYNCS 0x989680 ;  /* 0x009896800000895d */ /* 0x002fea0003900000 */
[----:B------:R-:W1:Y:S02]  /*2ca30*/  @!P0 SYNCS.PHASECHK.TRANS64 P0, [R3+URZ], R2 ;  /* 0x00000002030085a7 */ /* 0x000e64000800007f */
[----:B-1----:R-:W-:Y:S05]  /*2ca40*/  @!P0 BRA `(.L_x_132) ;  /* 0xfffffffc00f08947 */ /* 0x002fea000383ffff */
[----:B------:R-:W-:Y:S05]  /*2ca50*/  BRA `(.L_x_150) ;  /* 0xfffffff800747947 */ /* 0x000fea000383ffff */
.L_x_151:
[----:B------:R-:W-:-:S00]  /*2ca60*/  BRA `(.L_x_151) ;  /* 0xfffffffc00fc7947 */ /* 0x000fc0000383ffff */
[----:B------:R-:W-:-:S00]  /*2ca70*/  NOP ;  /* 0x0000000000007918 */ /* 0x000fc00000000000 */
        /* <DEDUP_REMOVED lines=8> */
.L_x_152:


//--------------------- .nv.shared._ZN7cutlass13device_kernelINS_4gemm6kernel13GemmUniversalIN4cute5tupleIJiiiiEEENS1_10collective13CollectiveMmaINS1_37MainloopSm90TmaGmmaWarpSpecializedFP8ILi11ENS5_IJNS4_1CILi1EEESB_SB_EEENS1_35KernelTmaWarpSpecializedCooperativeEEENS5_IJNSA_ILi512EEENSA_ILi128EEENSA_ILi32EEEEEENS_12float_e4m3_tENS5_IJlSB_lEEESJ_SK_NS4_8TiledMMAINS4_8MMA_AtomIJNS4_4SM904GMMA31MMA_64x128x32_F32E4M3E4M3_SS_TNILNSO_7ScaleInE1ELSQ_1EEEEEENS4_6LayoutINS5_IJNSA_ILi2EEESB_SB_EEENS5_IJSB_NSA_ILi0EEESW_EEEEENS5_IJNS4_10UnderscoreESZ_SZ_EEEEENS4_13SM90_TMA_LOADENS4_14ComposedLayoutINS4_7SwizzleILi1ELi4ELi3EEENS4_18smem_ptr_flag_bitsILi8EEENST_INS5_IJNSA_ILi8EEESH_EEENS5_IJSH_SB_EEEEEEEvNS4_8identityES12_S1C_vS1D_EENS_8epilogue10collective6detail29Sm90TmaWarpSpecializedAdapterINS1G_15DefaultEpilogueISJ_SK_SK_NS1F_6thread17LinearCombinationISJ_Li1EffLNS1K_9ScaleType4KindE0ELNS_15FloatRoundStyleE2ESJ_EENS1_15EpilogueDefaultEEEEEvvEEEEvNT_6ParamsE --------------------------
	.section	.nv.shared._ZN7cutlass13device_kernelINS_4gemm6kernel13GemmUniversalIN4cute5tupleIJiiiiEEENS1_10collective13CollectiveMmaINS1_37MainloopSm90TmaGmmaWarpSpecializedFP8ILi11ENS5_IJNS4_1CILi1EEESB_SB_EEENS1_35KernelTmaWarpSpecializedCooperativeEEENS5_IJNSA_ILi512EEENSA_ILi128EEENSA_ILi32EEEEEENS_12float_e4m3_tENS5_IJlSB_lEEESJ_SK_NS4_8TiledMMAINS4_8MMA_AtomIJNS4_4SM904GMMA31MMA_64x128x32_F32E4M3E4M3_SS_TNILNSO_7ScaleInE1ELSQ_1EEEEEENS4_6LayoutINS5_IJNSA_ILi2EEESB_SB_EEENS5_IJSB_NSA_ILi0EEESW_EEEEENS5_IJNS4_10UnderscoreESZ_SZ_EEEEENS4_13SM90_TMA_LOADENS4_14ComposedLayoutINS4_7SwizzleILi1ELi4ELi3EEENS4_18smem_ptr_flag_bitsILi8EEENST_INS5_IJNSA_ILi8EEESH_EEENS5_IJSH_SB_EEEEEEEvNS4_8identityES12_S1C_vS1D_EENS_8epilogue10collective6detail29Sm90TmaWarpSpecializedAdapterINS1G_15DefaultEpilogueISJ_SK_SK_NS1F_6thread17LinearCombinationISJ_Li1EffLNS1K_9ScaleType4KindE0ELNS_15FloatRoundStyleE2ESJ_EENS1_15EpilogueDefaultEEEEEvvEEEEvNT_6ParamsE,"aw",@nobits
	.sectionflags	@""
	.align	16
	.zero		1024


//--------------------- .nv.shared.reserved.0     --------------------------
	.section	.nv.shared.reserved.0,"aw",@nobits
	.weak		__nv_reservedSMEM_offset_0_alias
	.size		__nv_reservedSMEM_offset_0_alias, 0, 0
	.other		__nv_reservedSMEM_offset_0_alias,@"STO_CUDA_RESERVED_SHARED STV_DEFAULT"
__nv_reservedSMEM_offset_0_alias:
	.zero		0


//--------------------- .nv.global                --------------------------
	.section	.nv.global,"aw",@nobits
.nv.global:
	.type		_ZN39_INTERNAL_f3150563_4_k_cu_23f79d87_67104cute1_E,@object
	.size		_ZN39_INTERNAL_f3150563_4_k_cu_23f79d87_67104cute1_E,(_ZN39_INTERNAL_f3150563_4_k_cu_23f79d87_67104cuda3std3__45__cpo6cbeginE - _ZN39_INTERNAL_f3150563_4_k_cu_23f79d87_67104cute1_E)
_ZN39_INTERNAL_f3150563_4_k_cu_23f79d87_67104cute1_E:
	.zero		1
	.type		_ZN39_INTERNAL_f3150563_4_k_cu_23f79d87_67104cuda3std3__45__cpo6cbeginE,@object
	.size		_ZN39_INTERNAL_f3150563_4_k_cu_23f79d87_67104cuda3std3__45__cpo6cbeginE,(_ZN39_INTERNAL_f3150563_4_k_cu_23f79d87_67104cuda3std3__48in_placeE - _ZN39_INTERNAL_f3150563_4_k_cu_23f79d87_67104cuda3std3__45__cpo6cbeginE)
_ZN39_INTERNAL_f3150563_4_k_cu_23f79d87_67104cuda3std3__45__cpo6cbeginE:
	.zero		1
	.type		_ZN39_INTERNAL_f3150563_4_k_cu_23f79d87_67104cuda3std3__48in_placeE,@object
	.size		_ZN39_INTERNAL_f3150563_4_k_cu_23f79d87_67104cuda3std3__48in_placeE,(_ZN39_INTERNAL_f3150563_4_k_cu_23f79d87_67104cuda3std6ranges3__45__cpo9iter_moveE - _ZN39_INTERNAL_f3150563_4_k_cu_23f79d87_67104cuda3std3__48in_placeE)
_ZN39_INTERNAL_f3150563_4_k_cu_23f79d87_67104cuda3std3__48in_placeE:
	.zero		1
	.type		_ZN39_INTERNAL_f3150563_4_k_cu_23f79d87_67104cuda3std6ranges3__45__cpo9iter_moveE,@object
	.size		_ZN39_INTERNAL_f3150563_4_k_cu_23f79d87_67104cuda3std6ranges3__45__cpo9iter_moveE,(_ZN39_INTERNAL_f3150563_4_k_cu_23f79d87_67104cuda3std3__45__cpo5beginE - _ZN39_INTERNAL_f3150563_4_k_cu_23f79d87_67104cuda3std6ranges3__45__cpo9iter_moveE)
_ZN39_INTERNAL_f3150563_4_k_cu_23f79d87_67104cuda3std6ranges3__45__cpo9iter_moveE:
	.zero		1
	.type		_ZN39_INTERNAL_f3150563_4_k_cu_23f79d87_67104cuda3std3__45__cpo5beginE,@object
	.size		_ZN39_INTERNAL_f3150563_4_k_cu_23f79d87_67104cuda3std3__45__cpo5beginE,(_ZN39_INTERNAL_f3150563_4_k_cu_23f79d87_67104cuda3std3__441_GLOBAL__N__f3150563_4_k_cu_23f79d87_67106ignoreE - _ZN39_INTERNAL_f3150563_4_k_cu_23f79d87_67104cuda3std3__45__cpo5beginE)
_ZN39_INTERNAL_f3150563_4_k_cu_23f79d87_67104cuda3std3__45__cpo5beginE:
	.zero		1
	.type		_ZN39_INTERNAL_f3150563_4_k_cu_23f79d87_67104cuda3std3__441_GLOBAL__N__f3150563_4_k_cu_23f79d87_67106ignoreE,@object
	.size		_ZN39_INTERNAL_f3150563_4_k_cu_23f79d87_67104cuda3std3__441_GLOBAL__N__f3150563_4_k_cu_23f79d87_67106ignoreE,(_ZN39_INTERNAL_f3150563_4_k_cu_23f79d87_67104cute7productE - _ZN39_INTERNAL_f3150563_4_k_cu_23f79d87_67104cuda3std3__441_GLOBAL__N__f3150563_4_k_cu_23f79d87_67106ignoreE)
_ZN39_INTERNAL_f3150563_4_k_cu_23f79d87_67104cuda3std3__441_GLOBAL__N__f3150563_4_k_cu_23f79d87_67106ignoreE:
	.zero		1
	.type		_ZN39_INTERNAL_f3150563_4_k_cu_23f79d87_67104cute7productE,@object
	.size		_ZN39_INTERNAL_f3150563_4_k_cu_23f79d87_67104cute7productE,(_ZN39_INTERNAL_f3150563_4_k_cu_23f79d87_67104cuda3std3__45__cpo3endE - _ZN39_INTERNAL_f3150563_4_k_cu_23f79d87_67104cute7productE)
_ZN39_INTERNAL_f3150563_4_k_cu_23f79d87_67104cute7productE:
	.zero		1
	.type		_ZN39_INTERNAL_f3150563_4_k_cu_23f79d87_67104cuda3std3__45__cpo3endE,@object
	.size		_ZN39_INTERNAL_f3150563_4_k_cu_23f79d87_67104cuda3std3__45__cpo3endE,(_ZN39_INTERNAL_f3150563_4_k_cu_23f79d87_67104cuda3std3__419piecewise_constructE - _ZN39_INTERNAL_f3150563_4_k_cu_23f79d87_67104cuda3std3__45__cpo3endE)
_ZN39_INTERNAL_f3150563_4_k_cu_23f79d87_67104cuda3std3__45__cpo3endE:
	.zero		1
	.type		_ZN39_INTERNAL_f3150563_4_k_cu_23f79d87_67104cuda3std3__419piecewise_constructE,@object
	.size		_ZN39_INTERNAL_f3150563_4_k_cu_23f79d87_67104cuda3std3__419piecewise_constructE,(_ZN39_INTERNAL_f3150563_4_k_cu_23f79d87_67104cuda3std3__45__cpo4cendE - _ZN39_INTERNAL_f3150563_4_k_cu_23f79d87_67104cuda3std3__419piecewise_constructE)
_ZN39_INTERNAL_f3150563_4_k_cu_23f79d87_67104cuda3std3__419piecewise_constructE:
	.zero		1
	.type		_ZN39_INTERNAL_f3150563_4_k_cu_23f79d87_67104cuda3std3__45__cpo4cendE,@object
	.size		_ZN39_INTERNAL_f3150563_4_k_cu_23f79d87_67104cuda3std3__45__cpo4cendE,(_ZN39_INTERNAL_f3150563_4_k_cu_23f79d87_67104cuda3std6ranges3__45__cpo4swapE - _ZN39_INTERNAL_f3150563_4_k_cu_23f79d87_67104cuda3std3__45__cpo4cendE)
_ZN39_INTERNAL_f3150563_4_k_cu_23f79d87_67104cuda3std3__45__cpo4cendE:
	.zero		1
	.type		_ZN39_INTERNAL_f3150563_4_k_cu_23f79d87_67104cuda3std6ranges3__45__cpo4swapE,@object
	.size		_ZN39_INTERNAL_f3150563_4_k_cu_23f79d87_67104cuda3std6ranges3__45__cpo4swapE,(.L_7 - _ZN39_INTERNAL_f3150563_4_k_cu_23f79d87_67104cuda3std6ranges3__45__cpo4swapE)
_ZN39_INTERNAL_f3150563_4_k_cu_23f79d87_67104cuda3std6ranges3__45__cpo4swapE:
	.zero		1
.L_7:


//--------------------- .nv.constant0._ZN7cutlass13device_kernelINS_4gemm6kernel13GemmUniversalIN4cute5tupleIJiiiiEEENS1_10collective13CollectiveMmaINS1_37MainloopSm90TmaGmmaWarpSpecializedFP8ILi11ENS5_IJNS4_1CILi1EEESB_SB_EEENS1_35KernelTmaWarpSpecializedCooperativeEEENS5_IJNSA_ILi512EEENSA_ILi128EEENSA_ILi32EEEEEENS_12float_e4m3_tENS5_IJlSB_lEEESJ_SK_NS4_8TiledMMAINS4_8MMA_AtomIJNS4_4SM904GMMA31MMA_64x128x32_F32E4M3E4M3_SS_TNILNSO_7ScaleInE1ELSQ_1EEEEEENS4_6LayoutINS5_IJNSA_ILi2EEESB_SB_EEENS5_IJSB_NSA_ILi0EEESW_EEEEENS5_IJNS4_10UnderscoreESZ_SZ_EEEEENS4_13SM90_TMA_LOADENS4_14ComposedLayoutINS4_7SwizzleILi1ELi4ELi3EEENS4_18smem_ptr_flag_bitsILi8EEENST_INS5_IJNSA_ILi8EEESH_EEENS5_IJSH_SB_EEEEEEEvNS4_8identityES12_S1C_vS1D_EENS_8epilogue10collective6detail29Sm90TmaWarpSpecializedAdapterINS1G_15DefaultEpilogueISJ_SK_SK_NS1F_6thread17LinearCombinationISJ_Li1EffLNS1K_9ScaleType4KindE0ELNS_15FloatRoundStyleE2ESJ_EENS1_15EpilogueDefaultEEEEEvvEEEEvNT_6ParamsE --------------------------
	.section	.nv.constant0._ZN7cutlass13device_kernelINS_4gemm6kernel13GemmUniversalIN4cute5tupleIJiiiiEEENS1_10collective13CollectiveMmaINS1_37MainloopSm90TmaGmmaWarpSpecializedFP8ILi11ENS5_IJNS4_1CILi1EEESB_SB_EEENS1_35KernelTmaWarpSpecializedCooperativeEEENS5_IJNSA_ILi512EEENSA_ILi128EEENSA_ILi32EEEEEENS_12float_e4m3_tENS5_IJlSB_lEEESJ_SK_NS4_8TiledMMAINS4_8MMA_AtomIJNS4_4SM904GMMA31MMA_64x128x32_F32E4M3E4M3_SS_TNILNSO_7ScaleInE1ELSQ_1EEEEEENS4_6LayoutINS5_IJNSA_ILi2EEESB_SB_EEENS5_IJSB_NSA_ILi0EEESW_EEEEENS5_IJNS4_10UnderscoreESZ_SZ_EEEEENS4_13SM90_TMA_LOADENS4_14ComposedLayoutINS4_7SwizzleILi1ELi4ELi3EEENS4_18smem_ptr_flag_bitsILi8EEENST_INS5_IJNSA_ILi8EEESH_EEENS5_IJSH_SB_EEEEEEEvNS4_8identityES12_S1C_vS1D_EENS_8epilogue10collective6detail29Sm90TmaWarpSpecializedAdapterINS1G_15DefaultEpilogueISJ_SK_SK_NS1F_6thread17LinearCombinationISJ_Li1EffLNS1K_9ScaleType4KindE0ELNS_15FloatRoundStyleE2ESJ_EENS1_15EpilogueDefaultEEEEEvvEEEEvNT_6ParamsE,"a",@progbits
	.sectionflags	@""
	.align	4
.nv.constant0._ZN7cutlass13device_kernelINS_4gemm6kernel13GemmUniversalIN4cute5tupleIJiiiiEEENS1_10collective13CollectiveMmaINS1_37MainloopSm90TmaGmmaWarpSpecializedFP8ILi11ENS5_IJNS4_1CILi1EEESB_SB_EEENS1_35KernelTmaWarpSpecializedCooperativeEEENS5_IJNSA_ILi512EEENSA_ILi128EEENSA_ILi32EEEEEENS_12float_e4m3_tENS5_IJlSB_lEEESJ_SK_NS4_8TiledMMAINS4_8MMA_AtomIJNS4_4SM904GMMA31MMA_64x128x32_F32E4M3E4M3_SS_TNILNSO_7ScaleInE1ELSQ_1EEEEEENS4_6LayoutINS5_IJNSA_ILi2EEESB_SB_EEENS5_IJSB_NSA_ILi0EEESW_EEEEENS5_IJNS4_10UnderscoreESZ_SZ_EEEEENS4_13SM90_TMA_LOADENS4_14ComposedLayoutINS4_7SwizzleILi1ELi4ELi3EEENS4_18smem_ptr_flag_bitsILi8EEENST_INS5_IJNSA_ILi8EEESH_EEENS5_IJSH_SB_EEEEEEEvNS4_8identityES12_S1C_vS1D_EENS_8epilogue10collective6detail29Sm90TmaWarpSpecializedAdapterINS1G_15DefaultEpilogueISJ_SK_SK_NS1F_6thread17LinearCombinationISJ_Li1EffLNS1K_9ScaleType4KindE0ELNS_15FloatRoundStyleE2ESJ_EENS1_15EpilogueDefaultEEEEEvvEEEEvNT_6ParamsE:
	.zero		1664


//--------------------- SYMBOLS --------------------------

	.type		.nv.reservedSmem.offset0,@object
	.size		.nv.reservedSmem.offset0,0x4
